//
// Generated by NVIDIA NVVM Compiler
//
// Compiler Build ID: CL-36424714
// Cuda compilation tools, release 13.0, V13.0.88
// Based on NVVM 20.0.0
//

.version 9.0
.target sm_100
.address_size 64

.const .align 4 .b8 matYuv2Rgb[36];
.const .align 4 .b8 matRgb2Yuv[36];

.entry _Z14YuvToRgbKernelI6uchar26BGRA325uint2EvPhiS3_iii(
	.param .u64 .ptr .align 1 _Z14YuvToRgbKernelI6uchar26BGRA325uint2EvPhiS3_iii_param_0,
	.param .u32 _Z14YuvToRgbKernelI6uchar26BGRA325uint2EvPhiS3_iii_param_1,
	.param .u64 .ptr .align 1 _Z14YuvToRgbKernelI6uchar26BGRA325uint2EvPhiS3_iii_param_2,
	.param .u32 _Z14YuvToRgbKernelI6uchar26BGRA325uint2EvPhiS3_iii_param_3,
	.param .u32 _Z14YuvToRgbKernelI6uchar26BGRA325uint2EvPhiS3_iii_param_4,
	.param .u32 _Z14YuvToRgbKernelI6uchar26BGRA325uint2EvPhiS3_iii_param_5
)
{
	.reg .pred 	%p<28>;
	.reg .b16 	%rs<7>;
	.reg .b32 	%r<75>;
	.reg .b32 	%f<67>;
	.reg .b64 	%rd<20>;

	ld.param.u64 	%rd1, [_Z14YuvToRgbKernelI6uchar26BGRA325uint2EvPhiS3_iii_param_0];
	ld.param.u32 	%r4, [_Z14YuvToRgbKernelI6uchar26BGRA325uint2EvPhiS3_iii_param_1];
	ld.param.u64 	%rd2, [_Z14YuvToRgbKernelI6uchar26BGRA325uint2EvPhiS3_iii_param_2];
	ld.param.u32 	%r5, [_Z14YuvToRgbKernelI6uchar26BGRA325uint2EvPhiS3_iii_param_3];
	ld.param.u32 	%r7, [_Z14YuvToRgbKernelI6uchar26BGRA325uint2EvPhiS3_iii_param_4];
	ld.param.u32 	%r8, [_Z14YuvToRgbKernelI6uchar26BGRA325uint2EvPhiS3_iii_param_5];
	mov.u32 	%r9, %tid.x;
	mov.u32 	%r10, %ctaid.x;
	mov.u32 	%r11, %ntid.x;
	mad.lo.s32 	%r12, %r10, %r11, %r9;
	shl.b32 	%r1, %r12, 1;
	mov.u32 	%r13, %tid.y;
	mov.u32 	%r14, %ctaid.y;
	mov.u32 	%r15, %ntid.y;
	mad.lo.s32 	%r16, %r14, %r15, %r13;
	shl.b32 	%r3, %r16, 1;
	or.b32  	%r17, %r1, 1;
	setp.ge.s32 	%p1, %r17, %r7;
	or.b32  	%r18, %r3, 1;
	setp.ge.s32 	%p2, %r18, %r8;
	or.pred  	%p3, %p1, %p2;
	@%p3 bra 	$L__BB0_2;
	cvta.to.global.u64 	%rd3, %rd1;
	cvta.to.global.u64 	%rd4, %rd2;
	cvt.s64.s32 	%rd5, %r1;
	and.b64  	%rd6, %rd5, 9223372036854775806;
	mul.lo.s32 	%r19, %r3, %r4;
	cvt.s64.s32 	%rd7, %r19;
	add.s64 	%rd8, %rd6, %rd7;
	add.s64 	%rd9, %rd3, %rd8;
	mul.wide.s32 	%rd10, %r1, 4;
	mul.lo.s32 	%r20, %r5, %r3;
	cvt.s64.s32 	%rd11, %r20;
	add.s64 	%rd12, %rd10, %rd11;
	add.s64 	%rd13, %rd4, %rd12;
	ld.global.v2.u8 	{%rs1, %rs2}, [%rd9];
	cvt.s64.s32 	%rd14, %r4;
	add.s64 	%rd15, %rd9, %rd14;
	ld.global.v2.u8 	{%rs3, %rs4}, [%rd15];
	sub.s32 	%r21, %r8, %r16;
	mul.lo.s32 	%r22, %r21, %r4;
	cvt.s64.s32 	%rd16, %r22;
	add.s64 	%rd17, %rd9, %rd16;
	ld.global.v2.u8 	{%rs5, %rs6}, [%rd17];
	cvt.u32.u16 	%r23, %rs1;
	add.s32 	%r24, %r23, -16;
	cvt.rn.f32.s32 	%f1, %r24;
	cvt.u32.u16 	%r25, %rs5;
	add.s32 	%r26, %r25, -128;
	cvt.rn.f32.s32 	%f2, %r26;
	cvt.u32.u16 	%r27, %rs6;
	add.s32 	%r28, %r27, -128;
	cvt.rn.f32.s32 	%f3, %r28;
	ld.const.f32 	%f4, [matYuv2Rgb];
	ld.const.f32 	%f5, [matYuv2Rgb+4];
	mul.f32 	%f6, %f5, %f2;
	fma.rn.f32 	%f7, %f4, %f1, %f6;
	ld.const.f32 	%f8, [matYuv2Rgb+8];
	fma.rn.f32 	%f9, %f8, %f3, %f7;
	setp.lt.f32 	%p4, %f9, 0f00000000;
	setp.gt.f32 	%p5, %f9, 0f437F0000;
	selp.f32 	%f10, 0f437F0000, %f9, %p5;
	selp.f32 	%f11, 0f00000000, %f10, %p4;
	cvt.rzi.u32.f32 	%r29, %f11;
	ld.const.f32 	%f12, [matYuv2Rgb+12];
	ld.const.f32 	%f13, [matYuv2Rgb+16];
	mul.f32 	%f14, %f13, %f2;
	fma.rn.f32 	%f15, %f12, %f1, %f14;
	ld.const.f32 	%f16, [matYuv2Rgb+20];
	fma.rn.f32 	%f17, %f16, %f3, %f15;
	setp.lt.f32 	%p6, %f17, 0f00000000;
	setp.gt.f32 	%p7, %f17, 0f437F0000;
	selp.f32 	%f18, 0f437F0000, %f17, %p7;
	selp.f32 	%f19, 0f00000000, %f18, %p6;
	cvt.rzi.u32.f32 	%r30, %f19;
	ld.const.f32 	%f20, [matYuv2Rgb+24];
	ld.const.f32 	%f21, [matYuv2Rgb+28];
	mul.f32 	%f22, %f21, %f2;
	fma.rn.f32 	%f23, %f20, %f1, %f22;
	ld.const.f32 	%f24, [matYuv2Rgb+32];
	fma.rn.f32 	%f25, %f24, %f3, %f23;
	setp.lt.f32 	%p8, %f25, 0f00000000;
	setp.gt.f32 	%p9, %f25, 0f437F0000;
	selp.f32 	%f26, 0f437F0000, %f25, %p9;
	selp.f32 	%f27, 0f00000000, %f26, %p8;
	cvt.rzi.u32.f32 	%r31, %f27;
	shl.b32 	%r32, %r29, 16;
	shl.b32 	%r33, %r30, 8;
	and.b32  	%r34, %r33, 65280;
	or.b32  	%r35, %r34, %r32;
	and.b32  	%r36, %r31, 255;
	or.b32  	%r37, %r36, %r35;
	or.b32  	%r38, %r37, -16777216;
	cvt.u32.u16 	%r39, %rs2;
	add.s32 	%r40, %r39, -16;
	cvt.rn.f32.s32 	%f28, %r40;
	fma.rn.f32 	%f29, %f4, %f28, %f6;
	fma.rn.f32 	%f30, %f8, %f3, %f29;
	setp.lt.f32 	%p10, %f30, 0f00000000;
	setp.gt.f32 	%p11, %f30, 0f437F0000;
	selp.f32 	%f31, 0f437F0000, %f30, %p11;
	selp.f32 	%f32, 0f00000000, %f31, %p10;
	cvt.rzi.u32.f32 	%r41, %f32;
	fma.rn.f32 	%f33, %f12, %f28, %f14;
	fma.rn.f32 	%f34, %f16, %f3, %f33;
	setp.lt.f32 	%p12, %f34, 0f00000000;
	setp.gt.f32 	%p13, %f34, 0f437F0000;
	selp.f32 	%f35, 0f437F0000, %f34, %p13;
	selp.f32 	%f36, 0f00000000, %f35, %p12;
	cvt.rzi.u32.f32 	%r42, %f36;
	fma.rn.f32 	%f37, %f20, %f28, %f22;
	fma.rn.f32 	%f38, %f24, %f3, %f37;
	setp.lt.f32 	%p14, %f38, 0f00000000;
	setp.gt.f32 	%p15, %f38, 0f437F0000;
	selp.f32 	%f39, 0f437F0000, %f38, %p15;
	selp.f32 	%f40, 0f00000000, %f39, %p14;
	cvt.rzi.u32.f32 	%r43, %f40;
	shl.b32 	%r44, %r41, 16;
	shl.b32 	%r45, %r42, 8;
	and.b32  	%r46, %r45, 65280;
	or.b32  	%r47, %r46, %r44;
	and.b32  	%r48, %r43, 255;
	or.b32  	%r49, %r48, %r47;
	or.b32  	%r50, %r49, -16777216;
	st.global.v2.u32 	[%rd13], {%r38, %r50};
	cvt.u32.u16 	%r51, %rs3;
	add.s32 	%r52, %r51, -16;
	cvt.rn.f32.s32 	%f41, %r52;
	fma.rn.f32 	%f42, %f4, %f41, %f6;
	fma.rn.f32 	%f43, %f8, %f3, %f42;
	setp.lt.f32 	%p16, %f43, 0f00000000;
	setp.gt.f32 	%p17, %f43, 0f437F0000;
	selp.f32 	%f44, 0f437F0000, %f43, %p17;
	selp.f32 	%f45, 0f00000000, %f44, %p16;
	cvt.rzi.u32.f32 	%r53, %f45;
	fma.rn.f32 	%f46, %f12, %f41, %f14;
	fma.rn.f32 	%f47, %f16, %f3, %f46;
	setp.lt.f32 	%p18, %f47, 0f00000000;
	setp.gt.f32 	%p19, %f47, 0f437F0000;
	selp.f32 	%f48, 0f437F0000, %f47, %p19;
	selp.f32 	%f49, 0f00000000, %f48, %p18;
	cvt.rzi.u32.f32 	%r54, %f49;
	fma.rn.f32 	%f50, %f20, %f41, %f22;
	fma.rn.f32 	%f51, %f24, %f3, %f50;
	setp.lt.f32 	%p20, %f51, 0f00000000;
	setp.gt.f32 	%p21, %f51, 0f437F0000;
	selp.f32 	%f52, 0f437F0000, %f51, %p21;
	selp.f32 	%f53, 0f00000000, %f52, %p20;
	cvt.rzi.u32.f32 	%r55, %f53;
	shl.b32 	%r56, %r53, 16;
	shl.b32 	%r57, %r54, 8;
	and.b32  	%r58, %r57, 65280;
	or.b32  	%r59, %r58, %r56;
	and.b32  	%r60, %r55, 255;
	or.b32  	%r61, %r60, %r59;
	or.b32  	%r62, %r61, -16777216;
	cvt.u32.u16 	%r63, %rs4;
	add.s32 	%r64, %r63, -16;
	cvt.rn.f32.s32 	%f54, %r64;
	fma.rn.f32 	%f55, %f4, %f54, %f6;
	fma.rn.f32 	%f56, %f8, %f3, %f55;
	setp.lt.f32 	%p22, %f56, 0f00000000;
	setp.gt.f32 	%p23, %f56, 0f437F0000;
	selp.f32 	%f57, 0f437F0000, %f56, %p23;
	selp.f32 	%f58, 0f00000000, %f57, %p22;
	cvt.rzi.u32.f32 	%r65, %f58;
	fma.rn.f32 	%f59, %f12, %f54, %f14;
	fma.rn.f32 	%f60, %f16, %f3, %f59;
	setp.lt.f32 	%p24, %f60, 0f00000000;
	setp.gt.f32 	%p25, %f60, 0f437F0000;
	selp.f32 	%f61, 0f437F0000, %f60, %p25;
	selp.f32 	%f62, 0f00000000, %f61, %p24;
	cvt.rzi.u32.f32 	%r66, %f62;
	fma.rn.f32 	%f63, %f20, %f54, %f22;
	fma.rn.f32 	%f64, %f24, %f3, %f63;
	setp.lt.f32 	%p26, %f64, 0f00000000;
	setp.gt.f32 	%p27, %f64, 0f437F0000;
	selp.f32 	%f65, 0f437F0000, %f64, %p27;
	selp.f32 	%f66, 0f00000000, %f65, %p26;
	cvt.rzi.u32.f32 	%r67, %f66;
	shl.b32 	%r68, %r65, 16;
	shl.b32 	%r69, %r66, 8;
	and.b32  	%r70, %r69, 65280;
	or.b32  	%r71, %r70, %r68;
	and.b32  	%r72, %r67, 255;
	or.b32  	%r73, %r72, %r71;
	or.b32  	%r74, %r73, -16777216;
	cvt.s64.s32 	%rd18, %r5;
	add.s64 	%rd19, %rd13, %rd18;
	st.global.v2.u32 	[%rd19], {%r62, %r74};
$L__BB0_2:
	ret;

}
.entry _Z14YuvToRgbKernelI6uchar26RGBA325uint2EvPhiS3_iii(
	.param .u64 .ptr .align 1 _Z14YuvToRgbKernelI6uchar26RGBA325uint2EvPhiS3_iii_param_0,
	.param .u32 _Z14YuvToRgbKernelI6uchar26RGBA325uint2EvPhiS3_iii_param_1,
	.param .u64 .ptr .align 1 _Z14YuvToRgbKernelI6uchar26RGBA325uint2EvPhiS3_iii_param_2,
	.param .u32 _Z14YuvToRgbKernelI6uchar26RGBA325uint2EvPhiS3_iii_param_3,
	.param .u32 _Z14YuvToRgbKernelI6uchar26RGBA325uint2EvPhiS3_iii_param_4,
	.param .u32 _Z14YuvToRgbKernelI6uchar26RGBA325uint2EvPhiS3_iii_param_5
)
{
	.reg .pred 	%p<28>;
	.reg .b16 	%rs<7>;
	.reg .b32 	%r<75>;
	.reg .b32 	%f<67>;
	.reg .b64 	%rd<20>;

	ld.param.u64 	%rd1, [_Z14YuvToRgbKernelI6uchar26RGBA325uint2EvPhiS3_iii_param_0];
	ld.param.u32 	%r4, [_Z14YuvToRgbKernelI6uchar26RGBA325uint2EvPhiS3_iii_param_1];
	ld.param.u64 	%rd2, [_Z14YuvToRgbKernelI6uchar26RGBA325uint2EvPhiS3_iii_param_2];
	ld.param.u32 	%r5, [_Z14YuvToRgbKernelI6uchar26RGBA325uint2EvPhiS3_iii_param_3];
	ld.param.u32 	%r7, [_Z14YuvToRgbKernelI6uchar26RGBA325uint2EvPhiS3_iii_param_4];
	ld.param.u32 	%r8, [_Z14YuvToRgbKernelI6uchar26RGBA325uint2EvPhiS3_iii_param_5];
	mov.u32 	%r9, %tid.x;
	mov.u32 	%r10, %ctaid.x;
	mov.u32 	%r11, %ntid.x;
	mad.lo.s32 	%r12, %r10, %r11, %r9;
	shl.b32 	%r1, %r12, 1;
	mov.u32 	%r13, %tid.y;
	mov.u32 	%r14, %ctaid.y;
	mov.u32 	%r15, %ntid.y;
	mad.lo.s32 	%r16, %r14, %r15, %r13;
	shl.b32 	%r3, %r16, 1;
	or.b32  	%r17, %r1, 1;
	setp.ge.s32 	%p1, %r17, %r7;
	or.b32  	%r18, %r3, 1;
	setp.ge.s32 	%p2, %r18, %r8;
	or.pred  	%p3, %p1, %p2;
	@%p3 bra 	$L__BB1_2;
	cvta.to.global.u64 	%rd3, %rd1;
	cvta.to.global.u64 	%rd4, %rd2;
	cvt.s64.s32 	%rd5, %r1;
	and.b64  	%rd6, %rd5, 9223372036854775806;
	mul.lo.s32 	%r19, %r3, %r4;
	cvt.s64.s32 	%rd7, %r19;
	add.s64 	%rd8, %rd6, %rd7;
	add.s64 	%rd9, %rd3, %rd8;
	mul.wide.s32 	%rd10, %r1, 4;
	mul.lo.s32 	%r20, %r5, %r3;
	cvt.s64.s32 	%rd11, %r20;
	add.s64 	%rd12, %rd10, %rd11;
	add.s64 	%rd13, %rd4, %rd12;
	ld.global.v2.u8 	{%rs1, %rs2}, [%rd9];
	cvt.s64.s32 	%rd14, %r4;
	add.s64 	%rd15, %rd9, %rd14;
	ld.global.v2.u8 	{%rs3, %rs4}, [%rd15];
	sub.s32 	%r21, %r8, %r16;
	mul.lo.s32 	%r22, %r21, %r4;
	cvt.s64.s32 	%rd16, %r22;
	add.s64 	%rd17, %rd9, %rd16;
	ld.global.v2.u8 	{%rs5, %rs6}, [%rd17];
	cvt.u32.u16 	%r23, %rs1;
	add.s32 	%r24, %r23, -16;
	cvt.rn.f32.s32 	%f1, %r24;
	cvt.u32.u16 	%r25, %rs5;
	add.s32 	%r26, %r25, -128;
	cvt.rn.f32.s32 	%f2, %r26;
	cvt.u32.u16 	%r27, %rs6;
	add.s32 	%r28, %r27, -128;
	cvt.rn.f32.s32 	%f3, %r28;
	ld.const.f32 	%f4, [matYuv2Rgb];
	ld.const.f32 	%f5, [matYuv2Rgb+4];
	mul.f32 	%f6, %f5, %f2;
	fma.rn.f32 	%f7, %f4, %f1, %f6;
	ld.const.f32 	%f8, [matYuv2Rgb+8];
	fma.rn.f32 	%f9, %f8, %f3, %f7;
	setp.lt.f32 	%p4, %f9, 0f00000000;
	setp.gt.f32 	%p5, %f9, 0f437F0000;
	selp.f32 	%f10, 0f437F0000, %f9, %p5;
	selp.f32 	%f11, 0f00000000, %f10, %p4;
	cvt.rzi.u32.f32 	%r29, %f11;
	ld.const.f32 	%f12, [matYuv2Rgb+12];
	ld.const.f32 	%f13, [matYuv2Rgb+16];
	mul.f32 	%f14, %f13, %f2;
	fma.rn.f32 	%f15, %f12, %f1, %f14;
	ld.const.f32 	%f16, [matYuv2Rgb+20];
	fma.rn.f32 	%f17, %f16, %f3, %f15;
	setp.lt.f32 	%p6, %f17, 0f00000000;
	setp.gt.f32 	%p7, %f17, 0f437F0000;
	selp.f32 	%f18, 0f437F0000, %f17, %p7;
	selp.f32 	%f19, 0f00000000, %f18, %p6;
	cvt.rzi.u32.f32 	%r30, %f19;
	ld.const.f32 	%f20, [matYuv2Rgb+24];
	ld.const.f32 	%f21, [matYuv2Rgb+28];
	mul.f32 	%f22, %f21, %f2;
	fma.rn.f32 	%f23, %f20, %f1, %f22;
	ld.const.f32 	%f24, [matYuv2Rgb+32];
	fma.rn.f32 	%f25, %f24, %f3, %f23;
	setp.lt.f32 	%p8, %f25, 0f00000000;
	setp.gt.f32 	%p9, %f25, 0f437F0000;
	selp.f32 	%f26, 0f437F0000, %f25, %p9;
	selp.f32 	%f27, 0f00000000, %f26, %p8;
	cvt.rzi.u32.f32 	%r31, %f27;
	shl.b32 	%r32, %r31, 16;
	shl.b32 	%r33, %r30, 8;
	and.b32  	%r34, %r33, 65280;
	or.b32  	%r35, %r32, %r34;
	and.b32  	%r36, %r29, 255;
	or.b32  	%r37, %r35, %r36;
	or.b32  	%r38, %r37, -16777216;
	cvt.u32.u16 	%r39, %rs2;
	add.s32 	%r40, %r39, -16;
	cvt.rn.f32.s32 	%f28, %r40;
	fma.rn.f32 	%f29, %f4, %f28, %f6;
	fma.rn.f32 	%f30, %f8, %f3, %f29;
	setp.lt.f32 	%p10, %f30, 0f00000000;
	setp.gt.f32 	%p11, %f30, 0f437F0000;
	selp.f32 	%f31, 0f437F0000, %f30, %p11;
	selp.f32 	%f32, 0f00000000, %f31, %p10;
	cvt.rzi.u32.f32 	%r41, %f32;
	fma.rn.f32 	%f33, %f12, %f28, %f14;
	fma.rn.f32 	%f34, %f16, %f3, %f33;
	setp.lt.f32 	%p12, %f34, 0f00000000;
	setp.gt.f32 	%p13, %f34, 0f437F0000;
	selp.f32 	%f35, 0f437F0000, %f34, %p13;
	selp.f32 	%f36, 0f00000000, %f35, %p12;
	cvt.rzi.u32.f32 	%r42, %f36;
	fma.rn.f32 	%f37, %f20, %f28, %f22;
	fma.rn.f32 	%f38, %f24, %f3, %f37;
	setp.lt.f32 	%p14, %f38, 0f00000000;
	setp.gt.f32 	%p15, %f38, 0f437F0000;
	selp.f32 	%f39, 0f437F0000, %f38, %p15;
	selp.f32 	%f40, 0f00000000, %f39, %p14;
	cvt.rzi.u32.f32 	%r43, %f40;
	shl.b32 	%r44, %r43, 16;
	shl.b32 	%r45, %r42, 8;
	and.b32  	%r46, %r45, 65280;
	or.b32  	%r47, %r44, %r46;
	and.b32  	%r48, %r41, 255;
	or.b32  	%r49, %r47, %r48;
	or.b32  	%r50, %r49, -16777216;
	st.global.v2.u32 	[%rd13], {%r38, %r50};
	cvt.u32.u16 	%r51, %rs3;
	add.s32 	%r52, %r51, -16;
	cvt.rn.f32.s32 	%f41, %r52;
	fma.rn.f32 	%f42, %f4, %f41, %f6;
	fma.rn.f32 	%f43, %f8, %f3, %f42;
	setp.lt.f32 	%p16, %f43, 0f00000000;
	setp.gt.f32 	%p17, %f43, 0f437F0000;
	selp.f32 	%f44, 0f437F0000, %f43, %p17;
	selp.f32 	%f45, 0f00000000, %f44, %p16;
	cvt.rzi.u32.f32 	%r53, %f45;
	fma.rn.f32 	%f46, %f12, %f41, %f14;
	fma.rn.f32 	%f47, %f16, %f3, %f46;
	setp.lt.f32 	%p18, %f47, 0f00000000;
	setp.gt.f32 	%p19, %f47, 0f437F0000;
	selp.f32 	%f48, 0f437F0000, %f47, %p19;
	selp.f32 	%f49, 0f00000000, %f48, %p18;
	cvt.rzi.u32.f32 	%r54, %f49;
	fma.rn.f32 	%f50, %f20, %f41, %f22;
	fma.rn.f32 	%f51, %f24, %f3, %f50;
	setp.lt.f32 	%p20, %f51, 0f00000000;
	setp.gt.f32 	%p21, %f51, 0f437F0000;
	selp.f32 	%f52, 0f437F0000, %f51, %p21;
	selp.f32 	%f53, 0f00000000, %f52, %p20;
	cvt.rzi.u32.f32 	%r55, %f53;
	shl.b32 	%r56, %r55, 16;
	shl.b32 	%r57, %r54, 8;
	and.b32  	%r58, %r57, 65280;
	or.b32  	%r59, %r56, %r58;
	and.b32  	%r60, %r53, 255;
	or.b32  	%r61, %r59, %r60;
	or.b32  	%r62, %r61, -16777216;
	cvt.u32.u16 	%r63, %rs4;
	add.s32 	%r64, %r63, -16;
	cvt.rn.f32.s32 	%f54, %r64;
	fma.rn.f32 	%f55, %f4, %f54, %f6;
	fma.rn.f32 	%f56, %f8, %f3, %f55;
	setp.lt.f32 	%p22, %f56, 0f00000000;
	setp.gt.f32 	%p23, %f56, 0f437F0000;
	selp.f32 	%f57, 0f437F0000, %f56, %p23;
	selp.f32 	%f58, 0f00000000, %f57, %p22;
	cvt.rzi.u32.f32 	%r65, %f58;
	fma.rn.f32 	%f59, %f12, %f54, %f14;
	fma.rn.f32 	%f60, %f16, %f3, %f59;
	setp.lt.f32 	%p24, %f60, 0f00000000;
	setp.gt.f32 	%p25, %f60, 0f437F0000;
	selp.f32 	%f61, 0f437F0000, %f60, %p25;
	selp.f32 	%f62, 0f00000000, %f61, %p24;
	cvt.rzi.u32.f32 	%r66, %f62;
	fma.rn.f32 	%f63, %f20, %f54, %f22;
	fma.rn.f32 	%f64, %f24, %f3, %f63;
	setp.lt.f32 	%p26, %f64, 0f00000000;
	setp.gt.f32 	%p27, %f64, 0f437F0000;
	selp.f32 	%f65, 0f437F0000, %f64, %p27;
	selp.f32 	%f66, 0f00000000, %f65, %p26;
	cvt.rzi.u32.f32 	%r67, %f66;
	shl.b32 	%r68, %r67, 16;
	shl.b32 	%r69, %r66, 8;
	and.b32  	%r70, %r69, 65280;
	or.b32  	%r71, %r68, %r70;
	and.b32  	%r72, %r65, 255;
	or.b32  	%r73, %r71, %r72;
	or.b32  	%r74, %r73, -16777216;
	cvt.s64.s32 	%rd18, %r5;
	add.s64 	%rd19, %rd13, %rd18;
	st.global.v2.u32 	[%rd19], {%r62, %r74};
$L__BB1_2:
	ret;

}
.entry _Z14YuvToRgbKernelI6uchar26BGRA6410ulonglong2EvPhiS3_iii(
	.param .u64 .ptr .align 1 _Z14YuvToRgbKernelI6uchar26BGRA6410ulonglong2EvPhiS3_iii_param_0,
	.param .u32 _Z14YuvToRgbKernelI6uchar26BGRA6410ulonglong2EvPhiS3_iii_param_1,
	.param .u64 .ptr .align 1 _Z14YuvToRgbKernelI6uchar26BGRA6410ulonglong2EvPhiS3_iii_param_2,
	.param .u32 _Z14YuvToRgbKernelI6uchar26BGRA6410ulonglong2EvPhiS3_iii_param_3,
	.param .u32 _Z14YuvToRgbKernelI6uchar26BGRA6410ulonglong2EvPhiS3_iii_param_4,
	.param .u32 _Z14YuvToRgbKernelI6uchar26BGRA6410ulonglong2EvPhiS3_iii_param_5
)
{
	.reg .pred 	%p<28>;
	.reg .b16 	%rs<7>;
	.reg .b32 	%r<55>;
	.reg .b32 	%f<67>;
	.reg .b64 	%rd<56>;

	ld.param.u64 	%rd1, [_Z14YuvToRgbKernelI6uchar26BGRA6410ulonglong2EvPhiS3_iii_param_0];
	ld.param.u32 	%r4, [_Z14YuvToRgbKernelI6uchar26BGRA6410ulonglong2EvPhiS3_iii_param_1];
	ld.param.u64 	%rd2, [_Z14YuvToRgbKernelI6uchar26BGRA6410ulonglong2EvPhiS3_iii_param_2];
	ld.param.u32 	%r5, [_Z14YuvToRgbKernelI6uchar26BGRA6410ulonglong2EvPhiS3_iii_param_3];
	ld.param.u32 	%r7, [_Z14YuvToRgbKernelI6uchar26BGRA6410ulonglong2EvPhiS3_iii_param_4];
	ld.param.u32 	%r8, [_Z14YuvToRgbKernelI6uchar26BGRA6410ulonglong2EvPhiS3_iii_param_5];
	mov.u32 	%r9, %tid.x;
	mov.u32 	%r10, %ctaid.x;
	mov.u32 	%r11, %ntid.x;
	mad.lo.s32 	%r12, %r10, %r11, %r9;
	shl.b32 	%r1, %r12, 1;
	mov.u32 	%r13, %tid.y;
	mov.u32 	%r14, %ctaid.y;
	mov.u32 	%r15, %ntid.y;
	mad.lo.s32 	%r16, %r14, %r15, %r13;
	shl.b32 	%r3, %r16, 1;
	or.b32  	%r17, %r1, 1;
	setp.ge.s32 	%p1, %r17, %r7;
	or.b32  	%r18, %r3, 1;
	setp.ge.s32 	%p2, %r18, %r8;
	or.pred  	%p3, %p1, %p2;
	@%p3 bra 	$L__BB2_2;
	cvta.to.global.u64 	%rd3, %rd1;
	cvta.to.global.u64 	%rd4, %rd2;
	cvt.s64.s32 	%rd5, %r1;
	and.b64  	%rd6, %rd5, 9223372036854775806;
	mul.lo.s32 	%r19, %r3, %r4;
	cvt.s64.s32 	%rd7, %r19;
	add.s64 	%rd8, %rd6, %rd7;
	add.s64 	%rd9, %rd3, %rd8;
	mul.wide.s32 	%rd10, %r1, 8;
	mul.lo.s32 	%r20, %r5, %r3;
	cvt.s64.s32 	%rd11, %r20;
	add.s64 	%rd12, %rd10, %rd11;
	add.s64 	%rd13, %rd4, %rd12;
	ld.global.v2.u8 	{%rs1, %rs2}, [%rd9];
	cvt.s64.s32 	%rd14, %r4;
	add.s64 	%rd15, %rd9, %rd14;
	ld.global.v2.u8 	{%rs3, %rs4}, [%rd15];
	sub.s32 	%r21, %r8, %r16;
	mul.lo.s32 	%r22, %r21, %r4;
	cvt.s64.s32 	%rd16, %r22;
	add.s64 	%rd17, %rd9, %rd16;
	ld.global.v2.u8 	{%rs5, %rs6}, [%rd17];
	cvt.u32.u16 	%r23, %rs1;
	add.s32 	%r24, %r23, -16;
	cvt.rn.f32.s32 	%f1, %r24;
	cvt.u32.u16 	%r25, %rs5;
	add.s32 	%r26, %r25, -128;
	cvt.rn.f32.s32 	%f2, %r26;
	cvt.u32.u16 	%r27, %rs6;
	add.s32 	%r28, %r27, -128;
	cvt.rn.f32.s32 	%f3, %r28;
	ld.const.f32 	%f4, [matYuv2Rgb];
	ld.const.f32 	%f5, [matYuv2Rgb+4];
	mul.f32 	%f6, %f5, %f2;
	fma.rn.f32 	%f7, %f4, %f1, %f6;
	ld.const.f32 	%f8, [matYuv2Rgb+8];
	fma.rn.f32 	%f9, %f8, %f3, %f7;
	setp.lt.f32 	%p4, %f9, 0f00000000;
	setp.gt.f32 	%p5, %f9, 0f437F0000;
	selp.f32 	%f10, 0f437F0000, %f9, %p5;
	selp.f32 	%f11, 0f00000000, %f10, %p4;
	cvt.rzi.u32.f32 	%r29, %f11;
	ld.const.f32 	%f12, [matYuv2Rgb+12];
	ld.const.f32 	%f13, [matYuv2Rgb+16];
	mul.f32 	%f14, %f13, %f2;
	fma.rn.f32 	%f15, %f12, %f1, %f14;
	ld.const.f32 	%f16, [matYuv2Rgb+20];
	fma.rn.f32 	%f17, %f16, %f3, %f15;
	setp.lt.f32 	%p6, %f17, 0f00000000;
	setp.gt.f32 	%p7, %f17, 0f437F0000;
	selp.f32 	%f18, 0f437F0000, %f17, %p7;
	selp.f32 	%f19, 0f00000000, %f18, %p6;
	cvt.rzi.u32.f32 	%r30, %f19;
	ld.const.f32 	%f20, [matYuv2Rgb+24];
	ld.const.f32 	%f21, [matYuv2Rgb+28];
	mul.f32 	%f22, %f21, %f2;
	fma.rn.f32 	%f23, %f20, %f1, %f22;
	ld.const.f32 	%f24, [matYuv2Rgb+32];
	fma.rn.f32 	%f25, %f24, %f3, %f23;
	setp.lt.f32 	%p8, %f25, 0f00000000;
	setp.gt.f32 	%p9, %f25, 0f437F0000;
	selp.f32 	%f26, 0f437F0000, %f25, %p9;
	selp.f32 	%f27, 0f00000000, %f26, %p8;
	cvt.rzi.u32.f32 	%r31, %f27;
	cvt.u64.u32 	%rd18, %r29;
	shl.b64 	%rd19, %rd18, 40;
	shl.b32 	%r32, %r30, 24;
	shl.b32 	%r33, %r31, 8;
	cvt.u64.u32 	%rd20, %r33;
	and.b64  	%rd21, %rd19, 280375465082880;
	cvt.u64.u32 	%rd22, %r32;
	and.b64  	%rd23, %rd20, 65280;
	or.b64  	%rd24, %rd21, %rd22;
	or.b64  	%rd25, %rd24, %rd23;
	or.b64  	%rd26, %rd25, 71776119061217280;
	cvt.u32.u16 	%r34, %rs2;
	add.s32 	%r35, %r34, -16;
	cvt.rn.f32.s32 	%f28, %r35;
	fma.rn.f32 	%f29, %f4, %f28, %f6;
	fma.rn.f32 	%f30, %f8, %f3, %f29;
	setp.lt.f32 	%p10, %f30, 0f00000000;
	setp.gt.f32 	%p11, %f30, 0f437F0000;
	selp.f32 	%f31, 0f437F0000, %f30, %p11;
	selp.f32 	%f32, 0f00000000, %f31, %p10;
	cvt.rzi.u32.f32 	%r36, %f32;
	fma.rn.f32 	%f33, %f12, %f28, %f14;
	fma.rn.f32 	%f34, %f16, %f3, %f33;
	setp.lt.f32 	%p12, %f34, 0f00000000;
	setp.gt.f32 	%p13, %f34, 0f437F0000;
	selp.f32 	%f35, 0f437F0000, %f34, %p13;
	selp.f32 	%f36, 0f00000000, %f35, %p12;
	cvt.rzi.u32.f32 	%r37, %f36;
	fma.rn.f32 	%f37, %f20, %f28, %f22;
	fma.rn.f32 	%f38, %f24, %f3, %f37;
	setp.lt.f32 	%p14, %f38, 0f00000000;
	setp.gt.f32 	%p15, %f38, 0f437F0000;
	selp.f32 	%f39, 0f437F0000, %f38, %p15;
	selp.f32 	%f40, 0f00000000, %f39, %p14;
	cvt.rzi.u32.f32 	%r38, %f40;
	cvt.u64.u32 	%rd27, %r36;
	shl.b64 	%rd28, %rd27, 40;
	shl.b32 	%r39, %r37, 24;
	shl.b32 	%r40, %r38, 8;
	cvt.u64.u32 	%rd29, %r40;
	and.b64  	%rd30, %rd28, 280375465082880;
	cvt.u64.u32 	%rd31, %r39;
	and.b64  	%rd32, %rd29, 65280;
	or.b64  	%rd33, %rd30, %rd31;
	or.b64  	%rd34, %rd33, %rd32;
	or.b64  	%rd35, %rd34, 71776119061217280;
	st.global.v2.u64 	[%rd13], {%rd26, %rd35};
	cvt.u32.u16 	%r41, %rs3;
	add.s32 	%r42, %r41, -16;
	cvt.rn.f32.s32 	%f41, %r42;
	fma.rn.f32 	%f42, %f4, %f41, %f6;
	fma.rn.f32 	%f43, %f8, %f3, %f42;
	setp.lt.f32 	%p16, %f43, 0f00000000;
	setp.gt.f32 	%p17, %f43, 0f437F0000;
	selp.f32 	%f44, 0f437F0000, %f43, %p17;
	selp.f32 	%f45, 0f00000000, %f44, %p16;
	cvt.rzi.u32.f32 	%r43, %f45;
	fma.rn.f32 	%f46, %f12, %f41, %f14;
	fma.rn.f32 	%f47, %f16, %f3, %f46;
	setp.lt.f32 	%p18, %f47, 0f00000000;
	setp.gt.f32 	%p19, %f47, 0f437F0000;
	selp.f32 	%f48, 0f437F0000, %f47, %p19;
	selp.f32 	%f49, 0f00000000, %f48, %p18;
	cvt.rzi.u32.f32 	%r44, %f49;
	fma.rn.f32 	%f50, %f20, %f41, %f22;
	fma.rn.f32 	%f51, %f24, %f3, %f50;
	setp.lt.f32 	%p20, %f51, 0f00000000;
	setp.gt.f32 	%p21, %f51, 0f437F0000;
	selp.f32 	%f52, 0f437F0000, %f51, %p21;
	selp.f32 	%f53, 0f00000000, %f52, %p20;
	cvt.rzi.u32.f32 	%r45, %f53;
	cvt.u64.u32 	%rd36, %r43;
	shl.b64 	%rd37, %rd36, 40;
	shl.b32 	%r46, %r44, 24;
	shl.b32 	%r47, %r45, 8;
	cvt.u64.u32 	%rd38, %r47;
	and.b64  	%rd39, %rd37, 280375465082880;
	cvt.u64.u32 	%rd40, %r46;
	and.b64  	%rd41, %rd38, 65280;
	or.b64  	%rd42, %rd39, %rd40;
	or.b64  	%rd43, %rd42, %rd41;
	or.b64  	%rd44, %rd43, 71776119061217280;
	cvt.u32.u16 	%r48, %rs4;
	add.s32 	%r49, %r48, -16;
	cvt.rn.f32.s32 	%f54, %r49;
	fma.rn.f32 	%f55, %f4, %f54, %f6;
	fma.rn.f32 	%f56, %f8, %f3, %f55;
	setp.lt.f32 	%p22, %f56, 0f00000000;
	setp.gt.f32 	%p23, %f56, 0f437F0000;
	selp.f32 	%f57, 0f437F0000, %f56, %p23;
	selp.f32 	%f58, 0f00000000, %f57, %p22;
	cvt.rzi.u32.f32 	%r50, %f58;
	fma.rn.f32 	%f59, %f12, %f54, %f14;
	fma.rn.f32 	%f60, %f16, %f3, %f59;
	setp.lt.f32 	%p24, %f60, 0f00000000;
	setp.gt.f32 	%p25, %f60, 0f437F0000;
	selp.f32 	%f61, 0f437F0000, %f60, %p25;
	selp.f32 	%f62, 0f00000000, %f61, %p24;
	cvt.rzi.u32.f32 	%r51, %f62;
	fma.rn.f32 	%f63, %f20, %f54, %f22;
	fma.rn.f32 	%f64, %f24, %f3, %f63;
	setp.lt.f32 	%p26, %f64, 0f00000000;
	setp.gt.f32 	%p27, %f64, 0f437F0000;
	selp.f32 	%f65, 0f437F0000, %f64, %p27;
	selp.f32 	%f66, 0f00000000, %f65, %p26;
	cvt.rzi.u32.f32 	%r52, %f66;
	cvt.u64.u32 	%rd45, %r50;
	shl.b64 	%rd46, %rd45, 40;
	shl.b32 	%r53, %r51, 24;
	shl.b32 	%r54, %r52, 8;
	cvt.u64.u32 	%rd47, %r54;
	and.b64  	%rd48, %rd46, 280375465082880;
	cvt.u64.u32 	%rd49, %r53;
	and.b64  	%rd50, %rd47, 65280;
	or.b64  	%rd51, %rd48, %rd49;
	or.b64  	%rd52, %rd51, %rd50;
	or.b64  	%rd53, %rd52, 71776119061217280;
	cvt.s64.s32 	%rd54, %r5;
	add.s64 	%rd55, %rd13, %rd54;
	st.global.v2.u64 	[%rd55], {%rd44, %rd53};
$L__BB2_2:
	ret;

}
.entry _Z14YuvToRgbKernelI7ushort26BGRA325uint2EvPhiS3_iii(
	.param .u64 .ptr .align 1 _Z14YuvToRgbKernelI7ushort26BGRA325uint2EvPhiS3_iii_param_0,
	.param .u32 _Z14YuvToRgbKernelI7ushort26BGRA325uint2EvPhiS3_iii_param_1,
	.param .u64 .ptr .align 1 _Z14YuvToRgbKernelI7ushort26BGRA325uint2EvPhiS3_iii_param_2,
	.param .u32 _Z14YuvToRgbKernelI7ushort26BGRA325uint2EvPhiS3_iii_param_3,
	.param .u32 _Z14YuvToRgbKernelI7ushort26BGRA325uint2EvPhiS3_iii_param_4,
	.param .u32 _Z14YuvToRgbKernelI7ushort26BGRA325uint2EvPhiS3_iii_param_5
)
{
	.reg .pred 	%p<28>;
	.reg .b16 	%rs<7>;
	.reg .b32 	%r<82>;
	.reg .b32 	%f<67>;
	.reg .b64 	%rd<20>;

	ld.param.u64 	%rd1, [_Z14YuvToRgbKernelI7ushort26BGRA325uint2EvPhiS3_iii_param_0];
	ld.param.u32 	%r4, [_Z14YuvToRgbKernelI7ushort26BGRA325uint2EvPhiS3_iii_param_1];
	ld.param.u64 	%rd2, [_Z14YuvToRgbKernelI7ushort26BGRA325uint2EvPhiS3_iii_param_2];
	ld.param.u32 	%r5, [_Z14YuvToRgbKernelI7ushort26BGRA325uint2EvPhiS3_iii_param_3];
	ld.param.u32 	%r7, [_Z14YuvToRgbKernelI7ushort26BGRA325uint2EvPhiS3_iii_param_4];
	ld.param.u32 	%r8, [_Z14YuvToRgbKernelI7ushort26BGRA325uint2EvPhiS3_iii_param_5];
	mov.u32 	%r9, %tid.x;
	mov.u32 	%r10, %ctaid.x;
	mov.u32 	%r11, %ntid.x;
	mad.lo.s32 	%r12, %r10, %r11, %r9;
	shl.b32 	%r1, %r12, 1;
	mov.u32 	%r13, %tid.y;
	mov.u32 	%r14, %ctaid.y;
	mov.u32 	%r15, %ntid.y;
	mad.lo.s32 	%r16, %r14, %r15, %r13;
	shl.b32 	%r3, %r16, 1;
	or.b32  	%r17, %r1, 1;
	setp.ge.s32 	%p1, %r17, %r7;
	or.b32  	%r18, %r3, 1;
	setp.ge.s32 	%p2, %r18, %r8;
	or.pred  	%p3, %p1, %p2;
	@%p3 bra 	$L__BB3_2;
	cvta.to.global.u64 	%rd3, %rd1;
	cvta.to.global.u64 	%rd4, %rd2;
	mul.wide.s32 	%rd5, %r1, 2;
	and.b64  	%rd6, %rd5, 9223372036854775804;
	mul.lo.s32 	%r19, %r3, %r4;
	cvt.s64.s32 	%rd7, %r19;
	add.s64 	%rd8, %rd6, %rd7;
	add.s64 	%rd9, %rd3, %rd8;
	mul.wide.s32 	%rd10, %r1, 4;
	mul.lo.s32 	%r20, %r5, %r3;
	cvt.s64.s32 	%rd11, %r20;
	add.s64 	%rd12, %rd10, %rd11;
	add.s64 	%rd13, %rd4, %rd12;
	ld.global.u32 	%r21, [%rd9];
	mov.b32 	{%rs1, %rs2}, %r21;
	cvt.s64.s32 	%rd14, %r4;
	add.s64 	%rd15, %rd9, %rd14;
	ld.global.u32 	%r22, [%rd15];
	mov.b32 	{%rs3, %rs4}, %r22;
	sub.s32 	%r23, %r8, %r16;
	mul.lo.s32 	%r24, %r23, %r4;
	cvt.s64.s32 	%rd16, %r24;
	add.s64 	%rd17, %rd9, %rd16;
	ld.global.u32 	%r25, [%rd17];
	mov.b32 	{%rs5, %rs6}, %r25;
	cvt.u32.u16 	%r26, %rs1;
	add.s32 	%r27, %r26, -4096;
	cvt.rn.f32.s32 	%f1, %r27;
	cvt.u32.u16 	%r28, %rs5;
	add.s32 	%r29, %r28, -32768;
	cvt.rn.f32.s32 	%f2, %r29;
	cvt.u32.u16 	%r30, %rs6;
	add.s32 	%r31, %r30, -32768;
	cvt.rn.f32.s32 	%f3, %r31;
	ld.const.f32 	%f4, [matYuv2Rgb];
	ld.const.f32 	%f5, [matYuv2Rgb+4];
	mul.f32 	%f6, %f5, %f2;
	fma.rn.f32 	%f7, %f4, %f1, %f6;
	ld.const.f32 	%f8, [matYuv2Rgb+8];
	fma.rn.f32 	%f9, %f8, %f3, %f7;
	setp.lt.f32 	%p4, %f9, 0f00000000;
	setp.gt.f32 	%p5, %f9, 0f477FFF00;
	selp.f32 	%f10, 0f477FFF00, %f9, %p5;
	selp.f32 	%f11, 0f00000000, %f10, %p4;
	cvt.rzi.u32.f32 	%r32, %f11;
	ld.const.f32 	%f12, [matYuv2Rgb+12];
	ld.const.f32 	%f13, [matYuv2Rgb+16];
	mul.f32 	%f14, %f13, %f2;
	fma.rn.f32 	%f15, %f12, %f1, %f14;
	ld.const.f32 	%f16, [matYuv2Rgb+20];
	fma.rn.f32 	%f17, %f16, %f3, %f15;
	setp.lt.f32 	%p6, %f17, 0f00000000;
	setp.gt.f32 	%p7, %f17, 0f477FFF00;
	selp.f32 	%f18, 0f477FFF00, %f17, %p7;
	selp.f32 	%f19, 0f00000000, %f18, %p6;
	cvt.rzi.u32.f32 	%r33, %f19;
	ld.const.f32 	%f20, [matYuv2Rgb+24];
	ld.const.f32 	%f21, [matYuv2Rgb+28];
	mul.f32 	%f22, %f21, %f2;
	fma.rn.f32 	%f23, %f20, %f1, %f22;
	ld.const.f32 	%f24, [matYuv2Rgb+32];
	fma.rn.f32 	%f25, %f24, %f3, %f23;
	setp.lt.f32 	%p8, %f25, 0f00000000;
	setp.gt.f32 	%p9, %f25, 0f477FFF00;
	selp.f32 	%f26, 0f477FFF00, %f25, %p9;
	selp.f32 	%f27, 0f00000000, %f26, %p8;
	cvt.rzi.u32.f32 	%r34, %f27;
	shr.u32 	%r35, %r34, 8;
	shl.b32 	%r36, %r32, 8;
	and.b32  	%r37, %r36, 16711680;
	and.b32  	%r38, %r33, 65280;
	and.b32  	%r39, %r35, 255;
	or.b32  	%r40, %r37, %r38;
	or.b32  	%r41, %r40, %r39;
	or.b32  	%r42, %r41, -16777216;
	cvt.u32.u16 	%r43, %rs2;
	add.s32 	%r44, %r43, -4096;
	cvt.rn.f32.s32 	%f28, %r44;
	fma.rn.f32 	%f29, %f4, %f28, %f6;
	fma.rn.f32 	%f30, %f8, %f3, %f29;
	setp.lt.f32 	%p10, %f30, 0f00000000;
	setp.gt.f32 	%p11, %f30, 0f477FFF00;
	selp.f32 	%f31, 0f477FFF00, %f30, %p11;
	selp.f32 	%f32, 0f00000000, %f31, %p10;
	cvt.rzi.u32.f32 	%r45, %f32;
	fma.rn.f32 	%f33, %f12, %f28, %f14;
	fma.rn.f32 	%f34, %f16, %f3, %f33;
	setp.lt.f32 	%p12, %f34, 0f00000000;
	setp.gt.f32 	%p13, %f34, 0f477FFF00;
	selp.f32 	%f35, 0f477FFF00, %f34, %p13;
	selp.f32 	%f36, 0f00000000, %f35, %p12;
	cvt.rzi.u32.f32 	%r46, %f36;
	fma.rn.f32 	%f37, %f20, %f28, %f22;
	fma.rn.f32 	%f38, %f24, %f3, %f37;
	setp.lt.f32 	%p14, %f38, 0f00000000;
	setp.gt.f32 	%p15, %f38, 0f477FFF00;
	selp.f32 	%f39, 0f477FFF00, %f38, %p15;
	selp.f32 	%f40, 0f00000000, %f39, %p14;
	cvt.rzi.u32.f32 	%r47, %f40;
	shr.u32 	%r48, %r47, 8;
	shl.b32 	%r49, %r45, 8;
	and.b32  	%r50, %r49, 16711680;
	and.b32  	%r51, %r46, 65280;
	and.b32  	%r52, %r48, 255;
	or.b32  	%r53, %r50, %r51;
	or.b32  	%r54, %r53, %r52;
	or.b32  	%r55, %r54, -16777216;
	st.global.v2.u32 	[%rd13], {%r42, %r55};
	cvt.u32.u16 	%r56, %rs3;
	add.s32 	%r57, %r56, -4096;
	cvt.rn.f32.s32 	%f41, %r57;
	fma.rn.f32 	%f42, %f4, %f41, %f6;
	fma.rn.f32 	%f43, %f8, %f3, %f42;
	setp.lt.f32 	%p16, %f43, 0f00000000;
	setp.gt.f32 	%p17, %f43, 0f477FFF00;
	selp.f32 	%f44, 0f477FFF00, %f43, %p17;
	selp.f32 	%f45, 0f00000000, %f44, %p16;
	cvt.rzi.u32.f32 	%r58, %f45;
	fma.rn.f32 	%f46, %f12, %f41, %f14;
	fma.rn.f32 	%f47, %f16, %f3, %f46;
	setp.lt.f32 	%p18, %f47, 0f00000000;
	setp.gt.f32 	%p19, %f47, 0f477FFF00;
	selp.f32 	%f48, 0f477FFF00, %f47, %p19;
	selp.f32 	%f49, 0f00000000, %f48, %p18;
	cvt.rzi.u32.f32 	%r59, %f49;
	fma.rn.f32 	%f50, %f20, %f41, %f22;
	fma.rn.f32 	%f51, %f24, %f3, %f50;
	setp.lt.f32 	%p20, %f51, 0f00000000;
	setp.gt.f32 	%p21, %f51, 0f477FFF00;
	selp.f32 	%f52, 0f477FFF00, %f51, %p21;
	selp.f32 	%f53, 0f00000000, %f52, %p20;
	cvt.rzi.u32.f32 	%r60, %f53;
	shr.u32 	%r61, %r60, 8;
	shl.b32 	%r62, %r58, 8;
	and.b32  	%r63, %r62, 16711680;
	and.b32  	%r64, %r59, 65280;
	and.b32  	%r65, %r61, 255;
	or.b32  	%r66, %r63, %r64;
	or.b32  	%r67, %r66, %r65;
	or.b32  	%r68, %r67, -16777216;
	cvt.u32.u16 	%r69, %rs4;
	add.s32 	%r70, %r69, -4096;
	cvt.rn.f32.s32 	%f54, %r70;
	fma.rn.f32 	%f55, %f4, %f54, %f6;
	fma.rn.f32 	%f56, %f8, %f3, %f55;
	setp.lt.f32 	%p22, %f56, 0f00000000;
	setp.gt.f32 	%p23, %f56, 0f477FFF00;
	selp.f32 	%f57, 0f477FFF00, %f56, %p23;
	selp.f32 	%f58, 0f00000000, %f57, %p22;
	cvt.rzi.u32.f32 	%r71, %f58;
	fma.rn.f32 	%f59, %f12, %f54, %f14;
	fma.rn.f32 	%f60, %f16, %f3, %f59;
	setp.lt.f32 	%p24, %f60, 0f00000000;
	setp.gt.f32 	%p25, %f60, 0f477FFF00;
	selp.f32 	%f61, 0f477FFF00, %f60, %p25;
	selp.f32 	%f62, 0f00000000, %f61, %p24;
	cvt.rzi.u32.f32 	%r72, %f62;
	fma.rn.f32 	%f63, %f20, %f54, %f22;
	fma.rn.f32 	%f64, %f24, %f3, %f63;
	setp.lt.f32 	%p26, %f64, 0f00000000;
	setp.gt.f32 	%p27, %f64, 0f477FFF00;
	selp.f32 	%f65, 0f477FFF00, %f64, %p27;
	selp.f32 	%f66, 0f00000000, %f65, %p26;
	cvt.rzi.u32.f32 	%r73, %f66;
	shr.u32 	%r74, %r73, 8;
	shl.b32 	%r75, %r71, 8;
	and.b32  	%r76, %r75, 16711680;
	and.b32  	%r77, %r72, 65280;
	and.b32  	%r78, %r74, 255;
	or.b32  	%r79, %r76, %r77;
	or.b32  	%r80, %r79, %r78;
	or.b32  	%r81, %r80, -16777216;
	cvt.s64.s32 	%rd18, %r5;
	add.s64 	%rd19, %rd13, %rd18;
	st.global.v2.u32 	[%rd19], {%r68, %r81};
$L__BB3_2:
	ret;

}
.entry _Z14YuvToRgbKernelI7ushort26BGRA6410ulonglong2EvPhiS3_iii(
	.param .u64 .ptr .align 1 _Z14YuvToRgbKernelI7ushort26BGRA6410ulonglong2EvPhiS3_iii_param_0,
	.param .u32 _Z14YuvToRgbKernelI7ushort26BGRA6410ulonglong2EvPhiS3_iii_param_1,
	.param .u64 .ptr .align 1 _Z14YuvToRgbKernelI7ushort26BGRA6410ulonglong2EvPhiS3_iii_param_2,
	.param .u32 _Z14YuvToRgbKernelI7ushort26BGRA6410ulonglong2EvPhiS3_iii_param_3,
	.param .u32 _Z14YuvToRgbKernelI7ushort26BGRA6410ulonglong2EvPhiS3_iii_param_4,
	.param .u32 _Z14YuvToRgbKernelI7ushort26BGRA6410ulonglong2EvPhiS3_iii_param_5
)
{
	.reg .pred 	%p<28>;
	.reg .b16 	%rs<7>;
	.reg .b32 	%r<58>;
	.reg .b32 	%f<67>;
	.reg .b64 	%rd<52>;

	ld.param.u64 	%rd1, [_Z14YuvToRgbKernelI7ushort26BGRA6410ulonglong2EvPhiS3_iii_param_0];
	ld.param.u32 	%r4, [_Z14YuvToRgbKernelI7ushort26BGRA6410ulonglong2EvPhiS3_iii_param_1];
	ld.param.u64 	%rd2, [_Z14YuvToRgbKernelI7ushort26BGRA6410ulonglong2EvPhiS3_iii_param_2];
	ld.param.u32 	%r5, [_Z14YuvToRgbKernelI7ushort26BGRA6410ulonglong2EvPhiS3_iii_param_3];
	ld.param.u32 	%r7, [_Z14YuvToRgbKernelI7ushort26BGRA6410ulonglong2EvPhiS3_iii_param_4];
	ld.param.u32 	%r8, [_Z14YuvToRgbKernelI7ushort26BGRA6410ulonglong2EvPhiS3_iii_param_5];
	mov.u32 	%r9, %tid.x;
	mov.u32 	%r10, %ctaid.x;
	mov.u32 	%r11, %ntid.x;
	mad.lo.s32 	%r12, %r10, %r11, %r9;
	shl.b32 	%r1, %r12, 1;
	mov.u32 	%r13, %tid.y;
	mov.u32 	%r14, %ctaid.y;
	mov.u32 	%r15, %ntid.y;
	mad.lo.s32 	%r16, %r14, %r15, %r13;
	shl.b32 	%r3, %r16, 1;
	or.b32  	%r17, %r1, 1;
	setp.ge.s32 	%p1, %r17, %r7;
	or.b32  	%r18, %r3, 1;
	setp.ge.s32 	%p2, %r18, %r8;
	or.pred  	%p3, %p1, %p2;
	@%p3 bra 	$L__BB4_2;
	cvta.to.global.u64 	%rd3, %rd1;
	cvta.to.global.u64 	%rd4, %rd2;
	mul.wide.s32 	%rd5, %r1, 2;
	and.b64  	%rd6, %rd5, 9223372036854775804;
	mul.lo.s32 	%r19, %r3, %r4;
	cvt.s64.s32 	%rd7, %r19;
	add.s64 	%rd8, %rd6, %rd7;
	add.s64 	%rd9, %rd3, %rd8;
	mul.wide.s32 	%rd10, %r1, 8;
	mul.lo.s32 	%r20, %r5, %r3;
	cvt.s64.s32 	%rd11, %r20;
	add.s64 	%rd12, %rd10, %rd11;
	add.s64 	%rd13, %rd4, %rd12;
	ld.global.u32 	%r21, [%rd9];
	mov.b32 	{%rs1, %rs2}, %r21;
	cvt.s64.s32 	%rd14, %r4;
	add.s64 	%rd15, %rd9, %rd14;
	ld.global.u32 	%r22, [%rd15];
	mov.b32 	{%rs3, %rs4}, %r22;
	sub.s32 	%r23, %r8, %r16;
	mul.lo.s32 	%r24, %r23, %r4;
	cvt.s64.s32 	%rd16, %r24;
	add.s64 	%rd17, %rd9, %rd16;
	ld.global.u32 	%r25, [%rd17];
	mov.b32 	{%rs5, %rs6}, %r25;
	cvt.u32.u16 	%r26, %rs1;
	add.s32 	%r27, %r26, -4096;
	cvt.rn.f32.s32 	%f1, %r27;
	cvt.u32.u16 	%r28, %rs5;
	add.s32 	%r29, %r28, -32768;
	cvt.rn.f32.s32 	%f2, %r29;
	cvt.u32.u16 	%r30, %rs6;
	add.s32 	%r31, %r30, -32768;
	cvt.rn.f32.s32 	%f3, %r31;
	ld.const.f32 	%f4, [matYuv2Rgb];
	ld.const.f32 	%f5, [matYuv2Rgb+4];
	mul.f32 	%f6, %f5, %f2;
	fma.rn.f32 	%f7, %f4, %f1, %f6;
	ld.const.f32 	%f8, [matYuv2Rgb+8];
	fma.rn.f32 	%f9, %f8, %f3, %f7;
	setp.lt.f32 	%p4, %f9, 0f00000000;
	setp.gt.f32 	%p5, %f9, 0f477FFF00;
	selp.f32 	%f10, 0f477FFF00, %f9, %p5;
	selp.f32 	%f11, 0f00000000, %f10, %p4;
	cvt.rzi.u32.f32 	%r32, %f11;
	ld.const.f32 	%f12, [matYuv2Rgb+12];
	ld.const.f32 	%f13, [matYuv2Rgb+16];
	mul.f32 	%f14, %f13, %f2;
	fma.rn.f32 	%f15, %f12, %f1, %f14;
	ld.const.f32 	%f16, [matYuv2Rgb+20];
	fma.rn.f32 	%f17, %f16, %f3, %f15;
	setp.lt.f32 	%p6, %f17, 0f00000000;
	setp.gt.f32 	%p7, %f17, 0f477FFF00;
	selp.f32 	%f18, 0f477FFF00, %f17, %p7;
	selp.f32 	%f19, 0f00000000, %f18, %p6;
	cvt.rzi.u32.f32 	%r33, %f19;
	ld.const.f32 	%f20, [matYuv2Rgb+24];
	ld.const.f32 	%f21, [matYuv2Rgb+28];
	mul.f32 	%f22, %f21, %f2;
	fma.rn.f32 	%f23, %f20, %f1, %f22;
	ld.const.f32 	%f24, [matYuv2Rgb+32];
	fma.rn.f32 	%f25, %f24, %f3, %f23;
	setp.lt.f32 	%p8, %f25, 0f00000000;
	setp.gt.f32 	%p9, %f25, 0f477FFF00;
	selp.f32 	%f26, 0f477FFF00, %f25, %p9;
	selp.f32 	%f27, 0f00000000, %f26, %p8;
	cvt.rzi.u32.f32 	%r34, %f27;
	cvt.u64.u32 	%rd18, %r32;
	shl.b64 	%rd19, %rd18, 32;
	and.b64  	%rd20, %rd19, 281470681743360;
	shl.b32 	%r35, %r33, 16;
	cvt.u64.u32 	%rd21, %r35;
	or.b64  	%rd22, %rd20, %rd21;
	and.b32  	%r36, %r34, 65535;
	cvt.u64.u32 	%rd23, %r36;
	or.b64  	%rd24, %rd22, %rd23;
	or.b64  	%rd25, %rd24, 71776119061217280;
	cvt.u32.u16 	%r37, %rs2;
	add.s32 	%r38, %r37, -4096;
	cvt.rn.f32.s32 	%f28, %r38;
	fma.rn.f32 	%f29, %f4, %f28, %f6;
	fma.rn.f32 	%f30, %f8, %f3, %f29;
	setp.lt.f32 	%p10, %f30, 0f00000000;
	setp.gt.f32 	%p11, %f30, 0f477FFF00;
	selp.f32 	%f31, 0f477FFF00, %f30, %p11;
	selp.f32 	%f32, 0f00000000, %f31, %p10;
	cvt.rzi.u32.f32 	%r39, %f32;
	fma.rn.f32 	%f33, %f12, %f28, %f14;
	fma.rn.f32 	%f34, %f16, %f3, %f33;
	setp.lt.f32 	%p12, %f34, 0f00000000;
	setp.gt.f32 	%p13, %f34, 0f477FFF00;
	selp.f32 	%f35, 0f477FFF00, %f34, %p13;
	selp.f32 	%f36, 0f00000000, %f35, %p12;
	cvt.rzi.u32.f32 	%r40, %f36;
	fma.rn.f32 	%f37, %f20, %f28, %f22;
	fma.rn.f32 	%f38, %f24, %f3, %f37;
	setp.lt.f32 	%p14, %f38, 0f00000000;
	setp.gt.f32 	%p15, %f38, 0f477FFF00;
	selp.f32 	%f39, 0f477FFF00, %f38, %p15;
	selp.f32 	%f40, 0f00000000, %f39, %p14;
	cvt.rzi.u32.f32 	%r41, %f40;
	cvt.u64.u32 	%rd26, %r39;
	shl.b64 	%rd27, %rd26, 32;
	and.b64  	%rd28, %rd27, 281470681743360;
	shl.b32 	%r42, %r40, 16;
	cvt.u64.u32 	%rd29, %r42;
	or.b64  	%rd30, %rd28, %rd29;
	and.b32  	%r43, %r41, 65535;
	cvt.u64.u32 	%rd31, %r43;
	or.b64  	%rd32, %rd30, %rd31;
	or.b64  	%rd33, %rd32, 71776119061217280;
	st.global.v2.u64 	[%rd13], {%rd25, %rd33};
	cvt.u32.u16 	%r44, %rs3;
	add.s32 	%r45, %r44, -4096;
	cvt.rn.f32.s32 	%f41, %r45;
	fma.rn.f32 	%f42, %f4, %f41, %f6;
	fma.rn.f32 	%f43, %f8, %f3, %f42;
	setp.lt.f32 	%p16, %f43, 0f00000000;
	setp.gt.f32 	%p17, %f43, 0f477FFF00;
	selp.f32 	%f44, 0f477FFF00, %f43, %p17;
	selp.f32 	%f45, 0f00000000, %f44, %p16;
	cvt.rzi.u32.f32 	%r46, %f45;
	fma.rn.f32 	%f46, %f12, %f41, %f14;
	fma.rn.f32 	%f47, %f16, %f3, %f46;
	setp.lt.f32 	%p18, %f47, 0f00000000;
	setp.gt.f32 	%p19, %f47, 0f477FFF00;
	selp.f32 	%f48, 0f477FFF00, %f47, %p19;
	selp.f32 	%f49, 0f00000000, %f48, %p18;
	cvt.rzi.u32.f32 	%r47, %f49;
	fma.rn.f32 	%f50, %f20, %f41, %f22;
	fma.rn.f32 	%f51, %f24, %f3, %f50;
	setp.lt.f32 	%p20, %f51, 0f00000000;
	setp.gt.f32 	%p21, %f51, 0f477FFF00;
	selp.f32 	%f52, 0f477FFF00, %f51, %p21;
	selp.f32 	%f53, 0f00000000, %f52, %p20;
	cvt.rzi.u32.f32 	%r48, %f53;
	cvt.u64.u32 	%rd34, %r46;
	shl.b64 	%rd35, %rd34, 32;
	and.b64  	%rd36, %rd35, 281470681743360;
	shl.b32 	%r49, %r47, 16;
	cvt.u64.u32 	%rd37, %r49;
	or.b64  	%rd38, %rd36, %rd37;
	and.b32  	%r50, %r48, 65535;
	cvt.u64.u32 	%rd39, %r50;
	or.b64  	%rd40, %rd38, %rd39;
	or.b64  	%rd41, %rd40, 71776119061217280;
	cvt.u32.u16 	%r51, %rs4;
	add.s32 	%r52, %r51, -4096;
	cvt.rn.f32.s32 	%f54, %r52;
	fma.rn.f32 	%f55, %f4, %f54, %f6;
	fma.rn.f32 	%f56, %f8, %f3, %f55;
	setp.lt.f32 	%p22, %f56, 0f00000000;
	setp.gt.f32 	%p23, %f56, 0f477FFF00;
	selp.f32 	%f57, 0f477FFF00, %f56, %p23;
	selp.f32 	%f58, 0f00000000, %f57, %p22;
	cvt.rzi.u32.f32 	%r53, %f58;
	fma.rn.f32 	%f59, %f12, %f54, %f14;
	fma.rn.f32 	%f60, %f16, %f3, %f59;
	setp.lt.f32 	%p24, %f60, 0f00000000;
	setp.gt.f32 	%p25, %f60, 0f477FFF00;
	selp.f32 	%f61, 0f477FFF00, %f60, %p25;
	selp.f32 	%f62, 0f00000000, %f61, %p24;
	cvt.rzi.u32.f32 	%r54, %f62;
	fma.rn.f32 	%f63, %f20, %f54, %f22;
	fma.rn.f32 	%f64, %f24, %f3, %f63;
	setp.lt.f32 	%p26, %f64, 0f00000000;
	setp.gt.f32 	%p27, %f64, 0f477FFF00;
	selp.f32 	%f65, 0f477FFF00, %f64, %p27;
	selp.f32 	%f66, 0f00000000, %f65, %p26;
	cvt.rzi.u32.f32 	%r55, %f66;
	cvt.u64.u32 	%rd42, %r53;
	shl.b64 	%rd43, %rd42, 32;
	and.b64  	%rd44, %rd43, 281470681743360;
	shl.b32 	%r56, %r54, 16;
	cvt.u64.u32 	%rd45, %r56;
	or.b64  	%rd46, %rd44, %rd45;
	and.b32  	%r57, %r55, 65535;
	cvt.u64.u32 	%rd47, %r57;
	or.b64  	%rd48, %rd46, %rd47;
	or.b64  	%rd49, %rd48, 71776119061217280;
	cvt.s64.s32 	%rd50, %r5;
	add.s64 	%rd51, %rd13, %rd50;
	st.global.v2.u64 	[%rd51], {%rd41, %rd49};
$L__BB4_2:
	ret;

}
.entry _Z20YuvToRgbPlanarKernelI6uchar26BGRA32S0_EvPhiS2_iii(
	.param .u64 .ptr .align 1 _Z20YuvToRgbPlanarKernelI6uchar26BGRA32S0_EvPhiS2_iii_param_0,
	.param .u32 _Z20YuvToRgbPlanarKernelI6uchar26BGRA32S0_EvPhiS2_iii_param_1,
	.param .u64 .ptr .align 1 _Z20YuvToRgbPlanarKernelI6uchar26BGRA32S0_EvPhiS2_iii_param_2,
	.param .u32 _Z20YuvToRgbPlanarKernelI6uchar26BGRA32S0_EvPhiS2_iii_param_3,
	.param .u32 _Z20YuvToRgbPlanarKernelI6uchar26BGRA32S0_EvPhiS2_iii_param_4,
	.param .u32 _Z20YuvToRgbPlanarKernelI6uchar26BGRA32S0_EvPhiS2_iii_param_5
)
{
	.reg .pred 	%p<28>;
	.reg .b16 	%rs<19>;
	.reg .b32 	%r<48>;
	.reg .b32 	%f<67>;
	.reg .b64 	%rd<24>;

	ld.param.u64 	%rd1, [_Z20YuvToRgbPlanarKernelI6uchar26BGRA32S0_EvPhiS2_iii_param_0];
	ld.param.u32 	%r4, [_Z20YuvToRgbPlanarKernelI6uchar26BGRA32S0_EvPhiS2_iii_param_1];
	ld.param.u64 	%rd2, [_Z20YuvToRgbPlanarKernelI6uchar26BGRA32S0_EvPhiS2_iii_param_2];
	ld.param.u32 	%r5, [_Z20YuvToRgbPlanarKernelI6uchar26BGRA32S0_EvPhiS2_iii_param_3];
	ld.param.u32 	%r7, [_Z20YuvToRgbPlanarKernelI6uchar26BGRA32S0_EvPhiS2_iii_param_4];
	ld.param.u32 	%r8, [_Z20YuvToRgbPlanarKernelI6uchar26BGRA32S0_EvPhiS2_iii_param_5];
	mov.u32 	%r9, %tid.x;
	mov.u32 	%r10, %ctaid.x;
	mov.u32 	%r11, %ntid.x;
	mad.lo.s32 	%r12, %r10, %r11, %r9;
	shl.b32 	%r1, %r12, 1;
	mov.u32 	%r13, %tid.y;
	mov.u32 	%r14, %ctaid.y;
	mov.u32 	%r15, %ntid.y;
	mad.lo.s32 	%r16, %r14, %r15, %r13;
	shl.b32 	%r3, %r16, 1;
	or.b32  	%r17, %r1, 1;
	setp.ge.s32 	%p1, %r17, %r7;
	or.b32  	%r18, %r3, 1;
	setp.ge.s32 	%p2, %r18, %r8;
	or.pred  	%p3, %p1, %p2;
	@%p3 bra 	$L__BB5_2;
	cvta.to.global.u64 	%rd3, %rd1;
	cvta.to.global.u64 	%rd4, %rd2;
	cvt.s64.s32 	%rd5, %r1;
	and.b64  	%rd6, %rd5, 9223372036854775806;
	mul.lo.s32 	%r19, %r3, %r4;
	cvt.s64.s32 	%rd7, %r19;
	add.s64 	%rd8, %rd6, %rd7;
	add.s64 	%rd9, %rd3, %rd8;
	ld.global.v2.u8 	{%rs1, %rs2}, [%rd9];
	cvt.s64.s32 	%rd10, %r4;
	add.s64 	%rd11, %rd9, %rd10;
	ld.global.v2.u8 	{%rs3, %rs4}, [%rd11];
	sub.s32 	%r20, %r8, %r16;
	mul.lo.s32 	%r21, %r20, %r4;
	cvt.s64.s32 	%rd12, %r21;
	add.s64 	%rd13, %rd9, %rd12;
	ld.global.v2.u8 	{%rs5, %rs6}, [%rd13];
	cvt.u32.u16 	%r22, %rs1;
	add.s32 	%r23, %r22, -16;
	cvt.rn.f32.s32 	%f1, %r23;
	cvt.u32.u16 	%r24, %rs5;
	add.s32 	%r25, %r24, -128;
	cvt.rn.f32.s32 	%f2, %r25;
	cvt.u32.u16 	%r26, %rs6;
	add.s32 	%r27, %r26, -128;
	cvt.rn.f32.s32 	%f3, %r27;
	ld.const.f32 	%f4, [matYuv2Rgb];
	ld.const.f32 	%f5, [matYuv2Rgb+4];
	mul.f32 	%f6, %f5, %f2;
	fma.rn.f32 	%f7, %f4, %f1, %f6;
	ld.const.f32 	%f8, [matYuv2Rgb+8];
	fma.rn.f32 	%f9, %f8, %f3, %f7;
	setp.lt.f32 	%p4, %f9, 0f00000000;
	setp.gt.f32 	%p5, %f9, 0f437F0000;
	selp.f32 	%f10, 0f437F0000, %f9, %p5;
	selp.f32 	%f11, 0f00000000, %f10, %p4;
	cvt.rzi.u32.f32 	%r28, %f11;
	ld.const.f32 	%f12, [matYuv2Rgb+12];
	ld.const.f32 	%f13, [matYuv2Rgb+16];
	mul.f32 	%f14, %f13, %f2;
	fma.rn.f32 	%f15, %f12, %f1, %f14;
	ld.const.f32 	%f16, [matYuv2Rgb+20];
	fma.rn.f32 	%f17, %f16, %f3, %f15;
	setp.lt.f32 	%p6, %f17, 0f00000000;
	setp.gt.f32 	%p7, %f17, 0f437F0000;
	selp.f32 	%f18, 0f437F0000, %f17, %p7;
	selp.f32 	%f19, 0f00000000, %f18, %p6;
	cvt.rzi.u32.f32 	%r29, %f19;
	ld.const.f32 	%f20, [matYuv2Rgb+24];
	ld.const.f32 	%f21, [matYuv2Rgb+28];
	mul.f32 	%f22, %f21, %f2;
	fma.rn.f32 	%f23, %f20, %f1, %f22;
	ld.const.f32 	%f24, [matYuv2Rgb+32];
	fma.rn.f32 	%f25, %f24, %f3, %f23;
	setp.lt.f32 	%p8, %f25, 0f00000000;
	setp.gt.f32 	%p9, %f25, 0f437F0000;
	selp.f32 	%f26, 0f437F0000, %f25, %p9;
	selp.f32 	%f27, 0f00000000, %f26, %p8;
	cvt.rzi.u32.f32 	%r30, %f27;
	cvt.u16.u32 	%rs7, %r30;
	cvt.u16.u32 	%rs8, %r29;
	cvt.u16.u32 	%rs9, %r28;
	cvt.u32.u16 	%r31, %rs2;
	add.s32 	%r32, %r31, -16;
	cvt.rn.f32.s32 	%f28, %r32;
	fma.rn.f32 	%f29, %f4, %f28, %f6;
	fma.rn.f32 	%f30, %f8, %f3, %f29;
	setp.lt.f32 	%p10, %f30, 0f00000000;
	setp.gt.f32 	%p11, %f30, 0f437F0000;
	selp.f32 	%f31, 0f437F0000, %f30, %p11;
	selp.f32 	%f32, 0f00000000, %f31, %p10;
	cvt.rzi.u32.f32 	%r33, %f32;
	fma.rn.f32 	%f33, %f12, %f28, %f14;
	fma.rn.f32 	%f34, %f16, %f3, %f33;
	setp.lt.f32 	%p12, %f34, 0f00000000;
	setp.gt.f32 	%p13, %f34, 0f437F0000;
	selp.f32 	%f35, 0f437F0000, %f34, %p13;
	selp.f32 	%f36, 0f00000000, %f35, %p12;
	cvt.rzi.u32.f32 	%r34, %f36;
	fma.rn.f32 	%f37, %f20, %f28, %f22;
	fma.rn.f32 	%f38, %f24, %f3, %f37;
	setp.lt.f32 	%p14, %f38, 0f00000000;
	setp.gt.f32 	%p15, %f38, 0f437F0000;
	selp.f32 	%f39, 0f437F0000, %f38, %p15;
	selp.f32 	%f40, 0f00000000, %f39, %p14;
	cvt.rzi.u32.f32 	%r35, %f40;
	cvt.u16.u32 	%rs10, %r35;
	cvt.u16.u32 	%rs11, %r34;
	cvt.u16.u32 	%rs12, %r33;
	cvt.u32.u16 	%r36, %rs3;
	add.s32 	%r37, %r36, -16;
	cvt.rn.f32.s32 	%f41, %r37;
	fma.rn.f32 	%f42, %f4, %f41, %f6;
	fma.rn.f32 	%f43, %f8, %f3, %f42;
	setp.lt.f32 	%p16, %f43, 0f00000000;
	setp.gt.f32 	%p17, %f43, 0f437F0000;
	selp.f32 	%f44, 0f437F0000, %f43, %p17;
	selp.f32 	%f45, 0f00000000, %f44, %p16;
	cvt.rzi.u32.f32 	%r38, %f45;
	fma.rn.f32 	%f46, %f12, %f41, %f14;
	fma.rn.f32 	%f47, %f16, %f3, %f46;
	setp.lt.f32 	%p18, %f47, 0f00000000;
	setp.gt.f32 	%p19, %f47, 0f437F0000;
	selp.f32 	%f48, 0f437F0000, %f47, %p19;
	selp.f32 	%f49, 0f00000000, %f48, %p18;
	cvt.rzi.u32.f32 	%r39, %f49;
	fma.rn.f32 	%f50, %f20, %f41, %f22;
	fma.rn.f32 	%f51, %f24, %f3, %f50;
	setp.lt.f32 	%p20, %f51, 0f00000000;
	setp.gt.f32 	%p21, %f51, 0f437F0000;
	selp.f32 	%f52, 0f437F0000, %f51, %p21;
	selp.f32 	%f53, 0f00000000, %f52, %p20;
	cvt.rzi.u32.f32 	%r40, %f53;
	cvt.u16.u32 	%rs13, %r40;
	cvt.u16.u32 	%rs14, %r39;
	cvt.u16.u32 	%rs15, %r38;
	cvt.u32.u16 	%r41, %rs4;
	add.s32 	%r42, %r41, -16;
	cvt.rn.f32.s32 	%f54, %r42;
	fma.rn.f32 	%f55, %f4, %f54, %f6;
	fma.rn.f32 	%f56, %f8, %f3, %f55;
	setp.lt.f32 	%p22, %f56, 0f00000000;
	setp.gt.f32 	%p23, %f56, 0f437F0000;
	selp.f32 	%f57, 0f437F0000, %f56, %p23;
	selp.f32 	%f58, 0f00000000, %f57, %p22;
	cvt.rzi.u32.f32 	%r43, %f58;
	fma.rn.f32 	%f59, %f12, %f54, %f14;
	fma.rn.f32 	%f60, %f16, %f3, %f59;
	setp.lt.f32 	%p24, %f60, 0f00000000;
	setp.gt.f32 	%p25, %f60, 0f437F0000;
	selp.f32 	%f61, 0f437F0000, %f60, %p25;
	selp.f32 	%f62, 0f00000000, %f61, %p24;
	cvt.rzi.u32.f32 	%r44, %f62;
	fma.rn.f32 	%f63, %f20, %f54, %f22;
	fma.rn.f32 	%f64, %f24, %f3, %f63;
	setp.lt.f32 	%p26, %f64, 0f00000000;
	setp.gt.f32 	%p27, %f64, 0f437F0000;
	selp.f32 	%f65, 0f437F0000, %f64, %p27;
	selp.f32 	%f66, 0f00000000, %f65, %p26;
	cvt.rzi.u32.f32 	%r45, %f66;
	cvt.u16.u32 	%rs16, %r45;
	cvt.u16.u32 	%rs17, %r44;
	cvt.u16.u32 	%rs18, %r43;
	mul.lo.s32 	%r46, %r5, %r3;
	cvt.s64.s32 	%rd14, %r46;
	add.s64 	%rd15, %rd6, %rd14;
	add.s64 	%rd16, %rd4, %rd15;
	st.global.v2.u8 	[%rd16], {%rs7, %rs10};
	cvt.s64.s32 	%rd17, %r5;
	add.s64 	%rd18, %rd16, %rd17;
	st.global.v2.u8 	[%rd18], {%rs13, %rs16};
	mul.lo.s32 	%r47, %r8, %r5;
	cvt.s64.s32 	%rd19, %r47;
	add.s64 	%rd20, %rd16, %rd19;
	st.global.v2.u8 	[%rd20], {%rs8, %rs11};
	add.s64 	%rd21, %rd18, %rd19;
	st.global.v2.u8 	[%rd21], {%rs14, %rs17};
	add.s64 	%rd22, %rd20, %rd19;
	st.global.v2.u8 	[%rd22], {%rs9, %rs12};
	add.s64 	%rd23, %rd21, %rd19;
	st.global.v2.u8 	[%rd23], {%rs15, %rs18};
$L__BB5_2:
	ret;

}
.entry _Z20YuvToRgbPlanarKernelI6uchar26RGBA32S0_EvPhiS2_iii(
	.param .u64 .ptr .align 1 _Z20YuvToRgbPlanarKernelI6uchar26RGBA32S0_EvPhiS2_iii_param_0,
	.param .u32 _Z20YuvToRgbPlanarKernelI6uchar26RGBA32S0_EvPhiS2_iii_param_1,
	.param .u64 .ptr .align 1 _Z20YuvToRgbPlanarKernelI6uchar26RGBA32S0_EvPhiS2_iii_param_2,
	.param .u32 _Z20YuvToRgbPlanarKernelI6uchar26RGBA32S0_EvPhiS2_iii_param_3,
	.param .u32 _Z20YuvToRgbPlanarKernelI6uchar26RGBA32S0_EvPhiS2_iii_param_4,
	.param .u32 _Z20YuvToRgbPlanarKernelI6uchar26RGBA32S0_EvPhiS2_iii_param_5
)
{
	.reg .pred 	%p<28>;
	.reg .b16 	%rs<19>;
	.reg .b32 	%r<48>;
	.reg .b32 	%f<67>;
	.reg .b64 	%rd<24>;

	ld.param.u64 	%rd1, [_Z20YuvToRgbPlanarKernelI6uchar26RGBA32S0_EvPhiS2_iii_param_0];
	ld.param.u32 	%r4, [_Z20YuvToRgbPlanarKernelI6uchar26RGBA32S0_EvPhiS2_iii_param_1];
	ld.param.u64 	%rd2, [_Z20YuvToRgbPlanarKernelI6uchar26RGBA32S0_EvPhiS2_iii_param_2];
	ld.param.u32 	%r5, [_Z20YuvToRgbPlanarKernelI6uchar26RGBA32S0_EvPhiS2_iii_param_3];
	ld.param.u32 	%r7, [_Z20YuvToRgbPlanarKernelI6uchar26RGBA32S0_EvPhiS2_iii_param_4];
	ld.param.u32 	%r8, [_Z20YuvToRgbPlanarKernelI6uchar26RGBA32S0_EvPhiS2_iii_param_5];
	mov.u32 	%r9, %tid.x;
	mov.u32 	%r10, %ctaid.x;
	mov.u32 	%r11, %ntid.x;
	mad.lo.s32 	%r12, %r10, %r11, %r9;
	shl.b32 	%r1, %r12, 1;
	mov.u32 	%r13, %tid.y;
	mov.u32 	%r14, %ctaid.y;
	mov.u32 	%r15, %ntid.y;
	mad.lo.s32 	%r16, %r14, %r15, %r13;
	shl.b32 	%r3, %r16, 1;
	or.b32  	%r17, %r1, 1;
	setp.ge.s32 	%p1, %r17, %r7;
	or.b32  	%r18, %r3, 1;
	setp.ge.s32 	%p2, %r18, %r8;
	or.pred  	%p3, %p1, %p2;
	@%p3 bra 	$L__BB6_2;
	cvta.to.global.u64 	%rd3, %rd1;
	cvta.to.global.u64 	%rd4, %rd2;
	cvt.s64.s32 	%rd5, %r1;
	and.b64  	%rd6, %rd5, 9223372036854775806;
	mul.lo.s32 	%r19, %r3, %r4;
	cvt.s64.s32 	%rd7, %r19;
	add.s64 	%rd8, %rd6, %rd7;
	add.s64 	%rd9, %rd3, %rd8;
	ld.global.v2.u8 	{%rs1, %rs2}, [%rd9];
	cvt.s64.s32 	%rd10, %r4;
	add.s64 	%rd11, %rd9, %rd10;
	ld.global.v2.u8 	{%rs3, %rs4}, [%rd11];
	sub.s32 	%r20, %r8, %r16;
	mul.lo.s32 	%r21, %r20, %r4;
	cvt.s64.s32 	%rd12, %r21;
	add.s64 	%rd13, %rd9, %rd12;
	ld.global.v2.u8 	{%rs5, %rs6}, [%rd13];
	cvt.u32.u16 	%r22, %rs1;
	add.s32 	%r23, %r22, -16;
	cvt.rn.f32.s32 	%f1, %r23;
	cvt.u32.u16 	%r24, %rs5;
	add.s32 	%r25, %r24, -128;
	cvt.rn.f32.s32 	%f2, %r25;
	cvt.u32.u16 	%r26, %rs6;
	add.s32 	%r27, %r26, -128;
	cvt.rn.f32.s32 	%f3, %r27;
	ld.const.f32 	%f4, [matYuv2Rgb];
	ld.const.f32 	%f5, [matYuv2Rgb+4];
	mul.f32 	%f6, %f5, %f2;
	fma.rn.f32 	%f7, %f4, %f1, %f6;
	ld.const.f32 	%f8, [matYuv2Rgb+8];
	fma.rn.f32 	%f9, %f8, %f3, %f7;
	setp.lt.f32 	%p4, %f9, 0f00000000;
	setp.gt.f32 	%p5, %f9, 0f437F0000;
	selp.f32 	%f10, 0f437F0000, %f9, %p5;
	selp.f32 	%f11, 0f00000000, %f10, %p4;
	cvt.rzi.u32.f32 	%r28, %f11;
	ld.const.f32 	%f12, [matYuv2Rgb+12];
	ld.const.f32 	%f13, [matYuv2Rgb+16];
	mul.f32 	%f14, %f13, %f2;
	fma.rn.f32 	%f15, %f12, %f1, %f14;
	ld.const.f32 	%f16, [matYuv2Rgb+20];
	fma.rn.f32 	%f17, %f16, %f3, %f15;
	setp.lt.f32 	%p6, %f17, 0f00000000;
	setp.gt.f32 	%p7, %f17, 0f437F0000;
	selp.f32 	%f18, 0f437F0000, %f17, %p7;
	selp.f32 	%f19, 0f00000000, %f18, %p6;
	cvt.rzi.u32.f32 	%r29, %f19;
	ld.const.f32 	%f20, [matYuv2Rgb+24];
	ld.const.f32 	%f21, [matYuv2Rgb+28];
	mul.f32 	%f22, %f21, %f2;
	fma.rn.f32 	%f23, %f20, %f1, %f22;
	ld.const.f32 	%f24, [matYuv2Rgb+32];
	fma.rn.f32 	%f25, %f24, %f3, %f23;
	setp.lt.f32 	%p8, %f25, 0f00000000;
	setp.gt.f32 	%p9, %f25, 0f437F0000;
	selp.f32 	%f26, 0f437F0000, %f25, %p9;
	selp.f32 	%f27, 0f00000000, %f26, %p8;
	cvt.rzi.u32.f32 	%r30, %f27;
	cvt.u16.u32 	%rs7, %r28;
	cvt.u16.u32 	%rs8, %r29;
	cvt.u16.u32 	%rs9, %r30;
	cvt.u32.u16 	%r31, %rs2;
	add.s32 	%r32, %r31, -16;
	cvt.rn.f32.s32 	%f28, %r32;
	fma.rn.f32 	%f29, %f4, %f28, %f6;
	fma.rn.f32 	%f30, %f8, %f3, %f29;
	setp.lt.f32 	%p10, %f30, 0f00000000;
	setp.gt.f32 	%p11, %f30, 0f437F0000;
	selp.f32 	%f31, 0f437F0000, %f30, %p11;
	selp.f32 	%f32, 0f00000000, %f31, %p10;
	cvt.rzi.u32.f32 	%r33, %f32;
	fma.rn.f32 	%f33, %f12, %f28, %f14;
	fma.rn.f32 	%f34, %f16, %f3, %f33;
	setp.lt.f32 	%p12, %f34, 0f00000000;
	setp.gt.f32 	%p13, %f34, 0f437F0000;
	selp.f32 	%f35, 0f437F0000, %f34, %p13;
	selp.f32 	%f36, 0f00000000, %f35, %p12;
	cvt.rzi.u32.f32 	%r34, %f36;
	fma.rn.f32 	%f37, %f20, %f28, %f22;
	fma.rn.f32 	%f38, %f24, %f3, %f37;
	setp.lt.f32 	%p14, %f38, 0f00000000;
	setp.gt.f32 	%p15, %f38, 0f437F0000;
	selp.f32 	%f39, 0f437F0000, %f38, %p15;
	selp.f32 	%f40, 0f00000000, %f39, %p14;
	cvt.rzi.u32.f32 	%r35, %f40;
	cvt.u16.u32 	%rs10, %r33;
	cvt.u16.u32 	%rs11, %r34;
	cvt.u16.u32 	%rs12, %r35;
	cvt.u32.u16 	%r36, %rs3;
	add.s32 	%r37, %r36, -16;
	cvt.rn.f32.s32 	%f41, %r37;
	fma.rn.f32 	%f42, %f4, %f41, %f6;
	fma.rn.f32 	%f43, %f8, %f3, %f42;
	setp.lt.f32 	%p16, %f43, 0f00000000;
	setp.gt.f32 	%p17, %f43, 0f437F0000;
	selp.f32 	%f44, 0f437F0000, %f43, %p17;
	selp.f32 	%f45, 0f00000000, %f44, %p16;
	cvt.rzi.u32.f32 	%r38, %f45;
	fma.rn.f32 	%f46, %f12, %f41, %f14;
	fma.rn.f32 	%f47, %f16, %f3, %f46;
	setp.lt.f32 	%p18, %f47, 0f00000000;
	setp.gt.f32 	%p19, %f47, 0f437F0000;
	selp.f32 	%f48, 0f437F0000, %f47, %p19;
	selp.f32 	%f49, 0f00000000, %f48, %p18;
	cvt.rzi.u32.f32 	%r39, %f49;
	fma.rn.f32 	%f50, %f20, %f41, %f22;
	fma.rn.f32 	%f51, %f24, %f3, %f50;
	setp.lt.f32 	%p20, %f51, 0f00000000;
	setp.gt.f32 	%p21, %f51, 0f437F0000;
	selp.f32 	%f52, 0f437F0000, %f51, %p21;
	selp.f32 	%f53, 0f00000000, %f52, %p20;
	cvt.rzi.u32.f32 	%r40, %f53;
	cvt.u16.u32 	%rs13, %r38;
	cvt.u16.u32 	%rs14, %r39;
	cvt.u16.u32 	%rs15, %r40;
	cvt.u32.u16 	%r41, %rs4;
	add.s32 	%r42, %r41, -16;
	cvt.rn.f32.s32 	%f54, %r42;
	fma.rn.f32 	%f55, %f4, %f54, %f6;
	fma.rn.f32 	%f56, %f8, %f3, %f55;
	setp.lt.f32 	%p22, %f56, 0f00000000;
	setp.gt.f32 	%p23, %f56, 0f437F0000;
	selp.f32 	%f57, 0f437F0000, %f56, %p23;
	selp.f32 	%f58, 0f00000000, %f57, %p22;
	cvt.rzi.u32.f32 	%r43, %f58;
	fma.rn.f32 	%f59, %f12, %f54, %f14;
	fma.rn.f32 	%f60, %f16, %f3, %f59;
	setp.lt.f32 	%p24, %f60, 0f00000000;
	setp.gt.f32 	%p25, %f60, 0f437F0000;
	selp.f32 	%f61, 0f437F0000, %f60, %p25;
	selp.f32 	%f62, 0f00000000, %f61, %p24;
	cvt.rzi.u32.f32 	%r44, %f62;
	fma.rn.f32 	%f63, %f20, %f54, %f22;
	fma.rn.f32 	%f64, %f24, %f3, %f63;
	setp.lt.f32 	%p26, %f64, 0f00000000;
	setp.gt.f32 	%p27, %f64, 0f437F0000;
	selp.f32 	%f65, 0f437F0000, %f64, %p27;
	selp.f32 	%f66, 0f00000000, %f65, %p26;
	cvt.rzi.u32.f32 	%r45, %f66;
	cvt.u16.u32 	%rs16, %r43;
	cvt.u16.u32 	%rs17, %r44;
	cvt.u16.u32 	%rs18, %r45;
	mul.lo.s32 	%r46, %r5, %r3;
	cvt.s64.s32 	%rd14, %r46;
	add.s64 	%rd15, %rd6, %rd14;
	add.s64 	%rd16, %rd4, %rd15;
	st.global.v2.u8 	[%rd16], {%rs7, %rs10};
	cvt.s64.s32 	%rd17, %r5;
	add.s64 	%rd18, %rd16, %rd17;
	st.global.v2.u8 	[%rd18], {%rs13, %rs16};
	mul.lo.s32 	%r47, %r8, %r5;
	cvt.s64.s32 	%rd19, %r47;
	add.s64 	%rd20, %rd16, %rd19;
	st.global.v2.u8 	[%rd20], {%rs8, %rs11};
	add.s64 	%rd21, %rd18, %rd19;
	st.global.v2.u8 	[%rd21], {%rs14, %rs17};
	add.s64 	%rd22, %rd20, %rd19;
	st.global.v2.u8 	[%rd22], {%rs9, %rs12};
	add.s64 	%rd23, %rd21, %rd19;
	st.global.v2.u8 	[%rd23], {%rs15, %rs18};
$L__BB6_2:
	ret;

}
.entry _Z20YuvToRgbPlanarKernelI7ushort26BGRA326uchar2EvPhiS3_iii(
	.param .u64 .ptr .align 1 _Z20YuvToRgbPlanarKernelI7ushort26BGRA326uchar2EvPhiS3_iii_param_0,
	.param .u32 _Z20YuvToRgbPlanarKernelI7ushort26BGRA326uchar2EvPhiS3_iii_param_1,
	.param .u64 .ptr .align 1 _Z20YuvToRgbPlanarKernelI7ushort26BGRA326uchar2EvPhiS3_iii_param_2,
	.param .u32 _Z20YuvToRgbPlanarKernelI7ushort26BGRA326uchar2EvPhiS3_iii_param_3,
	.param .u32 _Z20YuvToRgbPlanarKernelI7ushort26BGRA326uchar2EvPhiS3_iii_param_4,
	.param .u32 _Z20YuvToRgbPlanarKernelI7ushort26BGRA326uchar2EvPhiS3_iii_param_5
)
{
	.reg .pred 	%p<28>;
	.reg .b16 	%rs<19>;
	.reg .b32 	%r<63>;
	.reg .b32 	%f<67>;
	.reg .b64 	%rd<26>;

	ld.param.u64 	%rd1, [_Z20YuvToRgbPlanarKernelI7ushort26BGRA326uchar2EvPhiS3_iii_param_0];
	ld.param.u32 	%r4, [_Z20YuvToRgbPlanarKernelI7ushort26BGRA326uchar2EvPhiS3_iii_param_1];
	ld.param.u64 	%rd2, [_Z20YuvToRgbPlanarKernelI7ushort26BGRA326uchar2EvPhiS3_iii_param_2];
	ld.param.u32 	%r5, [_Z20YuvToRgbPlanarKernelI7ushort26BGRA326uchar2EvPhiS3_iii_param_3];
	ld.param.u32 	%r7, [_Z20YuvToRgbPlanarKernelI7ushort26BGRA326uchar2EvPhiS3_iii_param_4];
	ld.param.u32 	%r8, [_Z20YuvToRgbPlanarKernelI7ushort26BGRA326uchar2EvPhiS3_iii_param_5];
	mov.u32 	%r9, %tid.x;
	mov.u32 	%r10, %ctaid.x;
	mov.u32 	%r11, %ntid.x;
	mad.lo.s32 	%r12, %r10, %r11, %r9;
	shl.b32 	%r1, %r12, 1;
	mov.u32 	%r13, %tid.y;
	mov.u32 	%r14, %ctaid.y;
	mov.u32 	%r15, %ntid.y;
	mad.lo.s32 	%r16, %r14, %r15, %r13;
	shl.b32 	%r3, %r16, 1;
	or.b32  	%r17, %r1, 1;
	setp.ge.s32 	%p1, %r17, %r7;
	or.b32  	%r18, %r3, 1;
	setp.ge.s32 	%p2, %r18, %r8;
	or.pred  	%p3, %p1, %p2;
	@%p3 bra 	$L__BB7_2;
	cvta.to.global.u64 	%rd3, %rd1;
	cvta.to.global.u64 	%rd4, %rd2;
	cvt.s64.s32 	%rd5, %r1;
	mul.wide.s32 	%rd6, %r1, 2;
	and.b64  	%rd7, %rd6, 9223372036854775804;
	mul.lo.s32 	%r19, %r3, %r4;
	cvt.s64.s32 	%rd8, %r19;
	add.s64 	%rd9, %rd7, %rd8;
	add.s64 	%rd10, %rd3, %rd9;
	ld.global.u32 	%r20, [%rd10];
	mov.b32 	{%rs1, %rs2}, %r20;
	cvt.s64.s32 	%rd11, %r4;
	add.s64 	%rd12, %rd10, %rd11;
	ld.global.u32 	%r21, [%rd12];
	mov.b32 	{%rs3, %rs4}, %r21;
	sub.s32 	%r22, %r8, %r16;
	mul.lo.s32 	%r23, %r22, %r4;
	cvt.s64.s32 	%rd13, %r23;
	add.s64 	%rd14, %rd10, %rd13;
	ld.global.u32 	%r24, [%rd14];
	mov.b32 	{%rs5, %rs6}, %r24;
	cvt.u32.u16 	%r25, %rs1;
	add.s32 	%r26, %r25, -4096;
	cvt.rn.f32.s32 	%f1, %r26;
	cvt.u32.u16 	%r27, %rs5;
	add.s32 	%r28, %r27, -32768;
	cvt.rn.f32.s32 	%f2, %r28;
	cvt.u32.u16 	%r29, %rs6;
	add.s32 	%r30, %r29, -32768;
	cvt.rn.f32.s32 	%f3, %r30;
	ld.const.f32 	%f4, [matYuv2Rgb];
	ld.const.f32 	%f5, [matYuv2Rgb+4];
	mul.f32 	%f6, %f5, %f2;
	fma.rn.f32 	%f7, %f4, %f1, %f6;
	ld.const.f32 	%f8, [matYuv2Rgb+8];
	fma.rn.f32 	%f9, %f8, %f3, %f7;
	setp.lt.f32 	%p4, %f9, 0f00000000;
	setp.gt.f32 	%p5, %f9, 0f477FFF00;
	selp.f32 	%f10, 0f477FFF00, %f9, %p5;
	selp.f32 	%f11, 0f00000000, %f10, %p4;
	cvt.rzi.u32.f32 	%r31, %f11;
	ld.const.f32 	%f12, [matYuv2Rgb+12];
	ld.const.f32 	%f13, [matYuv2Rgb+16];
	mul.f32 	%f14, %f13, %f2;
	fma.rn.f32 	%f15, %f12, %f1, %f14;
	ld.const.f32 	%f16, [matYuv2Rgb+20];
	fma.rn.f32 	%f17, %f16, %f3, %f15;
	setp.lt.f32 	%p6, %f17, 0f00000000;
	setp.gt.f32 	%p7, %f17, 0f477FFF00;
	selp.f32 	%f18, 0f477FFF00, %f17, %p7;
	selp.f32 	%f19, 0f00000000, %f18, %p6;
	cvt.rzi.u32.f32 	%r32, %f19;
	ld.const.f32 	%f20, [matYuv2Rgb+24];
	ld.const.f32 	%f21, [matYuv2Rgb+28];
	mul.f32 	%f22, %f21, %f2;
	fma.rn.f32 	%f23, %f20, %f1, %f22;
	ld.const.f32 	%f24, [matYuv2Rgb+32];
	fma.rn.f32 	%f25, %f24, %f3, %f23;
	setp.lt.f32 	%p8, %f25, 0f00000000;
	setp.gt.f32 	%p9, %f25, 0f477FFF00;
	selp.f32 	%f26, 0f477FFF00, %f25, %p9;
	selp.f32 	%f27, 0f00000000, %f26, %p8;
	cvt.rzi.u32.f32 	%r33, %f27;
	shr.u32 	%r34, %r33, 8;
	cvt.u16.u32 	%rs7, %r34;
	shr.u32 	%r35, %r32, 8;
	cvt.u16.u32 	%rs8, %r35;
	shr.u32 	%r36, %r31, 8;
	cvt.u16.u32 	%rs9, %r36;
	cvt.u32.u16 	%r37, %rs2;
	add.s32 	%r38, %r37, -4096;
	cvt.rn.f32.s32 	%f28, %r38;
	fma.rn.f32 	%f29, %f4, %f28, %f6;
	fma.rn.f32 	%f30, %f8, %f3, %f29;
	setp.lt.f32 	%p10, %f30, 0f00000000;
	setp.gt.f32 	%p11, %f30, 0f477FFF00;
	selp.f32 	%f31, 0f477FFF00, %f30, %p11;
	selp.f32 	%f32, 0f00000000, %f31, %p10;
	cvt.rzi.u32.f32 	%r39, %f32;
	fma.rn.f32 	%f33, %f12, %f28, %f14;
	fma.rn.f32 	%f34, %f16, %f3, %f33;
	setp.lt.f32 	%p12, %f34, 0f00000000;
	setp.gt.f32 	%p13, %f34, 0f477FFF00;
	selp.f32 	%f35, 0f477FFF00, %f34, %p13;
	selp.f32 	%f36, 0f00000000, %f35, %p12;
	cvt.rzi.u32.f32 	%r40, %f36;
	fma.rn.f32 	%f37, %f20, %f28, %f22;
	fma.rn.f32 	%f38, %f24, %f3, %f37;
	setp.lt.f32 	%p14, %f38, 0f00000000;
	setp.gt.f32 	%p15, %f38, 0f477FFF00;
	selp.f32 	%f39, 0f477FFF00, %f38, %p15;
	selp.f32 	%f40, 0f00000000, %f39, %p14;
	cvt.rzi.u32.f32 	%r41, %f40;
	shr.u32 	%r42, %r41, 8;
	cvt.u16.u32 	%rs10, %r42;
	shr.u32 	%r43, %r40, 8;
	cvt.u16.u32 	%rs11, %r43;
	shr.u32 	%r44, %r39, 8;
	cvt.u16.u32 	%rs12, %r44;
	cvt.u32.u16 	%r45, %rs3;
	add.s32 	%r46, %r45, -4096;
	cvt.rn.f32.s32 	%f41, %r46;
	fma.rn.f32 	%f42, %f4, %f41, %f6;
	fma.rn.f32 	%f43, %f8, %f3, %f42;
	setp.lt.f32 	%p16, %f43, 0f00000000;
	setp.gt.f32 	%p17, %f43, 0f477FFF00;
	selp.f32 	%f44, 0f477FFF00, %f43, %p17;
	selp.f32 	%f45, 0f00000000, %f44, %p16;
	cvt.rzi.u32.f32 	%r47, %f45;
	fma.rn.f32 	%f46, %f12, %f41, %f14;
	fma.rn.f32 	%f47, %f16, %f3, %f46;
	setp.lt.f32 	%p18, %f47, 0f00000000;
	setp.gt.f32 	%p19, %f47, 0f477FFF00;
	selp.f32 	%f48, 0f477FFF00, %f47, %p19;
	selp.f32 	%f49, 0f00000000, %f48, %p18;
	cvt.rzi.u32.f32 	%r48, %f49;
	fma.rn.f32 	%f50, %f20, %f41, %f22;
	fma.rn.f32 	%f51, %f24, %f3, %f50;
	setp.lt.f32 	%p20, %f51, 0f00000000;
	setp.gt.f32 	%p21, %f51, 0f477FFF00;
	selp.f32 	%f52, 0f477FFF00, %f51, %p21;
	selp.f32 	%f53, 0f00000000, %f52, %p20;
	cvt.rzi.u32.f32 	%r49, %f53;
	shr.u32 	%r50, %r49, 8;
	cvt.u16.u32 	%rs13, %r50;
	shr.u32 	%r51, %r48, 8;
	cvt.u16.u32 	%rs14, %r51;
	shr.u32 	%r52, %r47, 8;
	cvt.u16.u32 	%rs15, %r52;
	cvt.u32.u16 	%r53, %rs4;
	add.s32 	%r54, %r53, -4096;
	cvt.rn.f32.s32 	%f54, %r54;
	fma.rn.f32 	%f55, %f4, %f54, %f6;
	fma.rn.f32 	%f56, %f8, %f3, %f55;
	setp.lt.f32 	%p22, %f56, 0f00000000;
	setp.gt.f32 	%p23, %f56, 0f477FFF00;
	selp.f32 	%f57, 0f477FFF00, %f56, %p23;
	selp.f32 	%f58, 0f00000000, %f57, %p22;
	cvt.rzi.u32.f32 	%r55, %f58;
	fma.rn.f32 	%f59, %f12, %f54, %f14;
	fma.rn.f32 	%f60, %f16, %f3, %f59;
	setp.lt.f32 	%p24, %f60, 0f00000000;
	setp.gt.f32 	%p25, %f60, 0f477FFF00;
	selp.f32 	%f61, 0f477FFF00, %f60, %p25;
	selp.f32 	%f62, 0f00000000, %f61, %p24;
	cvt.rzi.u32.f32 	%r56, %f62;
	fma.rn.f32 	%f63, %f20, %f54, %f22;
	fma.rn.f32 	%f64, %f24, %f3, %f63;
	setp.lt.f32 	%p26, %f64, 0f00000000;
	setp.gt.f32 	%p27, %f64, 0f477FFF00;
	selp.f32 	%f65, 0f477FFF00, %f64, %p27;
	selp.f32 	%f66, 0f00000000, %f65, %p26;
	cvt.rzi.u32.f32 	%r57, %f66;
	shr.u32 	%r58, %r57, 8;
	cvt.u16.u32 	%rs16, %r58;
	shr.u32 	%r59, %r56, 8;
	cvt.u16.u32 	%rs17, %r59;
	shr.u32 	%r60, %r55, 8;
	cvt.u16.u32 	%rs18, %r60;
	and.b64  	%rd15, %rd5, 9223372036854775806;
	mul.lo.s32 	%r61, %r5, %r3;
	cvt.s64.s32 	%rd16, %r61;
	add.s64 	%rd17, %rd15, %rd16;
	add.s64 	%rd18, %rd4, %rd17;
	st.global.v2.u8 	[%rd18], {%rs7, %rs10};
	cvt.s64.s32 	%rd19, %r5;
	add.s64 	%rd20, %rd18, %rd19;
	st.global.v2.u8 	[%rd20], {%rs13, %rs16};
	mul.lo.s32 	%r62, %r8, %r5;
	cvt.s64.s32 	%rd21, %r62;
	add.s64 	%rd22, %rd18, %rd21;
	st.global.v2.u8 	[%rd22], {%rs8, %rs11};
	add.s64 	%rd23, %rd20, %rd21;
	st.global.v2.u8 	[%rd23], {%rs14, %rs17};
	add.s64 	%rd24, %rd22, %rd21;
	st.global.v2.u8 	[%rd24], {%rs9, %rs12};
	add.s64 	%rd25, %rd23, %rd21;
	st.global.v2.u8 	[%rd25], {%rs15, %rs18};
$L__BB7_2:
	ret;

}
.entry _Z20YuvToRgbPlanarKernelI6uchar26BGRA326float2EvPhiS3_iii(
	.param .u64 .ptr .align 1 _Z20YuvToRgbPlanarKernelI6uchar26BGRA326float2EvPhiS3_iii_param_0,
	.param .u32 _Z20YuvToRgbPlanarKernelI6uchar26BGRA326float2EvPhiS3_iii_param_1,
	.param .u64 .ptr .align 1 _Z20YuvToRgbPlanarKernelI6uchar26BGRA326float2EvPhiS3_iii_param_2,
	.param .u32 _Z20YuvToRgbPlanarKernelI6uchar26BGRA326float2EvPhiS3_iii_param_3,
	.param .u32 _Z20YuvToRgbPlanarKernelI6uchar26BGRA326float2EvPhiS3_iii_param_4,
	.param .u32 _Z20YuvToRgbPlanarKernelI6uchar26BGRA326float2EvPhiS3_iii_param_5
)
{
	.reg .pred 	%p<28>;
	.reg .b16 	%rs<31>;
	.reg .b32 	%r<48>;
	.reg .b32 	%f<91>;
	.reg .b64 	%rd<26>;

	ld.param.u64 	%rd1, [_Z20YuvToRgbPlanarKernelI6uchar26BGRA326float2EvPhiS3_iii_param_0];
	ld.param.u32 	%r4, [_Z20YuvToRgbPlanarKernelI6uchar26BGRA326float2EvPhiS3_iii_param_1];
	ld.param.u64 	%rd2, [_Z20YuvToRgbPlanarKernelI6uchar26BGRA326float2EvPhiS3_iii_param_2];
	ld.param.u32 	%r5, [_Z20YuvToRgbPlanarKernelI6uchar26BGRA326float2EvPhiS3_iii_param_3];
	ld.param.u32 	%r7, [_Z20YuvToRgbPlanarKernelI6uchar26BGRA326float2EvPhiS3_iii_param_4];
	ld.param.u32 	%r8, [_Z20YuvToRgbPlanarKernelI6uchar26BGRA326float2EvPhiS3_iii_param_5];
	mov.u32 	%r9, %tid.x;
	mov.u32 	%r10, %ctaid.x;
	mov.u32 	%r11, %ntid.x;
	mad.lo.s32 	%r12, %r10, %r11, %r9;
	shl.b32 	%r1, %r12, 1;
	mov.u32 	%r13, %tid.y;
	mov.u32 	%r14, %ctaid.y;
	mov.u32 	%r15, %ntid.y;
	mad.lo.s32 	%r16, %r14, %r15, %r13;
	shl.b32 	%r3, %r16, 1;
	or.b32  	%r17, %r1, 1;
	setp.ge.s32 	%p1, %r17, %r7;
	or.b32  	%r18, %r3, 1;
	setp.ge.s32 	%p2, %r18, %r8;
	or.pred  	%p3, %p1, %p2;
	@%p3 bra 	$L__BB8_2;
	cvta.to.global.u64 	%rd3, %rd1;
	cvta.to.global.u64 	%rd4, %rd2;
	cvt.s64.s32 	%rd5, %r1;
	and.b64  	%rd6, %rd5, 9223372036854775806;
	mul.lo.s32 	%r19, %r3, %r4;
	cvt.s64.s32 	%rd7, %r19;
	add.s64 	%rd8, %rd6, %rd7;
	add.s64 	%rd9, %rd3, %rd8;
	ld.global.v2.u8 	{%rs1, %rs2}, [%rd9];
	cvt.s64.s32 	%rd10, %r4;
	add.s64 	%rd11, %rd9, %rd10;
	ld.global.v2.u8 	{%rs3, %rs4}, [%rd11];
	sub.s32 	%r20, %r8, %r16;
	mul.lo.s32 	%r21, %r20, %r4;
	cvt.s64.s32 	%rd12, %r21;
	add.s64 	%rd13, %rd9, %rd12;
	ld.global.v2.u8 	{%rs5, %rs6}, [%rd13];
	cvt.u32.u16 	%r22, %rs1;
	add.s32 	%r23, %r22, -16;
	cvt.rn.f32.s32 	%f1, %r23;
	cvt.u32.u16 	%r24, %rs5;
	add.s32 	%r25, %r24, -128;
	cvt.rn.f32.s32 	%f2, %r25;
	cvt.u32.u16 	%r26, %rs6;
	add.s32 	%r27, %r26, -128;
	cvt.rn.f32.s32 	%f3, %r27;
	ld.const.f32 	%f4, [matYuv2Rgb];
	ld.const.f32 	%f5, [matYuv2Rgb+4];
	mul.f32 	%f6, %f5, %f2;
	fma.rn.f32 	%f7, %f4, %f1, %f6;
	ld.const.f32 	%f8, [matYuv2Rgb+8];
	fma.rn.f32 	%f9, %f8, %f3, %f7;
	setp.lt.f32 	%p4, %f9, 0f00000000;
	setp.gt.f32 	%p5, %f9, 0f437F0000;
	selp.f32 	%f10, 0f437F0000, %f9, %p5;
	selp.f32 	%f11, 0f00000000, %f10, %p4;
	cvt.rzi.u32.f32 	%r28, %f11;
	ld.const.f32 	%f12, [matYuv2Rgb+12];
	ld.const.f32 	%f13, [matYuv2Rgb+16];
	mul.f32 	%f14, %f13, %f2;
	fma.rn.f32 	%f15, %f12, %f1, %f14;
	ld.const.f32 	%f16, [matYuv2Rgb+20];
	fma.rn.f32 	%f17, %f16, %f3, %f15;
	setp.lt.f32 	%p6, %f17, 0f00000000;
	setp.gt.f32 	%p7, %f17, 0f437F0000;
	selp.f32 	%f18, 0f437F0000, %f17, %p7;
	selp.f32 	%f19, 0f00000000, %f18, %p6;
	cvt.rzi.u32.f32 	%r29, %f19;
	ld.const.f32 	%f20, [matYuv2Rgb+24];
	ld.const.f32 	%f21, [matYuv2Rgb+28];
	mul.f32 	%f22, %f21, %f2;
	fma.rn.f32 	%f23, %f20, %f1, %f22;
	ld.const.f32 	%f24, [matYuv2Rgb+32];
	fma.rn.f32 	%f25, %f24, %f3, %f23;
	setp.lt.f32 	%p8, %f25, 0f00000000;
	setp.gt.f32 	%p9, %f25, 0f437F0000;
	selp.f32 	%f26, 0f437F0000, %f25, %p9;
	selp.f32 	%f27, 0f00000000, %f26, %p8;
	cvt.rzi.u32.f32 	%r30, %f27;
	cvt.u16.u32 	%rs7, %r30;
	and.b16  	%rs8, %rs7, 255;
	cvt.u16.u32 	%rs9, %r29;
	and.b16  	%rs10, %rs9, 255;
	cvt.u16.u32 	%rs11, %r28;
	and.b16  	%rs12, %rs11, 255;
	cvt.u32.u16 	%r31, %rs2;
	add.s32 	%r32, %r31, -16;
	cvt.rn.f32.s32 	%f28, %r32;
	fma.rn.f32 	%f29, %f4, %f28, %f6;
	fma.rn.f32 	%f30, %f8, %f3, %f29;
	setp.lt.f32 	%p10, %f30, 0f00000000;
	setp.gt.f32 	%p11, %f30, 0f437F0000;
	selp.f32 	%f31, 0f437F0000, %f30, %p11;
	selp.f32 	%f32, 0f00000000, %f31, %p10;
	cvt.rzi.u32.f32 	%r33, %f32;
	fma.rn.f32 	%f33, %f12, %f28, %f14;
	fma.rn.f32 	%f34, %f16, %f3, %f33;
	setp.lt.f32 	%p12, %f34, 0f00000000;
	setp.gt.f32 	%p13, %f34, 0f437F0000;
	selp.f32 	%f35, 0f437F0000, %f34, %p13;
	selp.f32 	%f36, 0f00000000, %f35, %p12;
	cvt.rzi.u32.f32 	%r34, %f36;
	fma.rn.f32 	%f37, %f20, %f28, %f22;
	fma.rn.f32 	%f38, %f24, %f3, %f37;
	setp.lt.f32 	%p14, %f38, 0f00000000;
	setp.gt.f32 	%p15, %f38, 0f437F0000;
	selp.f32 	%f39, 0f437F0000, %f38, %p15;
	selp.f32 	%f40, 0f00000000, %f39, %p14;
	cvt.rzi.u32.f32 	%r35, %f40;
	cvt.u16.u32 	%rs13, %r35;
	and.b16  	%rs14, %rs13, 255;
	cvt.u16.u32 	%rs15, %r34;
	and.b16  	%rs16, %rs15, 255;
	cvt.u16.u32 	%rs17, %r33;
	and.b16  	%rs18, %rs17, 255;
	cvt.u32.u16 	%r36, %rs3;
	add.s32 	%r37, %r36, -16;
	cvt.rn.f32.s32 	%f41, %r37;
	fma.rn.f32 	%f42, %f4, %f41, %f6;
	fma.rn.f32 	%f43, %f8, %f3, %f42;
	setp.lt.f32 	%p16, %f43, 0f00000000;
	setp.gt.f32 	%p17, %f43, 0f437F0000;
	selp.f32 	%f44, 0f437F0000, %f43, %p17;
	selp.f32 	%f45, 0f00000000, %f44, %p16;
	cvt.rzi.u32.f32 	%r38, %f45;
	fma.rn.f32 	%f46, %f12, %f41, %f14;
	fma.rn.f32 	%f47, %f16, %f3, %f46;
	setp.lt.f32 	%p18, %f47, 0f00000000;
	setp.gt.f32 	%p19, %f47, 0f437F0000;
	selp.f32 	%f48, 0f437F0000, %f47, %p19;
	selp.f32 	%f49, 0f00000000, %f48, %p18;
	cvt.rzi.u32.f32 	%r39, %f49;
	fma.rn.f32 	%f50, %f20, %f41, %f22;
	fma.rn.f32 	%f51, %f24, %f3, %f50;
	setp.lt.f32 	%p20, %f51, 0f00000000;
	setp.gt.f32 	%p21, %f51, 0f437F0000;
	selp.f32 	%f52, 0f437F0000, %f51, %p21;
	selp.f32 	%f53, 0f00000000, %f52, %p20;
	cvt.rzi.u32.f32 	%r40, %f53;
	cvt.u16.u32 	%rs19, %r40;
	and.b16  	%rs20, %rs19, 255;
	cvt.u16.u32 	%rs21, %r39;
	and.b16  	%rs22, %rs21, 255;
	cvt.u16.u32 	%rs23, %r38;
	and.b16  	%rs24, %rs23, 255;
	cvt.u32.u16 	%r41, %rs4;
	add.s32 	%r42, %r41, -16;
	cvt.rn.f32.s32 	%f54, %r42;
	fma.rn.f32 	%f55, %f4, %f54, %f6;
	fma.rn.f32 	%f56, %f8, %f3, %f55;
	setp.lt.f32 	%p22, %f56, 0f00000000;
	setp.gt.f32 	%p23, %f56, 0f437F0000;
	selp.f32 	%f57, 0f437F0000, %f56, %p23;
	selp.f32 	%f58, 0f00000000, %f57, %p22;
	cvt.rzi.u32.f32 	%r43, %f58;
	fma.rn.f32 	%f59, %f12, %f54, %f14;
	fma.rn.f32 	%f60, %f16, %f3, %f59;
	setp.lt.f32 	%p24, %f60, 0f00000000;
	setp.gt.f32 	%p25, %f60, 0f437F0000;
	selp.f32 	%f61, 0f437F0000, %f60, %p25;
	selp.f32 	%f62, 0f00000000, %f61, %p24;
	cvt.rzi.u32.f32 	%r44, %f62;
	fma.rn.f32 	%f63, %f20, %f54, %f22;
	fma.rn.f32 	%f64, %f24, %f3, %f63;
	setp.lt.f32 	%p26, %f64, 0f00000000;
	setp.gt.f32 	%p27, %f64, 0f437F0000;
	selp.f32 	%f65, 0f437F0000, %f64, %p27;
	selp.f32 	%f66, 0f00000000, %f65, %p26;
	cvt.rzi.u32.f32 	%r45, %f66;
	cvt.u16.u32 	%rs25, %r45;
	and.b16  	%rs26, %rs25, 255;
	cvt.u16.u32 	%rs27, %r44;
	and.b16  	%rs28, %rs27, 255;
	cvt.u16.u32 	%rs29, %r43;
	and.b16  	%rs30, %rs29, 255;
	mul.wide.s32 	%rd14, %r1, 4;
	and.b64  	%rd15, %rd14, 9223372036854775800;
	mul.lo.s32 	%r46, %r5, %r3;
	cvt.s64.s32 	%rd16, %r46;
	add.s64 	%rd17, %rd15, %rd16;
	add.s64 	%rd18, %rd4, %rd17;
	cvt.rn.f32.u16 	%f67, %rs8;
	div.rn.f32 	%f68, %f67, 0f437F0000;
	cvt.rn.f32.u16 	%f69, %rs14;
	div.rn.f32 	%f70, %f69, 0f437F0000;
	st.global.v2.f32 	[%rd18], {%f68, %f70};
	cvt.rn.f32.u16 	%f71, %rs20;
	div.rn.f32 	%f72, %f71, 0f437F0000;
	cvt.rn.f32.u16 	%f73, %rs26;
	div.rn.f32 	%f74, %f73, 0f437F0000;
	cvt.s64.s32 	%rd19, %r5;
	add.s64 	%rd20, %rd18, %rd19;
	st.global.v2.f32 	[%rd20], {%f72, %f74};
	mul.lo.s32 	%r47, %r8, %r5;
	cvt.s64.s32 	%rd21, %r47;
	add.s64 	%rd22, %rd18, %rd21;
	cvt.rn.f32.u16 	%f75, %rs10;
	div.rn.f32 	%f76, %f75, 0f437F0000;
	cvt.rn.f32.u16 	%f77, %rs16;
	div.rn.f32 	%f78, %f77, 0f437F0000;
	st.global.v2.f32 	[%rd22], {%f76, %f78};
	cvt.rn.f32.u16 	%f79, %rs22;
	div.rn.f32 	%f80, %f79, 0f437F0000;
	cvt.rn.f32.u16 	%f81, %rs28;
	div.rn.f32 	%f82, %f81, 0f437F0000;
	add.s64 	%rd23, %rd20, %rd21;
	st.global.v2.f32 	[%rd23], {%f80, %f82};
	add.s64 	%rd24, %rd22, %rd21;
	cvt.rn.f32.u16 	%f83, %rs12;
	div.rn.f32 	%f84, %f83, 0f437F0000;
	cvt.rn.f32.u16 	%f85, %rs18;
	div.rn.f32 	%f86, %f85, 0f437F0000;
	st.global.v2.f32 	[%rd24], {%f84, %f86};
	cvt.rn.f32.u16 	%f87, %rs24;
	div.rn.f32 	%f88, %f87, 0f437F0000;
	cvt.rn.f32.u16 	%f89, %rs30;
	div.rn.f32 	%f90, %f89, 0f437F0000;
	add.s64 	%rd25, %rd23, %rd21;
	st.global.v2.f32 	[%rd25], {%f88, %f90};
$L__BB8_2:
	ret;

}
.entry _Z20YuvToRgbPlanarKernelI6uchar26RGBA326float2EvPhiS3_iii(
	.param .u64 .ptr .align 1 _Z20YuvToRgbPlanarKernelI6uchar26RGBA326float2EvPhiS3_iii_param_0,
	.param .u32 _Z20YuvToRgbPlanarKernelI6uchar26RGBA326float2EvPhiS3_iii_param_1,
	.param .u64 .ptr .align 1 _Z20YuvToRgbPlanarKernelI6uchar26RGBA326float2EvPhiS3_iii_param_2,
	.param .u32 _Z20YuvToRgbPlanarKernelI6uchar26RGBA326float2EvPhiS3_iii_param_3,
	.param .u32 _Z20YuvToRgbPlanarKernelI6uchar26RGBA326float2EvPhiS3_iii_param_4,
	.param .u32 _Z20YuvToRgbPlanarKernelI6uchar26RGBA326float2EvPhiS3_iii_param_5
)
{
	.reg .pred 	%p<28>;
	.reg .b16 	%rs<31>;
	.reg .b32 	%r<48>;
	.reg .b32 	%f<91>;
	.reg .b64 	%rd<26>;

	ld.param.u64 	%rd1, [_Z20YuvToRgbPlanarKernelI6uchar26RGBA326float2EvPhiS3_iii_param_0];
	ld.param.u32 	%r4, [_Z20YuvToRgbPlanarKernelI6uchar26RGBA326float2EvPhiS3_iii_param_1];
	ld.param.u64 	%rd2, [_Z20YuvToRgbPlanarKernelI6uchar26RGBA326float2EvPhiS3_iii_param_2];
	ld.param.u32 	%r5, [_Z20YuvToRgbPlanarKernelI6uchar26RGBA326float2EvPhiS3_iii_param_3];
	ld.param.u32 	%r7, [_Z20YuvToRgbPlanarKernelI6uchar26RGBA326float2EvPhiS3_iii_param_4];
	ld.param.u32 	%r8, [_Z20YuvToRgbPlanarKernelI6uchar26RGBA326float2EvPhiS3_iii_param_5];
	mov.u32 	%r9, %tid.x;
	mov.u32 	%r10, %ctaid.x;
	mov.u32 	%r11, %ntid.x;
	mad.lo.s32 	%r12, %r10, %r11, %r9;
	shl.b32 	%r1, %r12, 1;
	mov.u32 	%r13, %tid.y;
	mov.u32 	%r14, %ctaid.y;
	mov.u32 	%r15, %ntid.y;
	mad.lo.s32 	%r16, %r14, %r15, %r13;
	shl.b32 	%r3, %r16, 1;
	or.b32  	%r17, %r1, 1;
	setp.ge.s32 	%p1, %r17, %r7;
	or.b32  	%r18, %r3, 1;
	setp.ge.s32 	%p2, %r18, %r8;
	or.pred  	%p3, %p1, %p2;
	@%p3 bra 	$L__BB9_2;
	cvta.to.global.u64 	%rd3, %rd1;
	cvta.to.global.u64 	%rd4, %rd2;
	cvt.s64.s32 	%rd5, %r1;
	and.b64  	%rd6, %rd5, 9223372036854775806;
	mul.lo.s32 	%r19, %r3, %r4;
	cvt.s64.s32 	%rd7, %r19;
	add.s64 	%rd8, %rd6, %rd7;
	add.s64 	%rd9, %rd3, %rd8;
	ld.global.v2.u8 	{%rs1, %rs2}, [%rd9];
	cvt.s64.s32 	%rd10, %r4;
	add.s64 	%rd11, %rd9, %rd10;
	ld.global.v2.u8 	{%rs3, %rs4}, [%rd11];
	sub.s32 	%r20, %r8, %r16;
	mul.lo.s32 	%r21, %r20, %r4;
	cvt.s64.s32 	%rd12, %r21;
	add.s64 	%rd13, %rd9, %rd12;
	ld.global.v2.u8 	{%rs5, %rs6}, [%rd13];
	cvt.u32.u16 	%r22, %rs1;
	add.s32 	%r23, %r22, -16;
	cvt.rn.f32.s32 	%f1, %r23;
	cvt.u32.u16 	%r24, %rs5;
	add.s32 	%r25, %r24, -128;
	cvt.rn.f32.s32 	%f2, %r25;
	cvt.u32.u16 	%r26, %rs6;
	add.s32 	%r27, %r26, -128;
	cvt.rn.f32.s32 	%f3, %r27;
	ld.const.f32 	%f4, [matYuv2Rgb];
	ld.const.f32 	%f5, [matYuv2Rgb+4];
	mul.f32 	%f6, %f5, %f2;
	fma.rn.f32 	%f7, %f4, %f1, %f6;
	ld.const.f32 	%f8, [matYuv2Rgb+8];
	fma.rn.f32 	%f9, %f8, %f3, %f7;
	setp.lt.f32 	%p4, %f9, 0f00000000;
	setp.gt.f32 	%p5, %f9, 0f437F0000;
	selp.f32 	%f10, 0f437F0000, %f9, %p5;
	selp.f32 	%f11, 0f00000000, %f10, %p4;
	cvt.rzi.u32.f32 	%r28, %f11;
	ld.const.f32 	%f12, [matYuv2Rgb+12];
	ld.const.f32 	%f13, [matYuv2Rgb+16];
	mul.f32 	%f14, %f13, %f2;
	fma.rn.f32 	%f15, %f12, %f1, %f14;
	ld.const.f32 	%f16, [matYuv2Rgb+20];
	fma.rn.f32 	%f17, %f16, %f3, %f15;
	setp.lt.f32 	%p6, %f17, 0f00000000;
	setp.gt.f32 	%p7, %f17, 0f437F0000;
	selp.f32 	%f18, 0f437F0000, %f17, %p7;
	selp.f32 	%f19, 0f00000000, %f18, %p6;
	cvt.rzi.u32.f32 	%r29, %f19;
	ld.const.f32 	%f20, [matYuv2Rgb+24];
	ld.const.f32 	%f21, [matYuv2Rgb+28];
	mul.f32 	%f22, %f21, %f2;
	fma.rn.f32 	%f23, %f20, %f1, %f22;
	ld.const.f32 	%f24, [matYuv2Rgb+32];
	fma.rn.f32 	%f25, %f24, %f3, %f23;
	setp.lt.f32 	%p8, %f25, 0f00000000;
	setp.gt.f32 	%p9, %f25, 0f437F0000;
	selp.f32 	%f26, 0f437F0000, %f25, %p9;
	selp.f32 	%f27, 0f00000000, %f26, %p8;
	cvt.rzi.u32.f32 	%r30, %f27;
	cvt.u16.u32 	%rs7, %r28;
	and.b16  	%rs8, %rs7, 255;
	cvt.u16.u32 	%rs9, %r29;
	and.b16  	%rs10, %rs9, 255;
	cvt.u16.u32 	%rs11, %r30;
	and.b16  	%rs12, %rs11, 255;
	cvt.u32.u16 	%r31, %rs2;
	add.s32 	%r32, %r31, -16;
	cvt.rn.f32.s32 	%f28, %r32;
	fma.rn.f32 	%f29, %f4, %f28, %f6;
	fma.rn.f32 	%f30, %f8, %f3, %f29;
	setp.lt.f32 	%p10, %f30, 0f00000000;
	setp.gt.f32 	%p11, %f30, 0f437F0000;
	selp.f32 	%f31, 0f437F0000, %f30, %p11;
	selp.f32 	%f32, 0f00000000, %f31, %p10;
	cvt.rzi.u32.f32 	%r33, %f32;
	fma.rn.f32 	%f33, %f12, %f28, %f14;
	fma.rn.f32 	%f34, %f16, %f3, %f33;
	setp.lt.f32 	%p12, %f34, 0f00000000;
	setp.gt.f32 	%p13, %f34, 0f437F0000;
	selp.f32 	%f35, 0f437F0000, %f34, %p13;
	selp.f32 	%f36, 0f00000000, %f35, %p12;
	cvt.rzi.u32.f32 	%r34, %f36;
	fma.rn.f32 	%f37, %f20, %f28, %f22;
	fma.rn.f32 	%f38, %f24, %f3, %f37;
	setp.lt.f32 	%p14, %f38, 0f00000000;
	setp.gt.f32 	%p15, %f38, 0f437F0000;
	selp.f32 	%f39, 0f437F0000, %f38, %p15;
	selp.f32 	%f40, 0f00000000, %f39, %p14;
	cvt.rzi.u32.f32 	%r35, %f40;
	cvt.u16.u32 	%rs13, %r33;
	and.b16  	%rs14, %rs13, 255;
	cvt.u16.u32 	%rs15, %r34;
	and.b16  	%rs16, %rs15, 255;
	cvt.u16.u32 	%rs17, %r35;
	and.b16  	%rs18, %rs17, 255;
	cvt.u32.u16 	%r36, %rs3;
	add.s32 	%r37, %r36, -16;
	cvt.rn.f32.s32 	%f41, %r37;
	fma.rn.f32 	%f42, %f4, %f41, %f6;
	fma.rn.f32 	%f43, %f8, %f3, %f42;
	setp.lt.f32 	%p16, %f43, 0f00000000;
	setp.gt.f32 	%p17, %f43, 0f437F0000;
	selp.f32 	%f44, 0f437F0000, %f43, %p17;
	selp.f32 	%f45, 0f00000000, %f44, %p16;
	cvt.rzi.u32.f32 	%r38, %f45;
	fma.rn.f32 	%f46, %f12, %f41, %f14;
	fma.rn.f32 	%f47, %f16, %f3, %f46;
	setp.lt.f32 	%p18, %f47, 0f00000000;
	setp.gt.f32 	%p19, %f47, 0f437F0000;
	selp.f32 	%f48, 0f437F0000, %f47, %p19;
	selp.f32 	%f49, 0f00000000, %f48, %p18;
	cvt.rzi.u32.f32 	%r39, %f49;
	fma.rn.f32 	%f50, %f20, %f41, %f22;
	fma.rn.f32 	%f51, %f24, %f3, %f50;
	setp.lt.f32 	%p20, %f51, 0f00000000;
	setp.gt.f32 	%p21, %f51, 0f437F0000;
	selp.f32 	%f52, 0f437F0000, %f51, %p21;
	selp.f32 	%f53, 0f00000000, %f52, %p20;
	cvt.rzi.u32.f32 	%r40, %f53;
	cvt.u16.u32 	%rs19, %r38;
	and.b16  	%rs20, %rs19, 255;
	cvt.u16.u32 	%rs21, %r39;
	and.b16  	%rs22, %rs21, 255;
	cvt.u16.u32 	%rs23, %r40;
	and.b16  	%rs24, %rs23, 255;
	cvt.u32.u16 	%r41, %rs4;
	add.s32 	%r42, %r41, -16;
	cvt.rn.f32.s32 	%f54, %r42;
	fma.rn.f32 	%f55, %f4, %f54, %f6;
	fma.rn.f32 	%f56, %f8, %f3, %f55;
	setp.lt.f32 	%p22, %f56, 0f00000000;
	setp.gt.f32 	%p23, %f56, 0f437F0000;
	selp.f32 	%f57, 0f437F0000, %f56, %p23;
	selp.f32 	%f58, 0f00000000, %f57, %p22;
	cvt.rzi.u32.f32 	%r43, %f58;
	fma.rn.f32 	%f59, %f12, %f54, %f14;
	fma.rn.f32 	%f60, %f16, %f3, %f59;
	setp.lt.f32 	%p24, %f60, 0f00000000;
	setp.gt.f32 	%p25, %f60, 0f437F0000;
	selp.f32 	%f61, 0f437F0000, %f60, %p25;
	selp.f32 	%f62, 0f00000000, %f61, %p24;
	cvt.rzi.u32.f32 	%r44, %f62;
	fma.rn.f32 	%f63, %f20, %f54, %f22;
	fma.rn.f32 	%f64, %f24, %f3, %f63;
	setp.lt.f32 	%p26, %f64, 0f00000000;
	setp.gt.f32 	%p27, %f64, 0f437F0000;
	selp.f32 	%f65, 0f437F0000, %f64, %p27;
	selp.f32 	%f66, 0f00000000, %f65, %p26;
	cvt.rzi.u32.f32 	%r45, %f66;
	cvt.u16.u32 	%rs25, %r43;
	and.b16  	%rs26, %rs25, 255;
	cvt.u16.u32 	%rs27, %r44;
	and.b16  	%rs28, %rs27, 255;
	cvt.u16.u32 	%rs29, %r45;
	and.b16  	%rs30, %rs29, 255;
	mul.wide.s32 	%rd14, %r1, 4;
	and.b64  	%rd15, %rd14, 9223372036854775800;
	mul.lo.s32 	%r46, %r5, %r3;
	cvt.s64.s32 	%rd16, %r46;
	add.s64 	%rd17, %rd15, %rd16;
	add.s64 	%rd18, %rd4, %rd17;
	cvt.rn.f32.u16 	%f67, %rs8;
	div.rn.f32 	%f68, %f67, 0f437F0000;
	cvt.rn.f32.u16 	%f69, %rs14;
	div.rn.f32 	%f70, %f69, 0f437F0000;
	st.global.v2.f32 	[%rd18], {%f68, %f70};
	cvt.rn.f32.u16 	%f71, %rs20;
	div.rn.f32 	%f72, %f71, 0f437F0000;
	cvt.rn.f32.u16 	%f73, %rs26;
	div.rn.f32 	%f74, %f73, 0f437F0000;
	cvt.s64.s32 	%rd19, %r5;
	add.s64 	%rd20, %rd18, %rd19;
	st.global.v2.f32 	[%rd20], {%f72, %f74};
	mul.lo.s32 	%r47, %r8, %r5;
	cvt.s64.s32 	%rd21, %r47;
	add.s64 	%rd22, %rd18, %rd21;
	cvt.rn.f32.u16 	%f75, %rs10;
	div.rn.f32 	%f76, %f75, 0f437F0000;
	cvt.rn.f32.u16 	%f77, %rs16;
	div.rn.f32 	%f78, %f77, 0f437F0000;
	st.global.v2.f32 	[%rd22], {%f76, %f78};
	cvt.rn.f32.u16 	%f79, %rs22;
	div.rn.f32 	%f80, %f79, 0f437F0000;
	cvt.rn.f32.u16 	%f81, %rs28;
	div.rn.f32 	%f82, %f81, 0f437F0000;
	add.s64 	%rd23, %rd20, %rd21;
	st.global.v2.f32 	[%rd23], {%f80, %f82};
	add.s64 	%rd24, %rd22, %rd21;
	cvt.rn.f32.u16 	%f83, %rs12;
	div.rn.f32 	%f84, %f83, 0f437F0000;
	cvt.rn.f32.u16 	%f85, %rs18;
	div.rn.f32 	%f86, %f85, 0f437F0000;
	st.global.v2.f32 	[%rd24], {%f84, %f86};
	cvt.rn.f32.u16 	%f87, %rs24;
	div.rn.f32 	%f88, %f87, 0f437F0000;
	cvt.rn.f32.u16 	%f89, %rs30;
	div.rn.f32 	%f90, %f89, 0f437F0000;
	add.s64 	%rd25, %rd23, %rd21;
	st.global.v2.f32 	[%rd25], {%f88, %f90};
$L__BB9_2:
	ret;

}
.entry _Z20YuvToRgbPlanarKernelI7ushort26BGRA326float2EvPhiS3_iii(
	.param .u64 .ptr .align 1 _Z20YuvToRgbPlanarKernelI7ushort26BGRA326float2EvPhiS3_iii_param_0,
	.param .u32 _Z20YuvToRgbPlanarKernelI7ushort26BGRA326float2EvPhiS3_iii_param_1,
	.param .u64 .ptr .align 1 _Z20YuvToRgbPlanarKernelI7ushort26BGRA326float2EvPhiS3_iii_param_2,
	.param .u32 _Z20YuvToRgbPlanarKernelI7ushort26BGRA326float2EvPhiS3_iii_param_3,
	.param .u32 _Z20YuvToRgbPlanarKernelI7ushort26BGRA326float2EvPhiS3_iii_param_4,
	.param .u32 _Z20YuvToRgbPlanarKernelI7ushort26BGRA326float2EvPhiS3_iii_param_5
)
{
	.reg .pred 	%p<28>;
	.reg .b16 	%rs<31>;
	.reg .b32 	%r<51>;
	.reg .b32 	%f<91>;
	.reg .b64 	%rd<26>;

	ld.param.u64 	%rd1, [_Z20YuvToRgbPlanarKernelI7ushort26BGRA326float2EvPhiS3_iii_param_0];
	ld.param.u32 	%r4, [_Z20YuvToRgbPlanarKernelI7ushort26BGRA326float2EvPhiS3_iii_param_1];
	ld.param.u64 	%rd2, [_Z20YuvToRgbPlanarKernelI7ushort26BGRA326float2EvPhiS3_iii_param_2];
	ld.param.u32 	%r5, [_Z20YuvToRgbPlanarKernelI7ushort26BGRA326float2EvPhiS3_iii_param_3];
	ld.param.u32 	%r7, [_Z20YuvToRgbPlanarKernelI7ushort26BGRA326float2EvPhiS3_iii_param_4];
	ld.param.u32 	%r8, [_Z20YuvToRgbPlanarKernelI7ushort26BGRA326float2EvPhiS3_iii_param_5];
	mov.u32 	%r9, %tid.x;
	mov.u32 	%r10, %ctaid.x;
	mov.u32 	%r11, %ntid.x;
	mad.lo.s32 	%r12, %r10, %r11, %r9;
	shl.b32 	%r1, %r12, 1;
	mov.u32 	%r13, %tid.y;
	mov.u32 	%r14, %ctaid.y;
	mov.u32 	%r15, %ntid.y;
	mad.lo.s32 	%r16, %r14, %r15, %r13;
	shl.b32 	%r3, %r16, 1;
	or.b32  	%r17, %r1, 1;
	setp.ge.s32 	%p1, %r17, %r7;
	or.b32  	%r18, %r3, 1;
	setp.ge.s32 	%p2, %r18, %r8;
	or.pred  	%p3, %p1, %p2;
	@%p3 bra 	$L__BB10_2;
	cvta.to.global.u64 	%rd3, %rd1;
	cvta.to.global.u64 	%rd4, %rd2;
	mul.wide.s32 	%rd5, %r1, 2;
	and.b64  	%rd6, %rd5, 9223372036854775804;
	mul.lo.s32 	%r19, %r3, %r4;
	cvt.s64.s32 	%rd7, %r19;
	add.s64 	%rd8, %rd6, %rd7;
	add.s64 	%rd9, %rd3, %rd8;
	ld.global.u32 	%r20, [%rd9];
	mov.b32 	{%rs1, %rs2}, %r20;
	cvt.s64.s32 	%rd10, %r4;
	add.s64 	%rd11, %rd9, %rd10;
	ld.global.u32 	%r21, [%rd11];
	mov.b32 	{%rs3, %rs4}, %r21;
	sub.s32 	%r22, %r8, %r16;
	mul.lo.s32 	%r23, %r22, %r4;
	cvt.s64.s32 	%rd12, %r23;
	add.s64 	%rd13, %rd9, %rd12;
	ld.global.u32 	%r24, [%rd13];
	mov.b32 	{%rs5, %rs6}, %r24;
	cvt.u32.u16 	%r25, %rs1;
	add.s32 	%r26, %r25, -4096;
	cvt.rn.f32.s32 	%f1, %r26;
	cvt.u32.u16 	%r27, %rs5;
	add.s32 	%r28, %r27, -32768;
	cvt.rn.f32.s32 	%f2, %r28;
	cvt.u32.u16 	%r29, %rs6;
	add.s32 	%r30, %r29, -32768;
	cvt.rn.f32.s32 	%f3, %r30;
	ld.const.f32 	%f4, [matYuv2Rgb];
	ld.const.f32 	%f5, [matYuv2Rgb+4];
	mul.f32 	%f6, %f5, %f2;
	fma.rn.f32 	%f7, %f4, %f1, %f6;
	ld.const.f32 	%f8, [matYuv2Rgb+8];
	fma.rn.f32 	%f9, %f8, %f3, %f7;
	setp.lt.f32 	%p4, %f9, 0f00000000;
	setp.gt.f32 	%p5, %f9, 0f477FFF00;
	selp.f32 	%f10, 0f477FFF00, %f9, %p5;
	selp.f32 	%f11, 0f00000000, %f10, %p4;
	cvt.rzi.u32.f32 	%r31, %f11;
	ld.const.f32 	%f12, [matYuv2Rgb+12];
	ld.const.f32 	%f13, [matYuv2Rgb+16];
	mul.f32 	%f14, %f13, %f2;
	fma.rn.f32 	%f15, %f12, %f1, %f14;
	ld.const.f32 	%f16, [matYuv2Rgb+20];
	fma.rn.f32 	%f17, %f16, %f3, %f15;
	setp.lt.f32 	%p6, %f17, 0f00000000;
	setp.gt.f32 	%p7, %f17, 0f477FFF00;
	selp.f32 	%f18, 0f477FFF00, %f17, %p7;
	selp.f32 	%f19, 0f00000000, %f18, %p6;
	cvt.rzi.u32.f32 	%r32, %f19;
	ld.const.f32 	%f20, [matYuv2Rgb+24];
	ld.const.f32 	%f21, [matYuv2Rgb+28];
	mul.f32 	%f22, %f21, %f2;
	fma.rn.f32 	%f23, %f20, %f1, %f22;
	ld.const.f32 	%f24, [matYuv2Rgb+32];
	fma.rn.f32 	%f25, %f24, %f3, %f23;
	setp.lt.f32 	%p8, %f25, 0f00000000;
	setp.gt.f32 	%p9, %f25, 0f477FFF00;
	selp.f32 	%f26, 0f477FFF00, %f25, %p9;
	selp.f32 	%f27, 0f00000000, %f26, %p8;
	cvt.rzi.u32.f32 	%r33, %f27;
	cvt.u16.u32 	%rs7, %r33;
	shr.u16 	%rs8, %rs7, 8;
	cvt.u16.u32 	%rs9, %r32;
	shr.u16 	%rs10, %rs9, 8;
	cvt.u16.u32 	%rs11, %r31;
	shr.u16 	%rs12, %rs11, 8;
	cvt.u32.u16 	%r34, %rs2;
	add.s32 	%r35, %r34, -4096;
	cvt.rn.f32.s32 	%f28, %r35;
	fma.rn.f32 	%f29, %f4, %f28, %f6;
	fma.rn.f32 	%f30, %f8, %f3, %f29;
	setp.lt.f32 	%p10, %f30, 0f00000000;
	setp.gt.f32 	%p11, %f30, 0f477FFF00;
	selp.f32 	%f31, 0f477FFF00, %f30, %p11;
	selp.f32 	%f32, 0f00000000, %f31, %p10;
	cvt.rzi.u32.f32 	%r36, %f32;
	fma.rn.f32 	%f33, %f12, %f28, %f14;
	fma.rn.f32 	%f34, %f16, %f3, %f33;
	setp.lt.f32 	%p12, %f34, 0f00000000;
	setp.gt.f32 	%p13, %f34, 0f477FFF00;
	selp.f32 	%f35, 0f477FFF00, %f34, %p13;
	selp.f32 	%f36, 0f00000000, %f35, %p12;
	cvt.rzi.u32.f32 	%r37, %f36;
	fma.rn.f32 	%f37, %f20, %f28, %f22;
	fma.rn.f32 	%f38, %f24, %f3, %f37;
	setp.lt.f32 	%p14, %f38, 0f00000000;
	setp.gt.f32 	%p15, %f38, 0f477FFF00;
	selp.f32 	%f39, 0f477FFF00, %f38, %p15;
	selp.f32 	%f40, 0f00000000, %f39, %p14;
	cvt.rzi.u32.f32 	%r38, %f40;
	cvt.u16.u32 	%rs13, %r38;
	shr.u16 	%rs14, %rs13, 8;
	cvt.u16.u32 	%rs15, %r37;
	shr.u16 	%rs16, %rs15, 8;
	cvt.u16.u32 	%rs17, %r36;
	shr.u16 	%rs18, %rs17, 8;
	cvt.u32.u16 	%r39, %rs3;
	add.s32 	%r40, %r39, -4096;
	cvt.rn.f32.s32 	%f41, %r40;
	fma.rn.f32 	%f42, %f4, %f41, %f6;
	fma.rn.f32 	%f43, %f8, %f3, %f42;
	setp.lt.f32 	%p16, %f43, 0f00000000;
	setp.gt.f32 	%p17, %f43, 0f477FFF00;
	selp.f32 	%f44, 0f477FFF00, %f43, %p17;
	selp.f32 	%f45, 0f00000000, %f44, %p16;
	cvt.rzi.u32.f32 	%r41, %f45;
	fma.rn.f32 	%f46, %f12, %f41, %f14;
	fma.rn.f32 	%f47, %f16, %f3, %f46;
	setp.lt.f32 	%p18, %f47, 0f00000000;
	setp.gt.f32 	%p19, %f47, 0f477FFF00;
	selp.f32 	%f48, 0f477FFF00, %f47, %p19;
	selp.f32 	%f49, 0f00000000, %f48, %p18;
	cvt.rzi.u32.f32 	%r42, %f49;
	fma.rn.f32 	%f50, %f20, %f41, %f22;
	fma.rn.f32 	%f51, %f24, %f3, %f50;
	setp.lt.f32 	%p20, %f51, 0f00000000;
	setp.gt.f32 	%p21, %f51, 0f477FFF00;
	selp.f32 	%f52, 0f477FFF00, %f51, %p21;
	selp.f32 	%f53, 0f00000000, %f52, %p20;
	cvt.rzi.u32.f32 	%r43, %f53;
	cvt.u16.u32 	%rs19, %r43;
	shr.u16 	%rs20, %rs19, 8;
	cvt.u16.u32 	%rs21, %r42;
	shr.u16 	%rs22, %rs21, 8;
	cvt.u16.u32 	%rs23, %r41;
	shr.u16 	%rs24, %rs23, 8;
	cvt.u32.u16 	%r44, %rs4;
	add.s32 	%r45, %r44, -4096;
	cvt.rn.f32.s32 	%f54, %r45;
	fma.rn.f32 	%f55, %f4, %f54, %f6;
	fma.rn.f32 	%f56, %f8, %f3, %f55;
	setp.lt.f32 	%p22, %f56, 0f00000000;
	setp.gt.f32 	%p23, %f56, 0f477FFF00;
	selp.f32 	%f57, 0f477FFF00, %f56, %p23;
	selp.f32 	%f58, 0f00000000, %f57, %p22;
	cvt.rzi.u32.f32 	%r46, %f58;
	fma.rn.f32 	%f59, %f12, %f54, %f14;
	fma.rn.f32 	%f60, %f16, %f3, %f59;
	setp.lt.f32 	%p24, %f60, 0f00000000;
	setp.gt.f32 	%p25, %f60, 0f477FFF00;
	selp.f32 	%f61, 0f477FFF00, %f60, %p25;
	selp.f32 	%f62, 0f00000000, %f61, %p24;
	cvt.rzi.u32.f32 	%r47, %f62;
	fma.rn.f32 	%f63, %f20, %f54, %f22;
	fma.rn.f32 	%f64, %f24, %f3, %f63;
	setp.lt.f32 	%p26, %f64, 0f00000000;
	setp.gt.f32 	%p27, %f64, 0f477FFF00;
	selp.f32 	%f65, 0f477FFF00, %f64, %p27;
	selp.f32 	%f66, 0f00000000, %f65, %p26;
	cvt.rzi.u32.f32 	%r48, %f66;
	cvt.u16.u32 	%rs25, %r48;
	shr.u16 	%rs26, %rs25, 8;
	cvt.u16.u32 	%rs27, %r47;
	shr.u16 	%rs28, %rs27, 8;
	cvt.u16.u32 	%rs29, %r46;
	shr.u16 	%rs30, %rs29, 8;
	mul.wide.s32 	%rd14, %r1, 4;
	and.b64  	%rd15, %rd14, 9223372036854775800;
	mul.lo.s32 	%r49, %r5, %r3;
	cvt.s64.s32 	%rd16, %r49;
	add.s64 	%rd17, %rd15, %rd16;
	add.s64 	%rd18, %rd4, %rd17;
	cvt.rn.f32.u16 	%f67, %rs8;
	div.rn.f32 	%f68, %f67, 0f437F0000;
	cvt.rn.f32.u16 	%f69, %rs14;
	div.rn.f32 	%f70, %f69, 0f437F0000;
	st.global.v2.f32 	[%rd18], {%f68, %f70};
	cvt.rn.f32.u16 	%f71, %rs20;
	div.rn.f32 	%f72, %f71, 0f437F0000;
	cvt.rn.f32.u16 	%f73, %rs26;
	div.rn.f32 	%f74, %f73, 0f437F0000;
	cvt.s64.s32 	%rd19, %r5;
	add.s64 	%rd20, %rd18, %rd19;
	st.global.v2.f32 	[%rd20], {%f72, %f74};
	mul.lo.s32 	%r50, %r8, %r5;
	cvt.s64.s32 	%rd21, %r50;
	add.s64 	%rd22, %rd18, %rd21;
	cvt.rn.f32.u16 	%f75, %rs10;
	div.rn.f32 	%f76, %f75, 0f437F0000;
	cvt.rn.f32.u16 	%f77, %rs16;
	div.rn.f32 	%f78, %f77, 0f437F0000;
	st.global.v2.f32 	[%rd22], {%f76, %f78};
	cvt.rn.f32.u16 	%f79, %rs22;
	div.rn.f32 	%f80, %f79, 0f437F0000;
	cvt.rn.f32.u16 	%f81, %rs28;
	div.rn.f32 	%f82, %f81, 0f437F0000;
	add.s64 	%rd23, %rd20, %rd21;
	st.global.v2.f32 	[%rd23], {%f80, %f82};
	add.s64 	%rd24, %rd22, %rd21;
	cvt.rn.f32.u16 	%f83, %rs12;
	div.rn.f32 	%f84, %f83, 0f437F0000;
	cvt.rn.f32.u16 	%f85, %rs18;
	div.rn.f32 	%f86, %f85, 0f437F0000;
	st.global.v2.f32 	[%rd24], {%f84, %f86};
	cvt.rn.f32.u16 	%f87, %rs24;
	div.rn.f32 	%f88, %f87, 0f437F0000;
	cvt.rn.f32.u16 	%f89, %rs30;
	div.rn.f32 	%f90, %f89, 0f437F0000;
	add.s64 	%rd25, %rd23, %rd21;
	st.global.v2.f32 	[%rd25], {%f88, %f90};
$L__BB10_2:
	ret;

}
.entry _Z14RgbToYuvKernelI7ushort26BGRA6410ulonglong2EvPhiS3_iii(
	.param .u64 .ptr .align 1 _Z14RgbToYuvKernelI7ushort26BGRA6410ulonglong2EvPhiS3_iii_param_0,
	.param .u32 _Z14RgbToYuvKernelI7ushort26BGRA6410ulonglong2EvPhiS3_iii_param_1,
	.param .u64 .ptr .align 1 _Z14RgbToYuvKernelI7ushort26BGRA6410ulonglong2EvPhiS3_iii_param_2,
	.param .u32 _Z14RgbToYuvKernelI7ushort26BGRA6410ulonglong2EvPhiS3_iii_param_3,
	.param .u32 _Z14RgbToYuvKernelI7ushort26BGRA6410ulonglong2EvPhiS3_iii_param_4,
	.param .u32 _Z14RgbToYuvKernelI7ushort26BGRA6410ulonglong2EvPhiS3_iii_param_5
)
{
	.reg .pred 	%p<4>;
	.reg .b16 	%rs<16>;
	.reg .b32 	%r<73>;
	.reg .b32 	%f<49>;
	.reg .b64 	%rd<30>;

	ld.param.u32 	%r5, [_Z14RgbToYuvKernelI7ushort26BGRA6410ulonglong2EvPhiS3_iii_param_3];
	ld.param.u32 	%r7, [_Z14RgbToYuvKernelI7ushort26BGRA6410ulonglong2EvPhiS3_iii_param_4];
	ld.param.u32 	%r8, [_Z14RgbToYuvKernelI7ushort26BGRA6410ulonglong2EvPhiS3_iii_param_5];
	mov.u32 	%r9, %tid.x;
	mov.u32 	%r10, %ctaid.x;
	mov.u32 	%r11, %ntid.x;
	mad.lo.s32 	%r12, %r10, %r11, %r9;
	shl.b32 	%r1, %r12, 1;
	mov.u32 	%r13, %tid.y;
	mov.u32 	%r14, %ctaid.y;
	mov.u32 	%r15, %ntid.y;
	mad.lo.s32 	%r16, %r14, %r15, %r13;
	shl.b32 	%r3, %r16, 1;
	or.b32  	%r17, %r1, 1;
	setp.ge.s32 	%p1, %r17, %r7;
	or.b32  	%r18, %r3, 1;
	setp.ge.s32 	%p2, %r18, %r8;
	or.pred  	%p3, %p1, %p2;
	@%p3 bra 	$L__BB11_2;
	ld.param.u64 	%rd29, [_Z14RgbToYuvKernelI7ushort26BGRA6410ulonglong2EvPhiS3_iii_param_2];
	ld.param.u32 	%r72, [_Z14RgbToYuvKernelI7ushort26BGRA6410ulonglong2EvPhiS3_iii_param_1];
	ld.param.u64 	%rd28, [_Z14RgbToYuvKernelI7ushort26BGRA6410ulonglong2EvPhiS3_iii_param_0];
	cvta.to.global.u64 	%rd3, %rd28;
	cvta.to.global.u64 	%rd4, %rd29;
	mul.wide.s32 	%rd5, %r1, 8;
	mul.lo.s32 	%r19, %r3, %r72;
	cvt.s64.s32 	%rd6, %r19;
	add.s64 	%rd7, %rd5, %rd6;
	add.s64 	%rd8, %rd3, %rd7;
	ld.global.v2.u64 	{%rd9, %rd10}, [%rd8];
	mov.b64 	{%r20, %r21}, %rd10;
	mov.b64 	{%r22, %r23}, %rd9;
	cvt.s64.s32 	%rd11, %r72;
	add.s64 	%rd12, %rd8, %rd11;
	ld.global.v2.u64 	{%rd13, %rd14}, [%rd12];
	mov.b64 	{%r24, %r25}, %rd14;
	mov.b64 	{%r26, %r27}, %rd13;
	shr.u64 	%rd15, %rd9, 32;
	{ .reg .b32 tmp; mov.b64 {tmp, %r28}, %rd9; }
	and.b32  	%r29, %r28, 65535;
	shr.u64 	%rd16, %rd10, 32;
	{ .reg .b32 tmp; mov.b64 {tmp, %r30}, %rd10; }
	and.b32  	%r31, %r30, 65535;
	add.s32 	%r32, %r31, %r29;
	shr.u64 	%rd17, %rd13, 32;
	{ .reg .b32 tmp; mov.b64 {tmp, %r33}, %rd13; }
	and.b32  	%r34, %r33, 65535;
	add.s32 	%r35, %r32, %r34;
	shr.u64 	%rd18, %rd14, 32;
	{ .reg .b32 tmp; mov.b64 {tmp, %r36}, %rd14; }
	and.b32  	%r37, %r36, 65535;
	add.s32 	%r38, %r35, %r37;
	shr.u32 	%r39, %r38, 2;
	cvt.u16.u32 	%rs1, %r39;
	cvt.u32.u64 	%r40, %rd9;
	shr.u32 	%r41, %r40, 16;
	cvt.u32.u64 	%r42, %rd10;
	shr.u32 	%r43, %r42, 16;
	add.s32 	%r44, %r43, %r41;
	cvt.u32.u64 	%r45, %rd13;
	shr.u32 	%r46, %r45, 16;
	add.s32 	%r47, %r44, %r46;
	cvt.u32.u64 	%r48, %rd14;
	shr.u32 	%r49, %r48, 16;
	add.s32 	%r50, %r47, %r49;
	shr.u32 	%r51, %r50, 2;
	cvt.u16.u32 	%rs2, %r51;
	and.b32  	%r52, %r40, 65535;
	and.b32  	%r53, %r42, 65535;
	add.s32 	%r54, %r53, %r52;
	and.b32  	%r55, %r45, 65535;
	add.s32 	%r56, %r54, %r55;
	and.b32  	%r57, %r48, 65535;
	add.s32 	%r58, %r56, %r57;
	shr.u32 	%r59, %r58, 2;
	cvt.u16.u32 	%rs3, %r59;
	mul.wide.s32 	%rd19, %r1, 2;
	and.b64  	%rd20, %rd19, 9223372036854775804;
	mul.lo.s32 	%r60, %r5, %r3;
	cvt.s64.s32 	%rd21, %r60;
	add.s64 	%rd22, %rd20, %rd21;
	add.s64 	%rd23, %rd4, %rd22;
	cvt.u16.u64 	%rs4, %rd15;
	{ .reg .b16 tmp; mov.b32 {tmp, %rs5}, %r22; }
	cvt.u16.u64 	%rs6, %rd9;
	ld.const.f32 	%f1, [matRgb2Yuv];
	cvt.rn.f32.u16 	%f2, %rs4;
	ld.const.f32 	%f3, [matRgb2Yuv+4];
	cvt.rn.f32.u16 	%f4, %rs5;
	mul.f32 	%f5, %f3, %f4;
	fma.rn.f32 	%f6, %f1, %f2, %f5;
	ld.const.f32 	%f7, [matRgb2Yuv+8];
	cvt.rn.f32.u16 	%f8, %rs6;
	fma.rn.f32 	%f9, %f7, %f8, %f6;
	add.f32 	%f10, %f9, 0f45800000;
	cvt.rzi.u32.f32 	%r61, %f10;
	cvt.u16.u64 	%rs7, %rd16;
	{ .reg .b16 tmp; mov.b32 {tmp, %rs8}, %r20; }
	cvt.u16.u64 	%rs9, %rd10;
	cvt.rn.f32.u16 	%f11, %rs7;
	cvt.rn.f32.u16 	%f12, %rs8;
	mul.f32 	%f13, %f3, %f12;
	fma.rn.f32 	%f14, %f1, %f11, %f13;
	cvt.rn.f32.u16 	%f15, %rs9;
	fma.rn.f32 	%f16, %f7, %f15, %f14;
	add.f32 	%f17, %f16, 0f45800000;
	cvt.rzi.u32.f32 	%r62, %f17;
	prmt.b32 	%r63, %r61, %r62, 0x5410U;
	st.global.u32 	[%rd23], %r63;
	cvt.u16.u64 	%rs10, %rd17;
	{ .reg .b16 tmp; mov.b32 {tmp, %rs11}, %r26; }
	cvt.u16.u64 	%rs12, %rd13;
	cvt.rn.f32.u16 	%f18, %rs10;
	cvt.rn.f32.u16 	%f19, %rs11;
	mul.f32 	%f20, %f3, %f19;
	fma.rn.f32 	%f21, %f1, %f18, %f20;
	cvt.rn.f32.u16 	%f22, %rs12;
	fma.rn.f32 	%f23, %f7, %f22, %f21;
	add.f32 	%f24, %f23, 0f45800000;
	cvt.rzi.u32.f32 	%r64, %f24;
	cvt.u16.u64 	%rs13, %rd18;
	{ .reg .b16 tmp; mov.b32 {tmp, %rs14}, %r24; }
	cvt.u16.u64 	%rs15, %rd14;
	cvt.rn.f32.u16 	%f25, %rs13;
	cvt.rn.f32.u16 	%f26, %rs14;
	mul.f32 	%f27, %f3, %f26;
	fma.rn.f32 	%f28, %f1, %f25, %f27;
	cvt.rn.f32.u16 	%f29, %rs15;
	fma.rn.f32 	%f30, %f7, %f29, %f28;
	add.f32 	%f31, %f30, 0f45800000;
	cvt.rzi.u32.f32 	%r65, %f31;
	cvt.s64.s32 	%rd24, %r5;
	add.s64 	%rd25, %rd23, %rd24;
	prmt.b32 	%r66, %r64, %r65, 0x5410U;
	st.global.u32 	[%rd25], %r66;
	ld.const.f32 	%f32, [matRgb2Yuv+12];
	cvt.rn.f32.u16 	%f33, %rs1;
	ld.const.f32 	%f34, [matRgb2Yuv+16];
	cvt.rn.f32.u16 	%f35, %rs2;
	mul.f32 	%f36, %f34, %f35;
	fma.rn.f32 	%f37, %f32, %f33, %f36;
	ld.const.f32 	%f38, [matRgb2Yuv+20];
	cvt.rn.f32.u16 	%f39, %rs3;
	fma.rn.f32 	%f40, %f38, %f39, %f37;
	add.f32 	%f41, %f40, 0f47000000;
	cvt.rzi.u32.f32 	%r67, %f41;
	ld.const.f32 	%f42, [matRgb2Yuv+24];
	ld.const.f32 	%f43, [matRgb2Yuv+28];
	mul.f32 	%f44, %f43, %f35;
	fma.rn.f32 	%f45, %f42, %f33, %f44;
	ld.const.f32 	%f46, [matRgb2Yuv+32];
	fma.rn.f32 	%f47, %f46, %f39, %f45;
	add.f32 	%f48, %f47, 0f47000000;
	cvt.rzi.u32.f32 	%r68, %f48;
	sub.s32 	%r69, %r8, %r16;
	mul.lo.s32 	%r70, %r69, %r5;
	cvt.s64.s32 	%rd26, %r70;
	add.s64 	%rd27, %rd23, %rd26;
	prmt.b32 	%r71, %r67, %r68, 0x5410U;
	st.global.u32 	[%rd27], %r71;
$L__BB11_2:
	ret;

}


// ===== COMPILED SASS (sm_100) =====

	.target	sm_100

	.elftype	@"ET_EXEC"


//--------------------- .note.nv.tkinfo           --------------------------
	.section	.note.nv.tkinfo,"",@"SHT_NOTE"
	.sectionflags	@"SHF_NOTE_NV_TKINFO"
	.tkinfo
        /*0018*/ 	.word	0x00000002
        /*0030*/ 	.string	""
        /*0030*/ 	.string	"ptxas"
        /*0030*/ 	.string	"Cuda compilation tools, release 13.0, V13.0.88"
        /*0030*/ 	.string	"Build cuda_13.0.r13.0/compiler.36424714_0"
        /*0030*/ 	.string	"-arch sm_100 -m 64 "



//--------------------- .note.nv.cuinfo           --------------------------
	.section	.note.nv.cuinfo,"",@"SHT_NOTE"
	.sectionflags	@"SHF_NOTE_NV_CUINFO"
        /*0018*/ 	.short	0x0002
        /*001a*/ 	.short	0x0064
        /*001c*/ 	.short	0x0082
	.zero		2


//--------------------- .nv.info                  --------------------------
	.section	.nv.info,"",@"SHT_CUDA_INFO"
	.align	4


	//----- nvinfo : EIATTR_REGCOUNT
	.align		4
        /*0000*/ 	.byte	0x04, 0x2f
        /*0002*/ 	.short	(.L_3 - .L_2)
	.align		4
.L_2:
        /*0004*/ 	.word	index@(_Z14YuvToRgbKernelI6uchar26BGRA325uint2EvPhiS3_iii)
        /*0008*/ 	.word	0x00000016


	//----- nvinfo : EIATTR_FRAME_SIZE
	.align		4
.L_3:
        /*000c*/ 	.byte	0x04, 0x11
        /*000e*/ 	.short	(.L_5 - .L_4)
	.align		4
.L_4:
        /*0010*/ 	.word	index@(_Z14YuvToRgbKernelI6uchar26BGRA325uint2EvPhiS3_iii)
        /*0014*/ 	.word	0x00000000


	//----- nvinfo : EIATTR_REGCOUNT
	.align		4
.L_5:
        /*0018*/ 	.byte	0x04, 0x2f
        /*001a*/ 	.short	(.L_7 - .L_6)
	.align		4
.L_6:
        /*001c*/ 	.word	index@(_Z14YuvToRgbKernelI6uchar26RGBA325uint2EvPhiS3_iii)
        /*0020*/ 	.word	0x00000016


	//----- nvinfo : EIATTR_FRAME_SIZE
	.align		4
.L_7:
        /*0024*/ 	.byte	0x04, 0x11
        /*0026*/ 	.short	(.L_9 - .L_8)
	.align		4
.L_8:
        /*0028*/ 	.word	index@(_Z14YuvToRgbKernelI6uchar26RGBA325uint2EvPhiS3_iii)
        /*002c*/ 	.word	0x00000000


	//----- nvinfo : EIATTR_REGCOUNT
	.align		4
.L_9:
        /*0030*/ 	.byte	0x04, 0x2f
        /*0032*/ 	.short	(.L_11 - .L_10)
	.align		4
.L_10:
        /*0034*/ 	.word	index@(_Z14YuvToRgbKernelI6uchar26BGRA6410ulonglong2EvPhiS3_iii)
        /*0038*/ 	.word	0x00000016


	//----- nvinfo : EIATTR_FRAME_SIZE
	.align		4
.L_11:
        /*003c*/ 	.byte	0x04, 0x11
        /*003e*/ 	.short	(.L_13 - .L_12)
	.align		4
.L_12:
        /*0040*/ 	.word	index@(_Z14YuvToRgbKernelI6uchar26BGRA6410ulonglong2EvPhiS3_iii)
        /*0044*/ 	.word	0x00000000


	//----- nvinfo : EIATTR_REGCOUNT
	.align		4
.L_13:
        /*0048*/ 	.byte	0x04, 0x2f
        /*004a*/ 	.short	(.L_15 - .L_14)
	.align		4
.L_14:
        /*004c*/ 	.word	index@(_Z14YuvToRgbKernelI7ushort26BGRA325uint2EvPhiS3_iii)
        /*0050*/ 	.word	0x00000017


	//----- nvinfo : EIATTR_FRAME_SIZE
	.align		4
.L_15:
        /*0054*/ 	.byte	0x04, 0x11
        /*0056*/ 	.short	(.L_17 - .L_16)
	.align		4
.L_16:
        /*0058*/ 	.word	index@(_Z14YuvToRgbKernelI7ushort26BGRA325uint2EvPhiS3_iii)
        /*005c*/ 	.word	0x00000000


	//----- nvinfo : EIATTR_REGCOUNT
	.align		4
.L_17:
        /*0060*/ 	.byte	0x04, 0x2f
        /*0062*/ 	.short	(.L_19 - .L_18)
	.align		4
.L_18:
        /*0064*/ 	.word	index@(_Z14YuvToRgbKernelI7ushort26BGRA6410ulonglong2EvPhiS3_iii)
        /*0068*/ 	.word	0x00000018


	//----- nvinfo : EIATTR_FRAME_SIZE
	.align		4
.L_19:
        /*006c*/ 	.byte	0x04, 0x11
        /*006e*/ 	.short	(.L_21 - .L_20)
	.align		4
.L_20:
        /*0070*/ 	.word	index@(_Z14YuvToRgbKernelI7ushort26BGRA6410ulonglong2EvPhiS3_iii)
        /*0074*/ 	.word	0x00000000


	//----- nvinfo : EIATTR_REGCOUNT
	.align		4
.L_21:
        /*0078*/ 	.byte	0x04, 0x2f
        /*007a*/ 	.short	(.L_23 - .L_22)
	.align		4
.L_22:
        /*007c*/ 	.word	index@(_Z20YuvToRgbPlanarKernelI6uchar26BGRA32S0_EvPhiS2_iii)
        /*0080*/ 	.word	0x0000001e


	//----- nvinfo : EIATTR_FRAME_SIZE
	.align		4
.L_23:
        /*0084*/ 	.byte	0x04, 0x11
        /*0086*/ 	.short	(.L_25 - .L_24)
	.align		4
.L_24:
        /*0088*/ 	.word	index@(_Z20YuvToRgbPlanarKernelI6uchar26BGRA32S0_EvPhiS2_iii)
        /*008c*/ 	.word	0x00000000


	//----- nvinfo : EIATTR_REGCOUNT
	.align		4
.L_25:
        /*0090*/ 	.byte	0x04, 0x2f
        /*0092*/ 	.short	(.L_27 - .L_26)
	.align		4
.L_26:
        /*0094*/ 	.word	index@(_Z20YuvToRgbPlanarKernelI6uchar26RGBA32S0_EvPhiS2_iii)
        /*0098*/ 	.word	0x0000001e


	//----- nvinfo : EIATTR_FRAME_SIZE
	.align		4
.L_27:
        /*009c*/ 	.byte	0x04, 0x11
        /*009e*/ 	.short	(.L_29 - .L_28)
	.align		4
.L_28:
        /*00a0*/ 	.word	index@(_Z20YuvToRgbPlanarKernelI6uchar26RGBA32S0_EvPhiS2_iii)
        /*00a4*/ 	.word	0x00000000


	//----- nvinfo : EIATTR_REGCOUNT
	.align		4
.L_29:
        /*00a8*/ 	.byte	0x04, 0x2f
        /*00aa*/ 	.short	(.L_31 - .L_30)
	.align		4
.L_30:
        /*00ac*/ 	.word	index@(_Z20YuvToRgbPlanarKernelI7ushort26BGRA326uchar2EvPhiS3_iii)
        /*00b0*/ 	.word	0x0000001a


	//----- nvinfo : EIATTR_FRAME_SIZE
	.align		4
.L_31:
        /*00b4*/ 	.byte	0x04, 0x11
        /*00b6*/ 	.short	(.L_33 - .L_32)
	.align		4
.L_32:
        /*00b8*/ 	.word	index@(_Z20YuvToRgbPlanarKernelI7ushort26BGRA326uchar2EvPhiS3_iii)
        /*00bc*/ 	.word	0x00000000


	//----- nvinfo : EIATTR_REGCOUNT
	.align		4
.L_33:
        /*00c0*/ 	.byte	0x04, 0x2f
        /*00c2*/ 	.short	(.L_35 - .L_34)
	.align		4
.L_34:
        /*00c4*/ 	.word	index@(_Z20YuvToRgbPlanarKernelI6uchar26BGRA326float2EvPhiS3_iii)
        /*00c8*/ 	.word	0x0000001f


	//----- nvinfo : EIATTR_FRAME_SIZE
	.align		4
.L_35:
        /*00cc*/ 	.byte	0x04, 0x11
        /*00ce*/ 	.short	(.L_37 - .L_36)
	.align		4
.L_36:
        /*00d0*/ 	.word	index@($__internal_2_$__cuda_sm3x_div_rn_noftz_f32_slowpath)
        /*00d4*/ 	.word	0x00000000


	//----- nvinfo : EIATTR_FRAME_SIZE
	.align		4
.L_37:
        /*00d8*/ 	.byte	0x04, 0x11
        /*00da*/ 	.short	(.L_39 - .L_38)
	.align		4
.L_38:
        /*00dc*/ 	.word	index@(_Z20YuvToRgbPlanarKernelI6uchar26BGRA326float2EvPhiS3_iii)
        /*00e0*/ 	.word	0x00000000


	//----- nvinfo : EIATTR_REGCOUNT
	.align		4
.L_39:
        /*00e4*/ 	.byte	0x04, 0x2f
        /*00e6*/ 	.short	(.L_41 - .L_40)
	.align		4
.L_40:
        /*00e8*/ 	.word	index@(_Z20YuvToRgbPlanarKernelI6uchar26RGBA326float2EvPhiS3_iii)
        /*00ec*/ 	.word	0x0000001f


	//----- nvinfo : EIATTR_FRAME_SIZE
	.align		4
.L_41:
        /*00f0*/ 	.byte	0x04, 0x11
        /*00f2*/ 	.short	(.L_43 - .L_42)
	.align		4
.L_42:
        /*00f4*/ 	.word	index@($__internal_1_$__cuda_sm3x_div_rn_noftz_f32_slowpath)
        /*00f8*/ 	.word	0x00000000


	//----- nvinfo : EIATTR_FRAME_SIZE
	.align		4
.L_43:
        /*00fc*/ 	.byte	0x04, 0x11
        /*00fe*/ 	.short	(.L_45 - .L_44)
	.align		4
.L_44:
        /*0100*/ 	.word	index@(_Z20YuvToRgbPlanarKernelI6uchar26RGBA326float2EvPhiS3_iii)
        /*0104*/ 	.word	0x00000000


	//----- nvinfo : EIATTR_REGCOUNT
	.align		4
.L_45:
        /*0108*/ 	.byte	0x04, 0x2f
        /*010a*/ 	.short	(.L_47 - .L_46)
	.align		4
.L_46:
        /*010c*/ 	.word	index@(_Z20YuvToRgbPlanarKernelI7ushort26BGRA326float2EvPhiS3_iii)
        /*0110*/ 	.word	0x0000001f


	//----- nvinfo : EIATTR_FRAME_SIZE
	.align		4
.L_47:
        /*0114*/ 	.byte	0x04, 0x11
        /*0116*/ 	.short	(.L_49 - .L_48)
	.align		4
.L_48:
        /*0118*/ 	.word	index@($__internal_0_$__cuda_sm3x_div_rn_noftz_f32_slowpath)
        /*011c*/ 	.word	0x00000000


	//----- nvinfo : EIATTR_FRAME_SIZE
	.align		4
.L_49:
        /*0120*/ 	.byte	0x04, 0x11
        /*0122*/ 	.short	(.L_51 - .L_50)
	.align		4
.L_50:
        /*0124*/ 	.word	index@(_Z20YuvToRgbPlanarKernelI7ushort26BGRA326float2EvPhiS3_iii)
        /*0128*/ 	.word	0x00000000


	//----- nvinfo : EIATTR_REGCOUNT
	.align		4
.L_51:
        /*012c*/ 	.byte	0x04, 0x2f
        /*012e*/ 	.short	(.L_53 - .L_52)
	.align		4
.L_52:
        /*0130*/ 	.word	index@(_Z14RgbToYuvKernelI7ushort26BGRA6410ulonglong2EvPhiS3_iii)
        /*0134*/ 	.word	0x0000001a


	//----- nvinfo : EIATTR_FRAME_SIZE
	.align		4
.L_53:
        /*0138*/ 	.byte	0x04, 0x11
        /*013a*/ 	.short	(.L_55 - .L_54)
	.align		4
.L_54:
        /*013c*/ 	.word	index@(_Z14RgbToYuvKernelI7ushort26BGRA6410ulonglong2EvPhiS3_iii)
        /*0140*/ 	.word	0x00000000


	//----- nvinfo : EIATTR_MIN_STACK_SIZE
	.align		4
.L_55:
        /*0144*/ 	.byte	0x04, 0x12
        /*0146*/ 	.short	(.L_57 - .L_56)
	.align		4
.L_56:
        /*0148*/ 	.word	index@(_Z14RgbToYuvKernelI7ushort26BGRA6410ulonglong2EvPhiS3_iii)
        /*014c*/ 	.word	0x00000000


	//----- nvinfo : EIATTR_MIN_STACK_SIZE
	.align		4
.L_57:
        /*0150*/ 	.byte	0x04, 0x12
        /*0152*/ 	.short	(.L_59 - .L_58)
	.align		4
.L_58:
        /*0154*/ 	.word	index@(_Z20YuvToRgbPlanarKernelI7ushort26BGRA326float2EvPhiS3_iii)
        /*0158*/ 	.word	0x00000000


	//----- nvinfo : EIATTR_MIN_STACK_SIZE
	.align		4
.L_59:
        /*015c*/ 	.byte	0x04, 0x12
        /*015e*/ 	.short	(.L_61 - .L_60)
	.align		4
.L_60:
        /*0160*/ 	.word	index@(_Z20YuvToRgbPlanarKernelI6uchar26RGBA326float2EvPhiS3_iii)
        /*0164*/ 	.word	0x00000000


	//----- nvinfo : EIATTR_MIN_STACK_SIZE
	.align		4
.L_61:
        /*0168*/ 	.byte	0x04, 0x12
        /*016a*/ 	.short	(.L_63 - .L_62)
	.align		4
.L_62:
        /*016c*/ 	.word	index@(_Z20YuvToRgbPlanarKernelI6uchar26BGRA326float2EvPhiS3_iii)
        /*0170*/ 	.word	0x00000000


	//----- nvinfo : EIATTR_MIN_STACK_SIZE
	.align		4
.L_63:
        /*0174*/ 	.byte	0x04, 0x12
        /*0176*/ 	.short	(.L_65 - .L_64)
	.align		4
.L_64:
        /*0178*/ 	.word	index@(_Z20YuvToRgbPlanarKernelI7ushort26BGRA326uchar2EvPhiS3_iii)
        /*017c*/ 	.word	0x00000000


	//----- nvinfo : EIATTR_MIN_STACK_SIZE
	.align		4
.L_65:
        /*0180*/ 	.byte	0x04, 0x12
        /*0182*/ 	.short	(.L_67 - .L_66)
	.align		4
.L_66:
        /*0184*/ 	.word	index@(_Z20YuvToRgbPlanarKernelI6uchar26RGBA32S0_EvPhiS2_iii)
        /*0188*/ 	.word	0x00000000


	//----- nvinfo : EIATTR_MIN_STACK_SIZE
	.align		4
.L_67:
        /*018c*/ 	.byte	0x04, 0x12
        /*018e*/ 	.short	(.L_69 - .L_68)
	.align		4
.L_68:
        /*0190*/ 	.word	index@(_Z20YuvToRgbPlanarKernelI6uchar26BGRA32S0_EvPhiS2_iii)
        /*0194*/ 	.word	0x00000000


	//----- nvinfo : EIATTR_MIN_STACK_SIZE
	.align		4
.L_69:
        /*0198*/ 	.byte	0x04, 0x12
        /*019a*/ 	.short	(.L_71 - .L_70)
	.align		4
.L_70:
        /*019c*/ 	.word	index@(_Z14YuvToRgbKernelI7ushort26BGRA6410ulonglong2EvPhiS3_iii)
        /*01a0*/ 	.word	0x00000000


	//----- nvinfo : EIATTR_MIN_STACK_SIZE
	.align		4
.L_71:
        /*01a4*/ 	.byte	0x04, 0x12
        /*01a6*/ 	.short	(.L_73 - .L_72)
	.align		4
.L_72:
        /*01a8*/ 	.word	index@(_Z14YuvToRgbKernelI7ushort26BGRA325uint2EvPhiS3_iii)
        /*01ac*/ 	.word	0x00000000


	//----- nvinfo : EIATTR_MIN_STACK_SIZE
	.align		4
.L_73:
        /*01b0*/ 	.byte	0x04, 0x12
        /*01b2*/ 	.short	(.L_75 - .L_74)
	.align		4
.L_74:
        /*01b4*/ 	.word	index@(_Z14YuvToRgbKernelI6uchar26BGRA6410ulonglong2EvPhiS3_iii)
        /*01b8*/ 	.word	0x00000000


	//----- nvinfo : EIATTR_MIN_STACK_SIZE
	.align		4
.L_75:
        /*01bc*/ 	.byte	0x04, 0x12
        /*01be*/ 	.short	(.L_77 - .L_76)
	.align		4
.L_76:
        /*01c0*/ 	.word	index@(_Z14YuvToRgbKernelI6uchar26RGBA325uint2EvPhiS3_iii)
        /*01c4*/ 	.word	0x00000000


	//----- nvinfo : EIATTR_MIN_STACK_SIZE
	.align		4
.L_77:
        /*01c8*/ 	.byte	0x04, 0x12
        /*01ca*/ 	.short	(.L_79 - .L_78)
	.align		4
.L_78:
        /*01cc*/ 	.word	index@(_Z14YuvToRgbKernelI6uchar26BGRA325uint2EvPhiS3_iii)
        /*01d0*/ 	.word	0x00000000
.L_79:


//--------------------- .nv.compat                --------------------------
	.section	.nv.compat,"",@"SHT_CUDA_COMPAT_INFO"
	.align	4
        /*0000*/ 	.byte	0x02, 0x09, 0x00, 0x00, 0x02, 0x02, 0x01, 0x00, 0x02, 0x05, 0x05, 0x00, 0x03, 0x07, 0x01, 0x01
        /*0010*/ 	.byte	0x02, 0x03, 0x00, 0x00, 0x02, 0x06, 0x01, 0x00, 0x04, 0x0b, 0x08, 0x00, 0x01, 0x00, 0x00, 0x00
        /*0020*/ 	.byte	0x00, 0x00, 0x00, 0x00


//--------------------- .nv.info._Z14RgbToYuvKernelI7ushort26BGRA6410ulonglong2EvPhiS3_iii --------------------------
	.section	.nv.info._Z14RgbToYuvKernelI7ushort26BGRA6410ulonglong2EvPhiS3_iii,"",@"SHT_CUDA_INFO"
	.sectionflags	@""
	.align	4


	//----- nvinfo : EIATTR_CUDA_API_VERSION
	.align		4
        /*0000*/ 	.byte	0x04, 0x37
        /*0002*/ 	.short	(.L_81 - .L_80)
.L_80:
        /*0004*/ 	.word	0x00000082


	//----- nvinfo : EIATTR_KPARAM_INFO
	.align		4
.L_81:
        /*0008*/ 	.byte	0x04, 0x17
        /*000a*/ 	.short	(.L_83 - .L_82)
.L_82:
        /*000c*/ 	.word	0x00000000
        /*0010*/ 	.short	0x0005
        /*0012*/ 	.short	0x0020
        /*0014*/ 	.byte	0x00, 0xf0, 0x11, 0x00


	//----- nvinfo : EIATTR_KPARAM_INFO
	.align		4
.L_83:
        /*0018*/ 	.byte	0x04, 0x17
        /*001a*/ 	.short	(.L_85 - .L_84)
.L_84:
        /*001c*/ 	.word	0x00000000
        /*0020*/ 	.short	0x0004
        /*0022*/ 	.short	0x001c
        /*0024*/ 	.byte	0x00, 0xf0, 0x11, 0x00


	//----- nvinfo : EIATTR_KPARAM_INFO
	.align		4
.L_85:
        /*0028*/ 	.byte	0x04, 0x17
        /*002a*/ 	.short	(.L_87 - .L_86)
.L_86:
        /*002c*/ 	.word	0x00000000
        /*0030*/ 	.short	0x0003
        /*0032*/ 	.short	0x0018
        /*0034*/ 	.byte	0x00, 0xf0, 0x11, 0x00


	//----- nvinfo : EIATTR_KPARAM_INFO
	.align		4
.L_87:
        /*0038*/ 	.byte	0x04, 0x17
        /*003a*/ 	.short	(.L_89 - .L_88)
.L_88:
        /*003c*/ 	.word	0x00000000
        /*0040*/ 	.short	0x0002
        /*0042*/ 	.short	0x0010
        /*0044*/ 	.byte	0x00, 0xf5, 0x21, 0x00


	//----- nvinfo : EIATTR_KPARAM_INFO
	.align		4
.L_89:
        /*0048*/ 	.byte	0x04, 0x17
        /*004a*/ 	.short	(.L_91 - .L_90)
.L_90:
        /*004c*/ 	.word	0x00000000
        /*0050*/ 	.short	0x0001
        /*0052*/ 	.short	0x0008
        /*0054*/ 	.byte	0x00, 0xf0, 0x11, 0x00


	//----- nvinfo : EIATTR_KPARAM_INFO
	.align		4
.L_91:
        /*0058*/ 	.byte	0x04, 0x17
        /*005a*/ 	.short	(.L_93 - .L_92)
.L_92:
        /*005c*/ 	.word	0x00000000
        /*0060*/ 	.short	0x0000
        /*0062*/ 	.short	0x0000
        /*0064*/ 	.byte	0x00, 0xf5, 0x21, 0x00


	//----- nvinfo : EIATTR_SPARSE_MMA_MASK
	.align		4
.L_93:
        /*0068*/ 	.byte	0x03, 0x50
        /*006a*/ 	.short	0x0000


	//----- nvinfo : EIATTR_MAXREG_COUNT
	.align		4
        /*006c*/ 	.byte	0x03, 0x1b
        /*006e*/ 	.short	0x00ff


	//----- nvinfo : EIATTR_MERCURY_ISA_VERSION
	.align		4
        /*0070*/ 	.byte	0x03, 0x5f
        /*0072*/ 	.short	0x0101


	//----- nvinfo : EIATTR_VRC_CTA_INIT_COUNT
	.align		4
        /*0074*/ 	.byte	0x02, 0x4a
	.zero		1
	.zero		1


	//----- nvinfo : EIATTR_EXIT_INSTR_OFFSETS
	.align		4
        /*0078*/ 	.byte	0x04, 0x1c
        /*007a*/ 	.short	(.L_95 - .L_94)


	//   ....[0]....
.L_94:
        /*007c*/ 	.word	0x00000110


	//   ....[1]....
        /*0080*/ 	.word	0x000007a0


	//----- nvinfo : EIATTR_CBANK_PARAM_SIZE
	.align		4
.L_95:
        /*0084*/ 	.byte	0x03, 0x19
        /*0086*/ 	.short	0x0024


	//----- nvinfo : EIATTR_PARAM_CBANK
	.align		4
        /*0088*/ 	.byte	0x04, 0x0a
        /*008a*/ 	.short	(.L_97 - .L_96)
	.align		4
.L_96:
        /*008c*/ 	.word	index@(.nv.constant0._Z14RgbToYuvKernelI7ushort26BGRA6410ulonglong2EvPhiS3_iii)
        /*0090*/ 	.short	0x0380
        /*0092*/ 	.short	0x0024


	//----- nvinfo : EIATTR_SW_WAR
	.align		4
.L_97:
        /*0094*/ 	.byte	0x04, 0x36
        /*0096*/ 	.short	(.L_99 - .L_98)
.L_98:
        /*0098*/ 	.word	0x00000008
.L_99:


//--------------------- .nv.info._Z20YuvToRgbPlanarKernelI7ushort26BGRA326float2EvPhiS3_iii --------------------------
	.section	.nv.info._Z20YuvToRgbPlanarKernelI7ushort26BGRA326float2EvPhiS3_iii,"",@"SHT_CUDA_INFO"
	.sectionflags	@""
	.align	4


	//----- nvinfo : EIATTR_CUDA_API_VERSION
	.align		4
        /*0000*/ 	.byte	0x04, 0x37
        /*0002*/ 	.short	(.L_101 - .L_100)
.L_100:
        /*0004*/ 	.word	0x00000082


	//----- nvinfo : EIATTR_KPARAM_INFO
	.align		4
.L_101:
        /*0008*/ 	.byte	0x04, 0x17
        /*000a*/ 	.short	(.L_103 - .L_102)
.L_102:
        /*000c*/ 	.word	0x00000000
        /*0010*/ 	.short	0x0005
        /*0012*/ 	.short	0x0020
        /*0014*/ 	.byte	0x00, 0xf0, 0x11, 0x00


	//----- nvinfo : EIATTR_KPARAM_INFO
	.align		4
.L_103:
        /*0018*/ 	.byte	0x04, 0x17
        /*001a*/ 	.short	(.L_105 - .L_104)
.L_104:
        /*001c*/ 	.word	0x00000000
        /*0020*/ 	.short	0x0004
        /*0022*/ 	.short	0x001c
        /*0024*/ 	.byte	0x00, 0xf0, 0x11, 0x00


	//----- nvinfo : EIATTR_KPARAM_INFO
	.align		4
.L_105:
        /*0028*/ 	.byte	0x04, 0x17
        /*002a*/ 	.short	(.L_107 - .L_106)
.L_106:
        /*002c*/ 	.word	0x00000000
        /*0030*/ 	.short	0x0003
        /*0032*/ 	.short	0x0018
        /*0034*/ 	.byte	0x00, 0xf0, 0x11, 0x00


	//----- nvinfo : EIATTR_KPARAM_INFO
	.align		4
.L_107:
        /*0038*/ 	.byte	0x04, 0x17
        /*003a*/ 	.short	(.L_109 - .L_108)
.L_108:
        /*003c*/ 	.word	0x00000000
        /*0040*/ 	.short	0x0002
        /*0042*/ 	.short	0x0010
        /*0044*/ 	.byte	0x00, 0xf5, 0x21, 0x00


	//----- nvinfo : EIATTR_KPARAM_INFO
	.align		4
.L_109:
        /*0048*/ 	.byte	0x04, 0x17
        /*004a*/ 	.short	(.L_111 - .L_110)
.L_110:
        /*004c*/ 	.word	0x00000000
        /*0050*/ 	.short	0x0001
        /*0052*/ 	.short	0x0008
        /*0054*/ 	.byte	0x00, 0xf0, 0x11, 0x00


	//----- nvinfo : EIATTR_KPARAM_INFO
	.align		4
.L_111:
        /*0058*/ 	.byte	0x04, 0x17
        /*005a*/ 	.short	(.L_113 - .L_112)
.L_112:
        /*005c*/ 	.word	0x00000000
        /*0060*/ 	.short	0x0000
        /*0062*/ 	.short	0x0000
        /*0064*/ 	.byte	0x00, 0xf5, 0x21, 0x00


	//----- nvinfo : EIATTR_SPARSE_MMA_MASK
	.align		4
.L_113:
        /*0068*/ 	.byte	0x03, 0x50
        /*006a*/ 	.short	0x0000


	//----- nvinfo : EIATTR_MAXREG_COUNT
	.align		4
        /*006c*/ 	.byte	0x03, 0x1b
        /*006e*/ 	.short	0x00ff


	//----- nvinfo : EIATTR_MERCURY_ISA_VERSION
	.align		4
        /*0070*/ 	.byte	0x03, 0x5f
        /*0072*/ 	.short	0x0101


	//----- nvinfo : EIATTR_VRC_CTA_INIT_COUNT
	.align		4
        /*0074*/ 	.byte	0x02, 0x4a
	.zero		1
	.zero		1


	//----- nvinfo : EIATTR_EXIT_INSTR_OFFSETS
	.align		4
        /*0078*/ 	.byte	0x04, 0x1c
        /*007a*/ 	.short	(.L_115 - .L_114)


	//   ....[0]....
.L_114:
        /*007c*/ 	.word	0x00000110


	//   ....[1]....
        /*0080*/ 	.word	0x000016e0


	//----- nvinfo : EIATTR_CRS_STACK_SIZE
	.align		4
.L_115:
        /*0084*/ 	.byte	0x04, 0x1e
        /*0086*/ 	.short	(.L_117 - .L_116)
.L_116:
        /*0088*/ 	.word	0x00000000


	//----- nvinfo : EIATTR_CBANK_PARAM_SIZE
	.align		4
.L_117:
        /*008c*/ 	.byte	0x03, 0x19
        /*008e*/ 	.short	0x0024


	//----- nvinfo : EIATTR_PARAM_CBANK
	.align		4
        /*0090*/ 	.byte	0x04, 0x0a
        /*0092*/ 	.short	(.L_119 - .L_118)
	.align		4
.L_118:
        /*0094*/ 	.word	index@(.nv.constant0._Z20YuvToRgbPlanarKernelI7ushort26BGRA326float2EvPhiS3_iii)
        /*0098*/ 	.short	0x0380
        /*009a*/ 	.short	0x0024


	//----- nvinfo : EIATTR_SW_WAR
	.align		4
.L_119:
        /*009c*/ 	.byte	0x04, 0x36
        /*009e*/ 	.short	(.L_121 - .L_120)
.L_120:
        /*00a0*/ 	.word	0x00000008
.L_121:


//--------------------- .nv.info._Z20YuvToRgbPlanarKernelI6uchar26RGBA326float2EvPhiS3_iii --------------------------
	.section	.nv.info._Z20YuvToRgbPlanarKernelI6uchar26RGBA326float2EvPhiS3_iii,"",@"SHT_CUDA_INFO"
	.sectionflags	@""
	.align	4


	//----- nvinfo : EIATTR_CUDA_API_VERSION
	.align		4
        /*0000*/ 	.byte	0x04, 0x37
        /*0002*/ 	.short	(.L_123 - .L_122)
.L_122:
        /*0004*/ 	.word	0x00000082


	//----- nvinfo : EIATTR_KPARAM_INFO
	.align		4
.L_123:
        /*0008*/ 	.byte	0x04, 0x17
        /*000a*/ 	.short	(.L_125 - .L_124)
.L_124:
        /*000c*/ 	.word	0x00000000
        /*0010*/ 	.short	0x0005
        /*0012*/ 	.short	0x0020
        /*0014*/ 	.byte	0x00, 0xf0, 0x11, 0x00


	//----- nvinfo : EIATTR_KPARAM_INFO
	.align		4
.L_125:
        /*0018*/ 	.byte	0x04, 0x17
        /*001a*/ 	.short	(.L_127 - .L_126)
.L_126:
        /*001c*/ 	.word	0x00000000
        /*0020*/ 	.short	0x0004
        /*0022*/ 	.short	0x001c
        /*0024*/ 	.byte	0x00, 0xf0, 0x11, 0x00


	//----- nvinfo : EIATTR_KPARAM_INFO
	.align		4
.L_127:
        /*0028*/ 	.byte	0x04, 0x17
        /*002a*/ 	.short	(.L_129 - .L_128)
.L_128:
        /*002c*/ 	.word	0x00000000
        /*0030*/ 	.short	0x0003
        /*0032*/ 	.short	0x0018
        /*0034*/ 	.byte	0x00, 0xf0, 0x11, 0x00


	//----- nvinfo : EIATTR_KPARAM_INFO
	.align		4
.L_129:
        /*0038*/ 	.byte	0x04, 0x17
        /*003a*/ 	.short	(.L_131 - .L_130)
.L_130:
        /*003c*/ 	.word	0x00000000
        /*0040*/ 	.short	0x0002
        /*0042*/ 	.short	0x0010
        /*0044*/ 	.byte	0x00, 0xf5, 0x21, 0x00


	//----- nvinfo : EIATTR_KPARAM_INFO
	.align		4
.L_131:
        /*0048*/ 	.byte	0x04, 0x17
        /*004a*/ 	.short	(.L_133 - .L_132)
.L_132:
        /*004c*/ 	.word	0x00000000
        /*0050*/ 	.short	0x0001
        /*0052*/ 	.short	0x0008
        /*0054*/ 	.byte	0x00, 0xf0, 0x11, 0x00


	//----- nvinfo : EIATTR_KPARAM_INFO
	.align		4
.L_133:
        /*0058*/ 	.byte	0x04, 0x17
        /*005a*/ 	.short	(.L_135 - .L_134)
.L_134:
        /*005c*/ 	.word	0x00000000
        /*0060*/ 	.short	0x0000
        /*0062*/ 	.short	0x0000
        /*0064*/ 	.byte	0x00, 0xf5, 0x21, 0x00


	//----- nvinfo : EIATTR_SPARSE_MMA_MASK
	.align		4
.L_135:
        /*0068*/ 	.byte	0x03, 0x50
        /*006a*/ 	.short	0x0000


	//----- nvinfo : EIATTR_MAXREG_COUNT
	.align		4
        /*006c*/ 	.byte	0x03, 0x1b
        /*006e*/ 	.short	0x00ff


	//----- nvinfo : EIATTR_MERCURY_ISA_VERSION
	.align		4
        /*0070*/ 	.byte	0x03, 0x5f
        /*0072*/ 	.short	0x0101


	//----- nvinfo : EIATTR_VRC_CTA_INIT_COUNT
	.align		4
        /*0074*/ 	.byte	0x02, 0x4a
	.zero		1
	.zero		1


	//----- nvinfo : EIATTR_EXIT_INSTR_OFFSETS
	.align		4
        /*0078*/ 	.byte	0x04, 0x1c
        /*007a*/ 	.short	(.L_137 - .L_136)


	//   ....[0]....
.L_136:
        /*007c*/ 	.word	0x00000110


	//   ....[1]....
        /*0080*/ 	.word	0x00001560


	//----- nvinfo : EIATTR_CRS_STACK_SIZE
	.align		4
.L_137:
        /*0084*/ 	.byte	0x04, 0x1e
        /*0086*/ 	.short	(.L_139 - .L_138)
.L_138:
        /*0088*/ 	.word	0x00000000


	//----- nvinfo : EIATTR_CBANK_PARAM_SIZE
	.align		4
.L_139:
        /*008c*/ 	.byte	0x03, 0x19
        /*008e*/ 	.short	0x0024


	//----- nvinfo : EIATTR_PARAM_CBANK
	.align		4
        /*0090*/ 	.byte	0x04, 0x0a
        /*0092*/ 	.short	(.L_141 - .L_140)
	.align		4
.L_140:
        /*0094*/ 	.word	index@(.nv.constant0._Z20YuvToRgbPlanarKernelI6uchar26RGBA326float2EvPhiS3_iii)
        /*0098*/ 	.short	0x0380
        /*009a*/ 	.short	0x0024


	//----- nvinfo : EIATTR_SW_WAR
	.align		4
.L_141:
        /*009c*/ 	.byte	0x04, 0x36
        /*009e*/ 	.short	(.L_143 - .L_142)
.L_142:
        /*00a0*/ 	.word	0x00000008
.L_143:


//--------------------- .nv.info._Z20YuvToRgbPlanarKernelI6uchar26BGRA326float2EvPhiS3_iii --------------------------
	.section	.nv.info._Z20YuvToRgbPlanarKernelI6uchar26BGRA326float2EvPhiS3_iii,"",@"SHT_CUDA_INFO"
	.sectionflags	@""
	.align	4


	//----- nvinfo : EIATTR_CUDA_API_VERSION
	.align		4
        /*0000*/ 	.byte	0x04, 0x37
        /*0002*/ 	.short	(.L_145 - .L_144)
.L_144:
        /*0004*/ 	.word	0x00000082


	//----- nvinfo : EIATTR_KPARAM_INFO
	.align		4
.L_145:
        /*0008*/ 	.byte	0x04, 0x17
        /*000a*/ 	.short	(.L_147 - .L_146)
.L_146:
        /*000c*/ 	.word	0x00000000
        /*0010*/ 	.short	0x0005
        /*0012*/ 	.short	0x0020
        /*0014*/ 	.byte	0x00, 0xf0, 0x11, 0x00


	//----- nvinfo : EIATTR_KPARAM_INFO
	.align		4
.L_147:
        /*0018*/ 	.byte	0x04, 0x17
        /*001a*/ 	.short	(.L_149 - .L_148)
.L_148:
        /*001c*/ 	.word	0x00000000
        /*0020*/ 	.short	0x0004
        /*0022*/ 	.short	0x001c
        /*0024*/ 	.byte	0x00, 0xf0, 0x11, 0x00


	//----- nvinfo : EIATTR_KPARAM_INFO
	.align		4
.L_149:
        /*0028*/ 	.byte	0x04, 0x17
        /*002a*/ 	.short	(.L_151 - .L_150)
.L_150:
        /*002c*/ 	.word	0x00000000
        /*0030*/ 	.short	0x0003
        /*0032*/ 	.short	0x0018
        /*0034*/ 	.byte	0x00, 0xf0, 0x11, 0x00


	//----- nvinfo : EIATTR_KPARAM_INFO
	.align		4
.L_151:
        /*0038*/ 	.byte	0x04, 0x17
        /*003a*/ 	.short	(.L_153 - .L_152)
.L_152:
        /*003c*/ 	.word	0x00000000
        /*0040*/ 	.short	0x0002
        /*0042*/ 	.short	0x0010
        /*0044*/ 	.byte	0x00, 0xf5, 0x21, 0x00


	//----- nvinfo : EIATTR_KPARAM_INFO
	.align		4
.L_153:
        /*0048*/ 	.byte	0x04, 0x17
        /*004a*/ 	.short	(.L_155 - .L_154)
.L_154:
        /*004c*/ 	.word	0x00000000
        /*0050*/ 	.short	0x0001
        /*0052*/ 	.short	0x0008
        /*0054*/ 	.byte	0x00, 0xf0, 0x11, 0x00


	//----- nvinfo : EIATTR_KPARAM_INFO
	.align		4
.L_155:
        /*0058*/ 	.byte	0x04, 0x17
        /*005a*/ 	.short	(.L_157 - .L_156)
.L_156:
        /*005c*/ 	.word	0x00000000
        /*0060*/ 	.short	0x0000
        /*0062*/ 	.short	0x0000
        /*0064*/ 	.byte	0x00, 0xf5, 0x21, 0x00


	//----- nvinfo : EIATTR_SPARSE_MMA_MASK
	.align		4
.L_157:
        /*0068*/ 	.byte	0x03, 0x50
        /*006a*/ 	.short	0x0000


	//----- nvinfo : EIATTR_MAXREG_COUNT
	.align		4
        /*006c*/ 	.byte	0x03, 0x1b
        /*006e*/ 	.short	0x00ff


	//----- nvinfo : EIATTR_MERCURY_ISA_VERSION
	.align		4
        /*0070*/ 	.byte	0x03, 0x5f
        /*0072*/ 	.short	0x0101


	//----- nvinfo : EIATTR_VRC_CTA_INIT_COUNT
	.align		4
        /*0074*/ 	.byte	0x02, 0x4a
	.zero		1
	.zero		1


	//----- nvinfo : EIATTR_EXIT_INSTR_OFFSETS
	.align		4
        /*0078*/ 	.byte	0x04, 0x1c
        /*007a*/ 	.short	(.L_159 - .L_158)


	//   ....[0]....
.L_158:
        /*007c*/ 	.word	0x00000110


	//   ....[1]....
        /*0080*/ 	.word	0x00001560


	//----- nvinfo : EIATTR_CRS_STACK_SIZE
	.align		4
.L_159:
        /*0084*/ 	.byte	0x04, 0x1e
        /*0086*/ 	.short	(.L_161 - .L_160)
.L_160:
        /*0088*/ 	.word	0x00000000


	//----- nvinfo : EIATTR_CBANK_PARAM_SIZE
	.align		4
.L_161:
        /*008c*/ 	.byte	0x03, 0x19
        /*008e*/ 	.short	0x0024


	//----- nvinfo : EIATTR_PARAM_CBANK
	.align		4
        /*0090*/ 	.byte	0x04, 0x0a
        /*0092*/ 	.short	(.L_163 - .L_162)
	.align		4
.L_162:
        /*0094*/ 	.word	index@(.nv.constant0._Z20YuvToRgbPlanarKernelI6uchar26BGRA326float2EvPhiS3_iii)
        /*0098*/ 	.short	0x0380
        /*009a*/ 	.short	0x0024


	//----- nvinfo : EIATTR_SW_WAR
	.align		4
.L_163:
        /*009c*/ 	.byte	0x04, 0x36
        /*009e*/ 	.short	(.L_165 - .L_164)
.L_164:
        /*00a0*/ 	.word	0x00000008
.L_165:


//--------------------- .nv.info._Z20YuvToRgbPlanarKernelI7ushort26BGRA326uchar2EvPhiS3_iii --------------------------
	.section	.nv.info._Z20YuvToRgbPlanarKernelI7ushort26BGRA326uchar2EvPhiS3_iii,"",@"SHT_CUDA_INFO"
	.sectionflags	@""
	.align	4


	//----- nvinfo : EIATTR_CUDA_API_VERSION
	.align		4
        /*0000*/ 	.byte	0x04, 0x37
        /*0002*/ 	.short	(.L_167 - .L_166)
.L_166:
        /*0004*/ 	.word	0x00000082


	//----- nvinfo : EIATTR_KPARAM_INFO
	.align		4
.L_167:
        /*0008*/ 	.byte	0x04, 0x17
        /*000a*/ 	.short	(.L_169 - .L_168)
.L_168:
        /*000c*/ 	.word	0x00000000
        /*0010*/ 	.short	0x0005
        /*0012*/ 	.short	0x0020
        /*0014*/ 	.byte	0x00, 0xf0, 0x11, 0x00


	//----- nvinfo : EIATTR_KPARAM_INFO
	.align		4
.L_169:
        /*0018*/ 	.byte	0x04, 0x17
        /*001a*/ 	.short	(.L_171 - .L_170)
.L_170:
        /*001c*/ 	.word	0x00000000
        /*0020*/ 	.short	0x0004
        /*0022*/ 	.short	0x001c
        /*0024*/ 	.byte	0x00, 0xf0, 0x11, 0x00


	//----- nvinfo : EIATTR_KPARAM_INFO
	.align		4
.L_171:
        /*0028*/ 	.byte	0x04, 0x17
        /*002a*/ 	.short	(.L_173 - .L_172)
.L_172:
        /*002c*/ 	.word	0x00000000
        /*0030*/ 	.short	0x0003
        /*0032*/ 	.short	0x0018
        /*0034*/ 	.byte	0x00, 0xf0, 0x11, 0x00


	//----- nvinfo : EIATTR_KPARAM_INFO
	.align		4
.L_173:
        /*0038*/ 	.byte	0x04, 0x17
        /*003a*/ 	.short	(.L_175 - .L_174)
.L_174:
        /*003c*/ 	.word	0x00000000
        /*0040*/ 	.short	0x0002
        /*0042*/ 	.short	0x0010
        /*0044*/ 	.byte	0x00, 0xf5, 0x21, 0x00


	//----- nvinfo : EIATTR_KPARAM_INFO
	.align		4
.L_175:
        /*0048*/ 	.byte	0x04, 0x17
        /*004a*/ 	.short	(.L_177 - .L_176)
.L_176:
        /*004c*/ 	.word	0x00000000
        /*0050*/ 	.short	0x0001
        /*0052*/ 	.short	0x0008
        /*0054*/ 	.byte	0x00, 0xf0, 0x11, 0x00


	//----- nvinfo : EIATTR_KPARAM_INFO
	.align		4
.L_177:
        /*0058*/ 	.byte	0x04, 0x17
        /*005a*/ 	.short	(.L_179 - .L_178)
.L_178:
        /*005c*/ 	.word	0x00000000
        /*0060*/ 	.short	0x0000
        /*0062*/ 	.short	0x0000
        /*0064*/ 	.byte	0x00, 0xf5, 0x21, 0x00


	//----- nvinfo : EIATTR_SPARSE_MMA_MASK
	.align		4
.L_179:
        /*0068*/ 	.byte	0x03, 0x50
        /*006a*/ 	.short	0x0000


	//----- nvinfo : EIATTR_MAXREG_COUNT
	.align		4
        /*006c*/ 	.byte	0x03, 0x1b
        /*006e*/ 	.short	0x00ff


	//----- nvinfo : EIATTR_MERCURY_ISA_VERSION
	.align		4
        /*0070*/ 	.byte	0x03, 0x5f
        /*0072*/ 	.short	0x0101


	//----- nvinfo : EIATTR_VRC_CTA_INIT_COUNT
	.align		4
        /*0074*/ 	.byte	0x02, 0x4a
	.zero		1
	.zero		1


	//----- nvinfo : EIATTR_EXIT_INSTR_OFFSETS
	.align		4
        /*0078*/ 	.byte	0x04, 0x1c
        /*007a*/ 	.short	(.L_181 - .L_180)


	//   ....[0]....
.L_180:
        /*007c*/ 	.word	0x00000110


	//   ....[1]....
        /*0080*/ 	.word	0x00000b30


	//----- nvinfo : EIATTR_CBANK_PARAM_SIZE
	.align		4
.L_181:
        /*0084*/ 	.byte	0x03, 0x19
        /*0086*/ 	.short	0x0024


	//----- nvinfo : EIATTR_PARAM_CBANK
	.align		4
        /*0088*/ 	.byte	0x04, 0x0a
        /*008a*/ 	.short	(.L_183 - .L_182)
	.align		4
.L_182:
        /*008c*/ 	.word	index@(.nv.constant0._Z20YuvToRgbPlanarKernelI7ushort26BGRA326uchar2EvPhiS3_iii)
        /*0090*/ 	.short	0x0380
        /*0092*/ 	.short	0x0024


	//----- nvinfo : EIATTR_SW_WAR
	.align		4
.L_183:
        /*0094*/ 	.byte	0x04, 0x36
        /*0096*/ 	.short	(.L_185 - .L_184)
.L_184:
        /*0098*/ 	.word	0x00000008
.L_185:


//--------------------- .nv.info._Z20YuvToRgbPlanarKernelI6uchar26RGBA32S0_EvPhiS2_iii --------------------------
	.section	.nv.info._Z20YuvToRgbPlanarKernelI6uchar26RGBA32S0_EvPhiS2_iii,"",@"SHT_CUDA_INFO"
	.sectionflags	@""
	.align	4


	//----- nvinfo : EIATTR_CUDA_API_VERSION
	.align		4
        /*0000*/ 	.byte	0x04, 0x37
        /*0002*/ 	.short	(.L_187 - .L_186)
.L_186:
        /*0004*/ 	.word	0x00000082


	//----- nvinfo : EIATTR_KPARAM_INFO
	.align		4
.L_187:
        /*0008*/ 	.byte	0x04, 0x17
        /*000a*/ 	.short	(.L_189 - .L_188)
.L_188:
        /*000c*/ 	.word	0x00000000
        /*0010*/ 	.short	0x0005
        /*0012*/ 	.short	0x0020
        /*0014*/ 	.byte	0x00, 0xf0, 0x11, 0x00


	//----- nvinfo : EIATTR_KPARAM_INFO
	.align		4
.L_189:
        /*0018*/ 	.byte	0x04, 0x17
        /*001a*/ 	.short	(.L_191 - .L_190)
.L_190:
        /*001c*/ 	.word	0x00000000
        /*0020*/ 	.short	0x0004
        /*0022*/ 	.short	0x001c
        /*0024*/ 	.byte	0x00, 0xf0, 0x11, 0x00


	//----- nvinfo : EIATTR_KPARAM_INFO
	.align		4
.L_191:
        /*0028*/ 	.byte	0x04, 0x17
        /*002a*/ 	.short	(.L_193 - .L_192)
.L_192:
        /*002c*/ 	.word	0x00000000
        /*0030*/ 	.short	0x0003
        /*0032*/ 	.short	0x0018
        /*0034*/ 	.byte	0x00, 0xf0, 0x11, 0x00


	//----- nvinfo : EIATTR_KPARAM_INFO
	.align		4
.L_193:
        /*0038*/ 	.byte	0x04, 0x17
        /*003a*/ 	.short	(.L_195 - .L_194)
.L_194:
        /*003c*/ 	.word	0x00000000
        /*0040*/ 	.short	0x0002
        /*0042*/ 	.short	0x0010
        /*0044*/ 	.byte	0x00, 0xf5, 0x21, 0x00


	//----- nvinfo : EIATTR_KPARAM_INFO
	.align		4
.L_195:
        /*0048*/ 	.byte	0x04, 0x17
        /*004a*/ 	.short	(.L_197 - .L_196)
.L_196:
        /*004c*/ 	.word	0x00000000
        /*0050*/ 	.short	0x0001
        /*0052*/ 	.short	0x0008
        /*0054*/ 	.byte	0x00, 0xf0, 0x11, 0x00


	//----- nvinfo : EIATTR_KPARAM_INFO
	.align		4
.L_197:
        /*0058*/ 	.byte	0x04, 0x17
        /*005a*/ 	.short	(.L_199 - .L_198)
.L_198:
        /*005c*/ 	.word	0x00000000
        /*0060*/ 	.short	0x0000
        /*0062*/ 	.short	0x0000
        /*0064*/ 	.byte	0x00, 0xf5, 0x21, 0x00


	//----- nvinfo : EIATTR_SPARSE_MMA_MASK
	.align		4
.L_199:
        /*0068*/ 	.byte	0x03, 0x50
        /*006a*/ 	.short	0x0000


	//----- nvinfo : EIATTR_MAXREG_COUNT
	.align		4
        /*006c*/ 	.byte	0x03, 0x1b
        /*006e*/ 	.short	0x00ff


	//----- nvinfo : EIATTR_MERCURY_ISA_VERSION
	.align		4
        /*0070*/ 	.byte	0x03, 0x5f
        /*0072*/ 	.short	0x0101


	//----- nvinfo : EIATTR_VRC_CTA_INIT_COUNT
	.align		4
        /*0074*/ 	.byte	0x02, 0x4a
	.zero		1
	.zero		1


	//----- nvinfo : EIATTR_EXIT_INSTR_OFFSETS
	.align		4
        /*0078*/ 	.byte	0x04, 0x1c
        /*007a*/ 	.short	(.L_201 - .L_200)


	//   ....[0]....
.L_200:
        /*007c*/ 	.word	0x00000110


	//   ....[1]....
        /*0080*/ 	.word	0x00000a30


	//----- nvinfo : EIATTR_CBANK_PARAM_SIZE
	.align		4
.L_201:
        /*0084*/ 	.byte	0x03, 0x19
        /*0086*/ 	.short	0x0024


	//----- nvinfo : EIATTR_PARAM_CBANK
	.align		4
        /*0088*/ 	.byte	0x04, 0x0a
        /*008a*/ 	.short	(.L_203 - .L_202)
	.align		4
.L_202:
        /*008c*/ 	.word	index@(.nv.constant0._Z20YuvToRgbPlanarKernelI6uchar26RGBA32S0_EvPhiS2_iii)
        /*0090*/ 	.short	0x0380
        /*0092*/ 	.short	0x0024


	//----- nvinfo : EIATTR_SW_WAR
	.align		4
.L_203:
        /*0094*/ 	.byte	0x04, 0x36
        /*0096*/ 	.short	(.L_205 - .L_204)
.L_204:
        /*0098*/ 	.word	0x00000008
.L_205:


//--------------------- .nv.info._Z20YuvToRgbPlanarKernelI6uchar26BGRA32S0_EvPhiS2_iii --------------------------
	.section	.nv.info._Z20YuvToRgbPlanarKernelI6uchar26BGRA32S0_EvPhiS2_iii,"",@"SHT_CUDA_INFO"
	.sectionflags	@""
	.align	4


	//----- nvinfo : EIATTR_CUDA_API_VERSION
	.align		4
        /*0000*/ 	.byte	0x04, 0x37
        /*0002*/ 	.short	(.L_207 - .L_206)
.L_206:
        /*0004*/ 	.word	0x00000082


	//----- nvinfo : EIATTR_KPARAM_INFO
	.align		4
.L_207:
        /*0008*/ 	.byte	0x04, 0x17
        /*000a*/ 	.short	(.L_209 - .L_208)
.L_208:
        /*000c*/ 	.word	0x00000000
        /*0010*/ 	.short	0x0005
        /*0012*/ 	.short	0x0020
        /*0014*/ 	.byte	0x00, 0xf0, 0x11, 0x00


	//----- nvinfo : EIATTR_KPARAM_INFO
	.align		4
.L_209:
        /*0018*/ 	.byte	0x04, 0x17
        /*001a*/ 	.short	(.L_211 - .L_210)
.L_210:
        /*001c*/ 	.word	0x00000000
        /*0020*/ 	.short	0x0004
        /*0022*/ 	.short	0x001c
        /*0024*/ 	.byte	0x00, 0xf0, 0x11, 0x00


	//----- nvinfo : EIATTR_KPARAM_INFO
	.align		4
.L_211:
        /*0028*/ 	.byte	0x04, 0x17
        /*002a*/ 	.short	(.L_213 - .L_212)
.L_212:
        /*002c*/ 	.word	0x00000000
        /*0030*/ 	.short	0x0003
        /*0032*/ 	.short	0x0018
        /*0034*/ 	.byte	0x00, 0xf0, 0x11, 0x00


	//----- nvinfo : EIATTR_KPARAM_INFO
	.align		4
.L_213:
        /*0038*/ 	.byte	0x04, 0x17
        /*003a*/ 	.short	(.L_215 - .L_214)
.L_214:
        /*003c*/ 	.word	0x00000000
        /*0040*/ 	.short	0x0002
        /*0042*/ 	.short	0x0010
        /*0044*/ 	.byte	0x00, 0xf5, 0x21, 0x00


	//----- nvinfo : EIATTR_KPARAM_INFO
	.align		4
.L_215:
        /*0048*/ 	.byte	0x04, 0x17
        /*004a*/ 	.short	(.L_217 - .L_216)
.L_216:
        /*004c*/ 	.word	0x00000000
        /*0050*/ 	.short	0x0001
        /*0052*/ 	.short	0x0008
        /*0054*/ 	.byte	0x00, 0xf0, 0x11, 0x00


	//----- nvinfo : EIATTR_KPARAM_INFO
	.align		4
.L_217:
        /*0058*/ 	.byte	0x04, 0x17
        /*005a*/ 	.short	(.L_219 - .L_218)
.L_218:
        /*005c*/ 	.word	0x00000000
        /*0060*/ 	.short	0x0000
        /*0062*/ 	.short	0x0000
        /*0064*/ 	.byte	0x00, 0xf5, 0x21, 0x00


	//----- nvinfo : EIATTR_SPARSE_MMA_MASK
	.align		4
.L_219:
        /*0068*/ 	.byte	0x03, 0x50
        /*006a*/ 	.short	0x0000


	//----- nvinfo : EIATTR_MAXREG_COUNT
	.align		4
        /*006c*/ 	.byte	0x03, 0x1b
        /*006e*/ 	.short	0x00ff


	//----- nvinfo : EIATTR_MERCURY_ISA_VERSION
	.align		4
        /*0070*/ 	.byte	0x03, 0x5f
        /*0072*/ 	.short	0x0101


	//----- nvinfo : EIATTR_VRC_CTA_INIT_COUNT
	.align		4
        /*0074*/ 	.byte	0x02, 0x4a
	.zero		1
	.zero		1


	//----- nvinfo : EIATTR_EXIT_INSTR_OFFSETS
	.align		4
        /*0078*/ 	.byte	0x04, 0x1c
        /*007a*/ 	.short	(.L_221 - .L_220)


	//   ....[0]....
.L_220:
        /*007c*/ 	.word	0x00000110


	//   ....[1]....
        /*0080*/ 	.word	0x00000a30


	//----- nvinfo : EIATTR_CBANK_PARAM_SIZE
	.align		4
.L_221:
        /*0084*/ 	.byte	0x03, 0x19
        /*0086*/ 	.short	0x0024


	//----- nvinfo : EIATTR_PARAM_CBANK
	.align		4
        /*0088*/ 	.byte	0x04, 0x0a
        /*008a*/ 	.short	(.L_223 - .L_222)
	.align		4
.L_222:
        /*008c*/ 	.word	index@(.nv.constant0._Z20YuvToRgbPlanarKernelI6uchar26BGRA32S0_EvPhiS2_iii)
        /*0090*/ 	.short	0x0380
        /*0092*/ 	.short	0x0024


	//----- nvinfo : EIATTR_SW_WAR
	.align		4
.L_223:
        /*0094*/ 	.byte	0x04, 0x36
        /*0096*/ 	.short	(.L_225 - .L_224)
.L_224:
        /*0098*/ 	.word	0x00000008
.L_225:


//--------------------- .nv.info._Z14YuvToRgbKernelI7ushort26BGRA6410ulonglong2EvPhiS3_iii --------------------------
	.section	.nv.info._Z14YuvToRgbKernelI7ushort26BGRA6410ulonglong2EvPhiS3_iii,"",@"SHT_CUDA_INFO"
	.sectionflags	@""
	.align	4


	//----- nvinfo : EIATTR_CUDA_API_VERSION
	.align		4
        /*0000*/ 	.byte	0x04, 0x37
        /*0002*/ 	.short	(.L_227 - .L_226)
.L_226:
        /*0004*/ 	.word	0x00000082


	//----- nvinfo : EIATTR_KPARAM_INFO
	.align		4
.L_227:
        /*0008*/ 	.byte	0x04, 0x17
        /*000a*/ 	.short	(.L_229 - .L_228)
.L_228:
        /*000c*/ 	.word	0x00000000
        /*0010*/ 	.short	0x0005
        /*0012*/ 	.short	0x0020
        /*0014*/ 	.byte	0x00, 0xf0, 0x11, 0x00


	//----- nvinfo : EIATTR_KPARAM_INFO
	.align		4
.L_229:
        /*0018*/ 	.byte	0x04, 0x17
        /*001a*/ 	.short	(.L_231 - .L_230)
.L_230:
        /*001c*/ 	.word	0x00000000
        /*0020*/ 	.short	0x0004
        /*0022*/ 	.short	0x001c
        /*0024*/ 	.byte	0x00, 0xf0, 0x11, 0x00


	//----- nvinfo : EIATTR_KPARAM_INFO
	.align		4
.L_231:
        /*0028*/ 	.byte	0x04, 0x17
        /*002a*/ 	.short	(.L_233 - .L_232)
.L_232:
        /*002c*/ 	.word	0x00000000
        /*0030*/ 	.short	0x0003
        /*0032*/ 	.short	0x0018
        /*0034*/ 	.byte	0x00, 0xf0, 0x11, 0x00


	//----- nvinfo : EIATTR_KPARAM_INFO
	.align		4
.L_233:
        /*0038*/ 	.byte	0x04, 0x17
        /*003a*/ 	.short	(.L_235 - .L_234)
.L_234:
        /*003c*/ 	.word	0x00000000
        /*0040*/ 	.short	0x0002
        /*0042*/ 	.short	0x0010
        /*0044*/ 	.byte	0x00, 0xf5, 0x21, 0x00


	//----- nvinfo : EIATTR_KPARAM_INFO
	.align		4
.L_235:
        /*0048*/ 	.byte	0x04, 0x17
        /*004a*/ 	.short	(.L_237 - .L_236)
.L_236:
        /*004c*/ 	.word	0x00000000
        /*0050*/ 	.short	0x0001
        /*0052*/ 	.short	0x0008
        /*0054*/ 	.byte	0x00, 0xf0, 0x11, 0x00


	//----- nvinfo : EIATTR_KPARAM_INFO
	.align		4
.L_237:
        /*0058*/ 	.byte	0x04, 0x17
        /*005a*/ 	.short	(.L_239 - .L_238)
.L_238:
        /*005c*/ 	.word	0x00000000
        /*0060*/ 	.short	0x0000
        /*0062*/ 	.short	0x0000
        /*0064*/ 	.byte	0x00, 0xf5, 0x21, 0x00


	//----- nvinfo : EIATTR_SPARSE_MMA_MASK
	.align		4
.L_239:
        /*0068*/ 	.byte	0x03, 0x50
        /*006a*/ 	.short	0x0000


	//----- nvinfo : EIATTR_MAXREG_COUNT
	.align		4
        /*006c*/ 	.byte	0x03, 0x1b
        /*006e*/ 	.short	0x00ff


	//----- nvinfo : EIATTR_MERCURY_ISA_VERSION
	.align		4
        /*0070*/ 	.byte	0x03, 0x5f
        /*0072*/ 	.short	0x0101


	//----- nvinfo : EIATTR_VRC_CTA_INIT_COUNT
	.align		4
        /*0074*/ 	.byte	0x02, 0x4a
	.zero		1
	.zero		1


	//----- nvinfo : EIATTR_EXIT_INSTR_OFFSETS
	.align		4
        /*0078*/ 	.byte	0x04, 0x1c
        /*007a*/ 	.short	(.L_241 - .L_240)


	//   ....[0]....
.L_240:
        /*007c*/ 	.word	0x00000110


	//   ....[1]....
        /*0080*/ 	.word	0x00000a20


	//----- nvinfo : EIATTR_CBANK_PARAM_SIZE
	.align		4
.L_241:
        /*0084*/ 	.byte	0x03, 0x19
        /*0086*/ 	.short	0x0024


	//----- nvinfo : EIATTR_PARAM_CBANK
	.align		4
        /*0088*/ 	.byte	0x04, 0x0a
        /*008a*/ 	.short	(.L_243 - .L_242)
	.align		4
.L_242:
        /*008c*/ 	.word	index@(.nv.constant0._Z14YuvToRgbKernelI7ushort26BGRA6410ulonglong2EvPhiS3_iii)
        /*0090*/ 	.short	0x0380
        /*0092*/ 	.short	0x0024


	//----- nvinfo : EIATTR_SW_WAR
	.align		4
.L_243:
        /*0094*/ 	.byte	0x04, 0x36
        /*0096*/ 	.short	(.L_245 - .L_244)
.L_244:
        /*0098*/ 	.word	0x00000008
.L_245:


//--------------------- .nv.info._Z14YuvToRgbKernelI7ushort26BGRA325uint2EvPhiS3_iii --------------------------
	.section	.nv.info._Z14YuvToRgbKernelI7ushort26BGRA325uint2EvPhiS3_iii,"",@"SHT_CUDA_INFO"
	.sectionflags	@""
	.align	4


	//----- nvinfo : EIATTR_CUDA_API_VERSION
	.align		4
        /*0000*/ 	.byte	0x04, 0x37
        /*0002*/ 	.short	(.L_247 - .L_246)
.L_246:
        /*0004*/ 	.word	0x00000082


	//----- nvinfo : EIATTR_KPARAM_INFO
	.align		4
.L_247:
        /*0008*/ 	.byte	0x04, 0x17
        /*000a*/ 	.short	(.L_249 - .L_248)
.L_248:
        /*000c*/ 	.word	0x00000000
        /*0010*/ 	.short	0x0005
        /*0012*/ 	.short	0x0020
        /*0014*/ 	.byte	0x00, 0xf0, 0x11, 0x00


	//----- nvinfo : EIATTR_KPARAM_INFO
	.align		4
.L_249:
        /*0018*/ 	.byte	0x04, 0x17
        /*001a*/ 	.short	(.L_251 - .L_250)
.L_250:
        /*001c*/ 	.word	0x00000000
        /*0020*/ 	.short	0x0004
        /*0022*/ 	.short	0x001c
        /*0024*/ 	.byte	0x00, 0xf0, 0x11, 0x00


	//----- nvinfo : EIATTR_KPARAM_INFO
	.align		4
.L_251:
        /*0028*/ 	.byte	0x04, 0x17
        /*002a*/ 	.short	(.L_253 - .L_252)
.L_252:
        /*002c*/ 	.word	0x00000000
        /*0030*/ 	.short	0x0003
        /*0032*/ 	.short	0x0018
        /*0034*/ 	.byte	0x00, 0xf0, 0x11, 0x00


	//----- nvinfo : EIATTR_KPARAM_INFO
	.align		4
.L_253:
        /*0038*/ 	.byte	0x04, 0x17
        /*003a*/ 	.short	(.L_255 - .L_254)
.L_254:
        /*003c*/ 	.word	0x00000000
        /*0040*/ 	.short	0x0002
        /*0042*/ 	.short	0x0010
        /*0044*/ 	.byte	0x00, 0xf5, 0x21, 0x00


	//----- nvinfo : EIATTR_KPARAM_INFO
	.align		4
.L_255:
        /*0048*/ 	.byte	0x04, 0x17
        /*004a*/ 	.short	(.L_257 - .L_256)
.L_256:
        /*004c*/ 	.word	0x00000000
        /*0050*/ 	.short	0x0001
        /*0052*/ 	.short	0x0008
        /*0054*/ 	.byte	0x00, 0xf0, 0x11, 0x00


	//----- nvinfo : EIATTR_KPARAM_INFO
	.align		4
.L_257:
        /*0058*/ 	.byte	0x04, 0x17
        /*005a*/ 	.short	(.L_259 - .L_258)
.L_258:
        /*005c*/ 	.word	0x00000000
        /*0060*/ 	.short	0x0000
        /*0062*/ 	.short	0x0000
        /*0064*/ 	.byte	0x00, 0xf5, 0x21, 0x00


	//----- nvinfo : EIATTR_SPARSE_MMA_MASK
	.align		4
.L_259:
        /*0068*/ 	.byte	0x03, 0x50
        /*006a*/ 	.short	0x0000


	//----- nvinfo : EIATTR_MAXREG_COUNT
	.align		4
        /*006c*/ 	.byte	0x03, 0x1b
        /*006e*/ 	.short	0x00ff


	//----- nvinfo : EIATTR_MERCURY_ISA_VERSION
	.align		4
        /*0070*/ 	.byte	0x03, 0x5f
        /*0072*/ 	.short	0x0101


	//----- nvinfo : EIATTR_VRC_CTA_INIT_COUNT
	.align		4
        /*0074*/ 	.byte	0x02, 0x4a
	.zero		1
	.zero		1


	//----- nvinfo : EIATTR_EXIT_INSTR_OFFSETS
	.align		4
        /*0078*/ 	.byte	0x04, 0x1c
        /*007a*/ 	.short	(.L_261 - .L_260)


	//   ....[0]....
.L_260:
        /*007c*/ 	.word	0x00000110


	//   ....[1]....
        /*0080*/ 	.word	0x00000a80


	//----- nvinfo : EIATTR_CBANK_PARAM_SIZE
	.align		4
.L_261:
        /*0084*/ 	.byte	0x03, 0x19
        /*0086*/ 	.short	0x0024


	//----- nvinfo : EIATTR_PARAM_CBANK
	.align		4
        /*0088*/ 	.byte	0x04, 0x0a
        /*008a*/ 	.short	(.L_263 - .L_262)
	.align		4
.L_262:
        /*008c*/ 	.word	index@(.nv.constant0._Z14YuvToRgbKernelI7ushort26BGRA325uint2EvPhiS3_iii)
        /*0090*/ 	.short	0x0380
        /*0092*/ 	.short	0x0024


	//----- nvinfo : EIATTR_SW_WAR
	.align		4
.L_263:
        /*0094*/ 	.byte	0x04, 0x36
        /*0096*/ 	.short	(.L_265 - .L_264)
.L_264:
        /*0098*/ 	.word	0x00000008
.L_265:


//--------------------- .nv.info._Z14YuvToRgbKernelI6uchar26BGRA6410ulonglong2EvPhiS3_iii --------------------------
	.section	.nv.info._Z14YuvToRgbKernelI6uchar26BGRA6410ulonglong2EvPhiS3_iii,"",@"SHT_CUDA_INFO"
	.sectionflags	@""
	.align	4


	//----- nvinfo : EIATTR_CUDA_API_VERSION
	.align		4
        /*0000*/ 	.byte	0x04, 0x37
        /*0002*/ 	.short	(.L_267 - .L_266)
.L_266:
        /*0004*/ 	.word	0x00000082


	//----- nvinfo : EIATTR_KPARAM_INFO
	.align		4
.L_267:
        /*0008*/ 	.byte	0x04, 0x17
        /*000a*/ 	.short	(.L_269 - .L_268)
.L_268:
        /*000c*/ 	.word	0x00000000
        /*0010*/ 	.short	0x0005
        /*0012*/ 	.short	0x0020
        /*0014*/ 	.byte	0x00, 0xf0, 0x11, 0x00


	//----- nvinfo : EIATTR_KPARAM_INFO
	.align		4
.L_269:
        /*0018*/ 	.byte	0x04, 0x17
        /*001a*/ 	.short	(.L_271 - .L_270)
.L_270:
        /*001c*/ 	.word	0x00000000
        /*0020*/ 	.short	0x0004
        /*0022*/ 	.short	0x001c
        /*0024*/ 	.byte	0x00, 0xf0, 0x11, 0x00


	//----- nvinfo : EIATTR_KPARAM_INFO
	.align		4
.L_271:
        /*0028*/ 	.byte	0x04, 0x17
        /*002a*/ 	.short	(.L_273 - .L_272)
.L_272:
        /*002c*/ 	.word	0x00000000
        /*0030*/ 	.short	0x0003
        /*0032*/ 	.short	0x0018
        /*0034*/ 	.byte	0x00, 0xf0, 0x11, 0x00


	//----- nvinfo : EIATTR_KPARAM_INFO
	.align		4
.L_273:
        /*0038*/ 	.byte	0x04, 0x17
        /*003a*/ 	.short	(.L_275 - .L_274)
.L_274:
        /*003c*/ 	.word	0x00000000
        /*0040*/ 	.short	0x0002
        /*0042*/ 	.short	0x0010
        /*0044*/ 	.byte	0x00, 0xf5, 0x21, 0x00


	//----- nvinfo : EIATTR_KPARAM_INFO
	.align		4
.L_275:
        /*0048*/ 	.byte	0x04, 0x17
        /*004a*/ 	.short	(.L_277 - .L_276)
.L_276:
        /*004c*/ 	.word	0x00000000
        /*0050*/ 	.short	0x0001
        /*0052*/ 	.short	0x0008
        /*0054*/ 	.byte	0x00, 0xf0, 0x11, 0x00


	//----- nvinfo : EIATTR_KPARAM_INFO
	.align		4
.L_277:
        /*0058*/ 	.byte	0x04, 0x17
        /*005a*/ 	.short	(.L_279 - .L_278)
.L_278:
        /*005c*/ 	.word	0x00000000
        /*0060*/ 	.short	0x0000
        /*0062*/ 	.short	0x0000
        /*0064*/ 	.byte	0x00, 0xf5, 0x21, 0x00


	//----- nvinfo : EIATTR_SPARSE_MMA_MASK
	.align		4
.L_279:
        /*0068*/ 	.byte	0x03, 0x50
        /*006a*/ 	.short	0x0000


	//----- nvinfo : EIATTR_MAXREG_COUNT
	.align		4
        /*006c*/ 	.byte	0x03, 0x1b
        /*006e*/ 	.short	0x00ff


	//----- nvinfo : EIATTR_MERCURY_ISA_VERSION
	.align		4
        /*0070*/ 	.byte	0x03, 0x5f
        /*0072*/ 	.short	0x0101


	//----- nvinfo : EIATTR_VRC_CTA_INIT_COUNT
	.align		4
        /*0074*/ 	.byte	0x02, 0x4a
	.zero		1
	.zero		1


	//----- nvinfo : EIATTR_EXIT_INSTR_OFFSETS
	.align		4
        /*0078*/ 	.byte	0x04, 0x1c
        /*007a*/ 	.short	(.L_281 - .L_280)


	//   ....[0]....
.L_280:
        /*007c*/ 	.word	0x00000110


	//   ....[1]....
        /*0080*/ 	.word	0x00000ac0


	//----- nvinfo : EIATTR_CBANK_PARAM_SIZE
	.align		4
.L_281:
        /*0084*/ 	.byte	0x03, 0x19
        /*0086*/ 	.short	0x0024


	//----- nvinfo : EIATTR_PARAM_CBANK
	.align		4
        /*0088*/ 	.byte	0x04, 0x0a
        /*008a*/ 	.short	(.L_283 - .L_282)
	.align		4
.L_282:
        /*008c*/ 	.word	index@(.nv.constant0._Z14YuvToRgbKernelI6uchar26BGRA6410ulonglong2EvPhiS3_iii)
        /*0090*/ 	.short	0x0380
        /*0092*/ 	.short	0x0024


	//----- nvinfo : EIATTR_SW_WAR
	.align		4
.L_283:
        /*0094*/ 	.byte	0x04, 0x36
        /*0096*/ 	.short	(.L_285 - .L_284)
.L_284:
        /*0098*/ 	.word	0x00000008
.L_285:


//--------------------- .nv.info._Z14YuvToRgbKernelI6uchar26RGBA325uint2EvPhiS3_iii --------------------------
	.section	.nv.info._Z14YuvToRgbKernelI6uchar26RGBA325uint2EvPhiS3_iii,"",@"SHT_CUDA_INFO"
	.sectionflags	@""
	.align	4


	//----- nvinfo : EIATTR_CUDA_API_VERSION
	.align		4
        /*0000*/ 	.byte	0x04, 0x37
        /*0002*/ 	.short	(.L_287 - .L_286)
.L_286:
        /*0004*/ 	.word	0x00000082


	//----- nvinfo : EIATTR_KPARAM_INFO
	.align		4
.L_287:
        /*0008*/ 	.byte	0x04, 0x17
        /*000a*/ 	.short	(.L_289 - .L_288)
.L_288:
        /*000c*/ 	.word	0x00000000
        /*0010*/ 	.short	0x0005
        /*0012*/ 	.short	0x0020
        /*0014*/ 	.byte	0x00, 0xf0, 0x11, 0x00


	//----- nvinfo : EIATTR_KPARAM_INFO
	.align		4
.L_289:
        /*0018*/ 	.byte	0x04, 0x17
        /*001a*/ 	.short	(.L_291 - .L_290)
.L_290:
        /*001c*/ 	.word	0x00000000
        /*0020*/ 	.short	0x0004
        /*0022*/ 	.short	0x001c
        /*0024*/ 	.byte	0x00, 0xf0, 0x11, 0x00


	//----- nvinfo : EIATTR_KPARAM_INFO
	.align		4
.L_291:
        /*0028*/ 	.byte	0x04, 0x17
        /*002a*/ 	.short	(.L_293 - .L_292)
.L_292:
        /*002c*/ 	.word	0x00000000
        /*0030*/ 	.short	0x0003
        /*0032*/ 	.short	0x0018
        /*0034*/ 	.byte	0x00, 0xf0, 0x11, 0x00


	//----- nvinfo : EIATTR_KPARAM_INFO
	.align		4
.L_293:
        /*0038*/ 	.byte	0x04, 0x17
        /*003a*/ 	.short	(.L_295 - .L_294)
.L_294:
        /*003c*/ 	.word	0x00000000
        /*0040*/ 	.short	0x0002
        /*0042*/ 	.short	0x0010
        /*0044*/ 	.byte	0x00, 0xf5, 0x21, 0x00


	//----- nvinfo : EIATTR_KPARAM_INFO
	.align		4
.L_295:
        /*0048*/ 	.byte	0x04, 0x17
        /*004a*/ 	.short	(.L_297 - .L_296)
.L_296:
        /*004c*/ 	.word	0x00000000
        /*0050*/ 	.short	0x0001
        /*0052*/ 	.short	0x0008
        /*0054*/ 	.byte	0x00, 0xf0, 0x11, 0x00


	//----- nvinfo : EIATTR_KPARAM_INFO
	.align		4
.L_297:
        /*0058*/ 	.byte	0x04, 0x17
        /*005a*/ 	.short	(.L_299 - .L_298)
.L_298:
        /*005c*/ 	.word	0x00000000
        /*0060*/ 	.short	0x0000
        /*0062*/ 	.short	0x0000
        /*0064*/ 	.byte	0x00, 0xf5, 0x21, 0x00


	//----- nvinfo : EIATTR_SPARSE_MMA_MASK
	.align		4
.L_299:
        /*0068*/ 	.byte	0x03, 0x50
        /*006a*/ 	.short	0x0000


	//----- nvinfo : EIATTR_MAXREG_COUNT
	.align		4
        /*006c*/ 	.byte	0x03, 0x1b
        /*006e*/ 	.short	0x00ff


	//----- nvinfo : EIATTR_MERCURY_ISA_VERSION
	.align		4
        /*0070*/ 	.byte	0x03, 0x5f
        /*0072*/ 	.short	0x0101


	//----- nvinfo : EIATTR_VRC_CTA_INIT_COUNT
	.align		4
        /*0074*/ 	.byte	0x02, 0x4a
	.zero		1
	.zero		1


	//----- nvinfo : EIATTR_EXIT_INSTR_OFFSETS
	.align		4
        /*0078*/ 	.byte	0x04, 0x1c
        /*007a*/ 	.short	(.L_301 - .L_300)


	//   ....[0]....
.L_300:
        /*007c*/ 	.word	0x00000110


	//   ....[1]....
        /*0080*/ 	.word	0x00000a80


	//----- nvinfo : EIATTR_CBANK_PARAM_SIZE
	.align		4
.L_301:
        /*0084*/ 	.byte	0x03, 0x19
        /*0086*/ 	.short	0x0024


	//----- nvinfo : EIATTR_PARAM_CBANK
	.align		4
        /*0088*/ 	.byte	0x04, 0x0a
        /*008a*/ 	.short	(.L_303 - .L_302)
	.align		4
.L_302:
        /*008c*/ 	.word	index@(.nv.constant0._Z14YuvToRgbKernelI6uchar26RGBA325uint2EvPhiS3_iii)
        /*0090*/ 	.short	0x0380
        /*0092*/ 	.short	0x0024


	//----- nvinfo : EIATTR_SW_WAR
	.align		4
.L_303:
        /*0094*/ 	.byte	0x04, 0x36
        /*0096*/ 	.short	(.L_305 - .L_304)
.L_304:
        /*0098*/ 	.word	0x00000008
.L_305:


//--------------------- .nv.info._Z14YuvToRgbKernelI6uchar26BGRA325uint2EvPhiS3_iii --------------------------
	.section	.nv.info._Z14YuvToRgbKernelI6uchar26BGRA325uint2EvPhiS3_iii,"",@"SHT_CUDA_INFO"
	.sectionflags	@""
	.align	4


	//----- nvinfo : EIATTR_CUDA_API_VERSION
	.align		4
        /*0000*/ 	.byte	0x04, 0x37
        /*0002*/ 	.short	(.L_307 - .L_306)
.L_306:
        /*0004*/ 	.word	0x00000082


	//----- nvinfo : EIATTR_KPARAM_INFO
	.align		4
.L_307:
        /*0008*/ 	.byte	0x04, 0x17
        /*000a*/ 	.short	(.L_309 - .L_308)
.L_308:
        /*000c*/ 	.word	0x00000000
        /*0010*/ 	.short	0x0005
        /*0012*/ 	.short	0x0020
        /*0014*/ 	.byte	0x00, 0xf0, 0x11, 0x00


	//----- nvinfo : EIATTR_KPARAM_INFO
	.align		4
.L_309:
        /*0018*/ 	.byte	0x04, 0x17
        /*001a*/ 	.short	(.L_311 - .L_310)
.L_310:
        /*001c*/ 	.word	0x00000000
        /*0020*/ 	.short	0x0004
        /*0022*/ 	.short	0x001c
        /*0024*/ 	.byte	0x00, 0xf0, 0x11, 0x00


	//----- nvinfo : EIATTR_KPARAM_INFO
	.align		4
.L_311:
        /*0028*/ 	.byte	0x04, 0x17
        /*002a*/ 	.short	(.L_313 - .L_312)
.L_312:
        /*002c*/ 	.word	0x00000000
        /*0030*/ 	.short	0x0003
        /*0032*/ 	.short	0x0018
        /*0034*/ 	.byte	0x00, 0xf0, 0x11, 0x00


	//----- nvinfo : EIATTR_KPARAM_INFO
	.align		4
.L_313:
        /*0038*/ 	.byte	0x04, 0x17
        /*003a*/ 	.short	(.L_315 - .L_314)
.L_314:
        /*003c*/ 	.word	0x00000000
        /*0040*/ 	.short	0x0002
        /*0042*/ 	.short	0x0010
        /*0044*/ 	.byte	0x00, 0xf5, 0x21, 0x00


	//----- nvinfo : EIATTR_KPARAM_INFO
	.align		4
.L_315:
        /*0048*/ 	.byte	0x04, 0x17
        /*004a*/ 	.short	(.L_317 - .L_316)
.L_316:
        /*004c*/ 	.word	0x00000000
        /*0050*/ 	.short	0x0001
        /*0052*/ 	.short	0x0008
        /*0054*/ 	.byte	0x00, 0xf0, 0x11, 0x00


	//----- nvinfo : EIATTR_KPARAM_INFO
	.align		4
.L_317:
        /*0058*/ 	.byte	0x04, 0x17
        /*005a*/ 	.short	(.L_319 - .L_318)
.L_318:
        /*005c*/ 	.word	0x00000000
        /*0060*/ 	.short	0x0000
        /*0062*/ 	.short	0x0000
        /*0064*/ 	.byte	0x00, 0xf5, 0x21, 0x00


	//----- nvinfo : EIATTR_SPARSE_MMA_MASK
	.align		4
.L_319:
        /*0068*/ 	.byte	0x03, 0x50
        /*006a*/ 	.short	0x0000


	//----- nvinfo : EIATTR_MAXREG_COUNT
	.align		4
        /*006c*/ 	.byte	0x03, 0x1b
        /*006e*/ 	.short	0x00ff


	//----- nvinfo : EIATTR_MERCURY_ISA_VERSION
	.align		4
        /*0070*/ 	.byte	0x03, 0x5f
        /*0072*/ 	.short	0x0101


	//----- nvinfo : EIATTR_VRC_CTA_INIT_COUNT
	.align		4
        /*0074*/ 	.byte	0x02, 0x4a
	.zero		1
	.zero		1


	//----- nvinfo : EIATTR_EXIT_INSTR_OFFSETS
	.align		4
        /*0078*/ 	.byte	0x04, 0x1c
        /*007a*/ 	.short	(.L_321 - .L_320)


	//   ....[0]....
.L_320:
        /*007c*/ 	.word	0x00000110


	//   ....[1]....
        /*0080*/ 	.word	0x00000a80


	//----- nvinfo : EIATTR_CBANK_PARAM_SIZE
	.align		4
.L_321:
        /*0084*/ 	.byte	0x03, 0x19
        /*0086*/ 	.short	0x0024


	//----- nvinfo : EIATTR_PARAM_CBANK
	.align		4
        /*0088*/ 	.byte	0x04, 0x0a
        /*008a*/ 	.short	(.L_323 - .L_322)
	.align		4
.L_322:
        /*008c*/ 	.word	index@(.nv.constant0._Z14YuvToRgbKernelI6uchar26BGRA325uint2EvPhiS3_iii)
        /*0090*/ 	.short	0x0380
        /*0092*/ 	.short	0x0024


	//----- nvinfo : EIATTR_SW_WAR
	.align		4
.L_323:
        /*0094*/ 	.byte	0x04, 0x36
        /*0096*/ 	.short	(.L_325 - .L_324)
.L_324:
        /*0098*/ 	.word	0x00000008
.L_325:


//--------------------- .nv.callgraph             --------------------------
	.section	.nv.callgraph,"",@"SHT_CUDA_CALLGRAPH"
	.align	4
	.sectionentsize	8
	.align		4
        /*0000*/ 	.word	0x00000000
	.align		4
        /*0004*/ 	.word	0xffffffff
	.align		4
        /*0008*/ 	.word	0x00000000
	.align		4
        /*000c*/ 	.word	0xfffffffe
	.align		4
        /*0010*/ 	.word	0x00000000
	.align		4
        /*0014*/ 	.word	0xfffffffd
	.align		4
        /*0018*/ 	.word	0x00000000
	.align		4
        /*001c*/ 	.word	0xfffffffc


//--------------------- .nv.constant3             --------------------------
	.section	.nv.constant3,"a",@progbits
	.align	4
.nv.constant3:
	.type		matYuv2Rgb,@object
	.size		matYuv2Rgb,(matRgb2Yuv - matYuv2Rgb)
matYuv2Rgb:
	.zero		36
	.type		matRgb2Yuv,@object
	.size		matRgb2Yuv,(.L_1 - matRgb2Yuv)
matRgb2Yuv:
	.zero		36
.L_1:


//--------------------- .text._Z14RgbToYuvKernelI7ushort26BGRA6410ulonglong2EvPhiS3_iii --------------------------
	.section	.text._Z14RgbToYuvKernelI7ushort26BGRA6410ulonglong2EvPhiS3_iii,"ax",@progbits
	.align	128
.text._Z14RgbToYuvKernelI7ushort26BGRA6410ulonglong2EvPhiS3_iii:
        .type           _Z14RgbToYuvKernelI7ushort26BGRA6410ulonglong2EvPhiS3_iii,@function
        .size           _Z14RgbToYuvKernelI7ushort26BGRA6410ulonglong2EvPhiS3_iii,(.L_x_117 - _Z14RgbToYuvKernelI7ushort26BGRA6410ulonglong2EvPhiS3_iii)
        .other          _Z14RgbToYuvKernelI7ushort26BGRA6410ulonglong2EvPhiS3_iii,@"STO_CUDA_ENTRY STV_DEFAULT"
_Z14RgbToYuvKernelI7ushort26BGRA6410ulonglong2EvPhiS3_iii:
[----:B------:R-:W-:Y:S01]  /*0000*/  LDC R1, c[0x0][0x37c] ;  /* 0x0000df00ff017b82 */ /* 0x000fe20000000800 */
[----:B------:R-:W0:Y:S07]  /*0010*/  S2R R0, SR_TID.Y ;  /* 0x0000000000007919 */ /* 0x000e2e0000002200 */
[----:B------:R-:W1:Y:S01]  /*0020*/  LDC R2, c[0x0][0x360] ;  /* 0x0000d800ff027b82 */ /* 0x000e620000000800 */
[----:B------:R-:W2:Y:S01]  /*0030*/  LDCU UR6, c[0x0][0x3a0] ;  /* 0x00007400ff0677ac */ /* 0x000ea20008000800 */
[----:B------:R-:W1:Y:S01]  /*0040*/  S2R R3, SR_TID.X ;  /* 0x0000000000037919 */ /* 0x000e620000002100 */
[----:B------:R-:W3:Y:S05]  /*0050*/  LDCU UR7, c[0x0][0x39c] ;  /* 0x00007380ff0777ac */ /* 0x000eea0008000800 */
[----:B------:R-:W0:Y:S08]  /*0060*/  S2UR UR5, SR_CTAID.Y ;  /* 0x00000000000579c3 */ /* 0x000e300000002600 */
[----:B------:R-:W0:Y:S08]  /*0070*/  LDC R5, c[0x0][0x364] ;  /* 0x0000d900ff057b82 */ /* 0x000e300000000800 */
[----:B------:R-:W1:Y:S01]  /*0080*/  S2UR UR4, SR_CTAID.X ;  /* 0x00000000000479c3 */ /* 0x000e620000002500 */
[----:B0-----:R-:W-:-:S02]  /*0090*/  IMAD R0, R5, UR5, R0 ;  /* 0x0000000505007c24 */ /* 0x001fc4000f8e0200 */
[----:B-1----:R-:W-:Y:S02]  /*00a0*/  IMAD R3, R2, UR4, R3 ;  /* 0x0000000402037c24 */ /* 0x002fe4000f8e0203 */
[----:B------:R-:W-:Y:S02]  /*00b0*/  IMAD.SHL.U32 R2, R0, 0x2, RZ ;  /* 0x0000000200027824 */ /* 0x000fe400078e00ff */
[----:B------:R-:W-:Y:S02]  /*00c0*/  IMAD.SHL.U32 R3, R3, 0x2, RZ ;  /* 0x0000000203037824 */ /* 0x000fe400078e00ff */
[----:B------:R-:W-:Y:S02]  /*00d0*/  VIADD R5, R2, 0x1 ;  /* 0x0000000102057836 */ /* 0x000fe40000000000 */
[----:B------:R-:W-:-:S03]  /*00e0*/  VIADD R4, R3, 0x1 ;  /* 0x0000000103047836 */ /* 0x000fc60000000000 */
[----:B--2---:R-:W-:-:S04]  /*00f0*/  ISETP.GE.AND P0, PT, R5, UR6, PT ;  /* 0x0000000605007c0c */ /* 0x004fc8000bf06270 */
[----:B---3--:R-:W-:-:S13]  /*0100*/  ISETP.GE.OR P0, PT, R4, UR7, P0 ;  /* 0x0000000704007c0c */ /* 0x008fda0008706670 */
[----:B------:R-:W-:Y:S05]  /*0110*/  @P0 EXIT ;  /* 0x000000000000094d */ /* 0x000fea0003800000 */
[----:B------:R-:W0:Y:S01]  /*0120*/  LDC R7, c[0x0][0x388] ;  /* 0x0000e200ff077b82 */ /* 0x000e220000000800 */
[----:B------:R-:W1:Y:S01]  /*0130*/  LDCU.64 UR8, c[0x0][0x380] ;  /* 0x00007000ff0877ac */ /* 0x000e620008000a00 */
[----:B------:R-:W2:Y:S01]  /*0140*/  LDCU.64 UR4, c[0x0][0x358] ;  /* 0x00006b00ff0477ac */ /* 0x000ea20008000a00 */
[----:B------:R-:W3:Y:S01]  /*0150*/  LDCU UR7, c[0x3][0x24] ;  /* 0x00c00480ff0777ac */ /* 0x000ee20008000800 */
[----:B------:R-:W4:Y:S01]  /*0160*/  LDCU.128 UR12, c[0x3][0x30] ;  /* 0x00c00600ff0c77ac */ /* 0x000f220008000c00 */
[----:B------:R-:W5:Y:S01]  /*0170*/  LDCU.64 UR10, c[0x3][0x40] ;  /* 0x00c00800ff0a77ac */ /* 0x000f620008000a00 */
[----:B0-----:R-:W-:-:S05]  /*0180*/  IMAD R4, R2, R7, RZ ;  /* 0x0000000702047224 */ /* 0x001fca00078e02ff */
[----:B------:R-:W-:-:S03]  /*0190*/  SHF.R.S32.HI R5, RZ, 0x1f, R4 ;  /* 0x0000001fff057819 */ /* 0x000fc60000011404 */
[----:B------:R-:W-:-:S03]  /*01a0*/  IMAD.WIDE R4, R3, 0x8, R4 ;  /* 0x0000000803047825 */ /* 0x000fc600078e0204 */
[----:B-1----:R-:W-:-:S04]  /*01b0*/  IADD3 R12, P0, PT, R4, UR8, RZ ;  /* 0x00000008040c7c10 */ /* 0x002fc8000ff1e0ff */
[----:B------:R-:W-:Y:S01]  /*01c0*/  IADD3.X R13, PT, PT, R5, UR9, RZ, P0, !PT ;  /* 0x00000009050d7c10 */ /* 0x000fe200087fe4ff */
[----:B------:R-:W0:Y:S04]  /*01d0*/  LDCU.64 UR8, c[0x3][0x28] ;  /* 0x00c00500ff0877ac */ /* 0x000e280008000a00 */
[----:B--2---:R-:W2:Y:S01]  /*01e0*/  LDG.E.128 R8, desc[UR4][R12.64] ;  /* 0x000000040c087981 */ /* 0x004ea2000c1e1d00 */
[----:B------:R-:W-:-:S04]  /*01f0*/  IADD3 R4, P0, PT, R12, R7, RZ ;  /* 0x000000070c047210 */ /* 0x000fc80007f1e0ff */
[----:B------:R-:W-:-:S06]  /*0200*/  LEA.HI.X.SX32 R5, R7, R13, 0x1, P0 ;  /* 0x0000000d07057211 */ /* 0x000fcc00000f0eff */
[----:B------:R-:W4:Y:S01]  /*0210*/  LDG.E.128 R4, desc[UR4][R4.64] ;  /* 0x0000000404047981 */ /* 0x000f22000c1e1d00 */
[----:B--2---:R-:W0:Y:S08]  /*0220*/  I2F.U16 R21, R10.H1 ;  /* 0x1000000a00157306 */ /* 0x004e300000101000 */
[----:B------:R-:W1:Y:S01]  /*0230*/  I2F.U16 R19, R8.H1 ;  /* 0x1000000800137306 */ /* 0x000e620000101000 */
[----:B0-----:R-:W-:-:S07]  /*0240*/  FMUL R21, R21, UR8 ;  /* 0x0000000815157c20 */ /* 0x001fce0008400000 */
[----:B------:R-:W3:Y:S01]  /*0250*/  I2F.U16 R20, R11 ;  /* 0x0000000b00147306 */ /* 0x000ee20000101000 */
[----:B-1----:R-:W-:-:S07]  /*0260*/  FMUL R19, R19, UR8 ;  /* 0x0000000813137c20 */ /* 0x002fce0008400000 */
[----:B------:R-:W0:Y:S01]  /*0270*/  I2F.U16 R18, R9 ;  /* 0x0000000900127306 */ /* 0x000e220000101000 */
[----:B---3--:R-:W-:-:S07]  /*0280*/  FFMA R23, R20, UR7, R21 ;  /* 0x0000000714177c23 */ /* 0x008fce0008000015 */
[----:B------:R1:W-:Y:S01]  /*0290*/  I2F.U16 R16, R10 ;  /* 0x0000000a00107306 */ /* 0x0003e20000101000 */
[----:B------:R-:W-:Y:S02]  /*02a0*/  SHF.R.U32.HI R21, RZ, 0x10, R8 ;  /* 0x00000010ff157819 */ /* 0x000fe40000011608 */
[----:B------:R-:W-:Y:S01]  /*02b0*/  LOP3.LUT R20, R10, 0xffff, RZ, 0xc0, !PT ;  /* 0x0000ffff0a147812 */ /* 0x000fe200078ec0ff */
[----:B0-----:R-:W-:-:S04]  /*02c0*/  FFMA R22, R18, UR7, R19 ;  /* 0x0000000712167c23 */ /* 0x001fc80008000013 */
[----:B----4-:R-:W0:Y:S01]  /*02d0*/  I2F.U16 R12, R4.H1 ;  /* 0x10000004000c7306 */ /* 0x010e220000101000 */
[----:B------:R-:W-:Y:S02]  /*02e0*/  LOP3.LUT R19, R11, 0xffff, RZ, 0xc0, !PT ;  /* 0x0000ffff0b137812 */ /* 0x000fe400078ec0ff */
[----:B------:R-:W-:Y:S02]  /*02f0*/  LEA.HI R11, R10, R21, RZ, 0x10 ;  /* 0x000000150a0b7211 */ /* 0x000fe400078f80ff */
[----:B------:R-:W-:Y:S02]  /*0300*/  LOP3.LUT R18, R9, 0xffff, RZ, 0xc0, !PT ;  /* 0x0000ffff09127812 */ /* 0x000fe400078ec0ff */
[----:B-1----:R-:W-:Y:S01]  /*0310*/  LOP3.LUT R10, R5, 0xffff, RZ, 0xc0, !PT ;  /* 0x0000ffff050a7812 */ /* 0x002fe200078ec0ff */
[----:B------:R-:W1:Y:S01]  /*0320*/  I2F.U16 R13, R6.H1 ;  /* 0x10000006000d7306 */ /* 0x000e620000101000 */
[----:B------:R-:W-:Y:S02]  /*0330*/  LOP3.LUT R9, R8, 0xffff, RZ, 0xc0, !PT ;  /* 0x0000ffff08097812 */ /* 0x000fe400078ec0ff */
[----:B------:R-:W-:-:S02]  /*0340*/  IADD3 R10, PT, PT, R10, R19, R18 ;  /* 0x000000130a0a7210 */ /* 0x000fc40007ffe012 */
[----:B------:R-:W-:Y:S02]  /*0350*/  LOP3.LUT R19, R7, 0xffff, RZ, 0xc0, !PT ;  /* 0x0000ffff07137812 */ /* 0x000fe400078ec0ff */
[----:B------:R-:W-:Y:S01]  /*0360*/  LEA.HI R11, R4, R11, RZ, 0x10 ;  /* 0x0000000b040b7211 */ /* 0x000fe200078f80ff */
[----:B------:R2:W3:Y:S01]  /*0370*/  I2F.U16 R15, R5 ;  /* 0x00000005000f7306 */ /* 0x0004e20000101000 */
[----:B0-----:R-:W-:Y:S01]  /*0380*/  FMUL R12, R12, UR8 ;  /* 0x000000080c0c7c20 */ /* 0x001fe20008400000 */
[----:B------:R-:W-:Y:S01]  /*0390*/  IMAD.IADD R10, R10, 0x1, R19 ;  /* 0x000000010a0a7824 */ /* 0x000fe200078e0213 */
[----:B------:R-:W-:Y:S01]  /*03a0*/  LEA.HI R11, R6, R11, RZ, 0x10 ;  /* 0x0000000b060b7211 */ /* 0x000fe200078f80ff */
[----:B-1----:R-:W-:-:S04]  /*03b0*/  FMUL R13, R13, UR8 ;  /* 0x000000080d0d7c20 */ /* 0x002fc80008400000 */
[----:B------:R-:W0:Y:S01]  /*03c0*/  I2F.U16 R17, R8 ;  /* 0x0000000800117306 */ /* 0x000e220000101000 */
[----:B--2---:R-:W-:Y:S01]  /*03d0*/  FFMA R5, R16, UR9, R23 ;  /* 0x0000000910057c23 */ /* 0x004fe20008000017 */
[----:B------:R-:W-:Y:S02]  /*03e0*/  LOP3.LUT R16, R4, 0xffff, RZ, 0xc0, !PT ;  /* 0x0000ffff04107812 */ /* 0x000fe400078ec0ff */
[----:B------:R-:W-:Y:S01]  /*03f0*/  SHF.R.U32.HI R11, RZ, 0x2, R11 ;  /* 0x00000002ff0b7819 */ /* 0x000fe2000001160b */
[----:B------:R-:W-:Y:S01]  /*0400*/  FADD R5, R5, 4096 ;  /* 0x4580000005057421 */ /* 0x000fe20000000000 */
[----:B------:R-:W-:Y:S01]  /*0410*/  IADD3 R9, PT, PT, R16, R20, R9 ;  /* 0x0000001410097210 */ /* 0x000fe20007ffe009 */
[----:B---3--:R-:W-:Y:S01]  /*0420*/  FFMA R15, R15, UR7, R12 ;  /* 0x000000070f0f7c23 */ /* 0x008fe2000800000c */
[----:B------:R-:W1:Y:S01]  /*0430*/  I2F.U16 R14, R7 ;  /* 0x00000007000e7306 */ /* 0x000e620000101000 */
[----:B------:R-:W-:Y:S02]  /*0440*/  SHF.R.U32.HI R10, RZ, 0x2, R10 ;  /* 0x00000002ff0a7819 */ /* 0x000fe4000001160a */
[----:B------:R-:W-:-:S02]  /*0450*/  LOP3.LUT R11, R11, 0xffff, RZ, 0xc0, !PT ;  /* 0x0000ffff0b0b7812 */ /* 0x000fc400078ec0ff */
[----:B------:R-:W-:Y:S01]  /*0460*/  IADD3 R16, PT, PT, -R0, UR6, RZ ;  /* 0x0000000600107c10 */ /* 0x000fe2000fffe1ff */
[----:B0-----:R-:W-:Y:S02]  /*0470*/  FFMA R17, R17, UR9, R22 ;  /* 0x0000000911117c23 */ /* 0x001fe40008000016 */
[----:B------:R0:W2:Y:S01]  /*0480*/  I2F.U16 R8, R4 ;  /* 0x0000000400087306 */ /* 0x0000a20000101000 */
[----:B-1----:R-:W-:-:S07]  /*0490*/  FFMA R14, R14, UR7, R13 ;  /* 0x000000070e0e7c23 */ /* 0x002fce000800000d */
[----:B------:R1:W3:Y:S01]  /*04a0*/  I2F.U16 R7, R6 ;  /* 0x0000000600077306 */ /* 0x0002e20000101000 */
[----:B0-----:R-:W-:-:S05]  /*04b0*/  LOP3.LUT R4, R6, 0xffff, RZ, 0xc0, !PT ;  /* 0x0000ffff06047812 */ /* 0x001fca00078ec0ff */
[----:B------:R-:W-:Y:S02]  /*04c0*/  IMAD.IADD R9, R9, 0x1, R4 ;  /* 0x0000000109097824 */ /* 0x000fe400078e0204 */
[----:B--2---:R-:W-:Y:S01]  /*04d0*/  FFMA R8, R8, UR9, R15 ;  /* 0x0000000908087c23 */ /* 0x004fe2000800000f */
[----:B------:R-:W-:Y:S01]  /*04e0*/  FADD R4, R17, 4096 ;  /* 0x4580000011047421 */ /* 0x000fe20000000000 */
[----:B------:R-:W-:Y:S02]  /*04f0*/  F2I.U32.TRUNC.NTZ R5, R5 ;  /* 0x0000000500057305 */ /* 0x000fe4000020f000 */
[----:B-1----:R-:W-:Y:S01]  /*0500*/  FADD R6, R8, 4096 ;  /* 0x4580000008067421 */ /* 0x002fe20000000000 */
[----:B------:R-:W-:Y:S02]  /*0510*/  LOP3.LUT R8, R10, 0xffff, RZ, 0xc0, !PT ;  /* 0x0000ffff0a087812 */ /* 0x000fe400078ec0ff */
[----:B------:R-:W-:Y:S01]  /*0520*/  SHF.R.U32.HI R9, RZ, 0x2, R9 ;  /* 0x00000002ff097819 */ /* 0x000fe20000011609 */
[----:B---3--:R-:W-:Y:S01]  /*0530*/  FFMA R14, R7, UR9, R14 ;  /* 0x00000009070e7c23 */ /* 0x008fe2000800000e */
[----:B------:R-:W-:Y:S01]  /*0540*/  I2FP.F32.U32 R10, R11 ;  /* 0x0000000b000a7245 */ /* 0x000fe20000201000 */
[----:B------:R-:W0:Y:S01]  /*0550*/  LDC R7, c[0x0][0x398] ;  /* 0x0000e600ff077b82 */ /* 0x000e220000000800 */
[----:B------:R-:W-:Y:S01]  /*0560*/  LOP3.LUT R12, R9, 0xffff, RZ, 0xc0, !PT ;  /* 0x0000ffff090c7812 */ /* 0x000fe200078ec0ff */
[----:B------:R-:W1:Y:S01]  /*0570*/  LDCU.64 UR8, c[0x0][0x390] ;  /* 0x00007200ff0877ac */ /* 0x000e620008000a00 */
[----:B------:R-:W-:Y:S01]  /*0580*/  I2FP.F32.U32 R8, R8 ;  /* 0x0000000800087245 */ /* 0x000fe20000201000 */
[C---:B------:R-:W-:Y:S01]  /*0590*/  FMUL R11, R10.reuse, UR13 ;  /* 0x0000000d0a0b7c20 */ /* 0x040fe20008400000 */
[----:B-----5:R-:W-:Y:S01]  /*05a0*/  FMUL R13, R10, UR10 ;  /* 0x0000000a0a0d7c20 */ /* 0x020fe20008400000 */
[----:B------:R-:W-:Y:S01]  /*05b0*/  I2FP.F32.U32 R12, R12 ;  /* 0x0000000c000c7245 */ /* 0x000fe20000201000 */
[----:B------:R-:W-:Y:S01]  /*05c0*/  FADD R9, R14, 4096 ;  /* 0x458000000e097421 */ /* 0x000fe20000000000 */
[C---:B------:R-:W-:Y:S01]  /*05d0*/  FFMA R11, R8.reuse, UR12, R11 ;  /* 0x0000000c080b7c23 */ /* 0x040fe2000800000b */
[----:B------:R-:W-:Y:S01]  /*05e0*/  FFMA R13, R8, UR15, R13 ;  /* 0x0000000f080d7c23 */ /* 0x000fe2000800000d */
[----:B------:R-:W2:Y:S02]  /*05f0*/  F2I.U32.TRUNC.NTZ R4, R4 ;  /* 0x0000000400047305 */ /* 0x000ea4000020f000 */
[C---:B------:R-:W-:Y:S01]  /*0600*/  FFMA R11, R12.reuse, UR14, R11 ;  /* 0x0000000e0c0b7c23 */ /* 0x040fe2000800000b */
[----:B------:R-:W-:-:S03]  /*0610*/  FFMA R13, R12, UR11, R13 ;  /* 0x0000000b0c0d7c23 */ /* 0x000fc6000800000d */
[----:B------:R-:W-:Y:S01]  /*0620*/  FADD R8, R11, 32768 ;  /* 0x470000000b087421 */ /* 0x000fe20000000000 */
[----:B------:R-:W-:-:S04]  /*0630*/  IMAD.WIDE R10, R3, 0x2, RZ ;  /* 0x00000002030a7825 */ /* 0x000fc800078e02ff */
[----:B------:R-:W-:Y:S01]  /*0640*/  FADD R14, R13, 32768 ;  /* 0x470000000d0e7421 */ /* 0x000fe20000000000 */
[----:B------:R-:W-:Y:S01]  /*0650*/  F2I.U32.TRUNC.NTZ R6, R6 ;  /* 0x0000000600067305 */ /* 0x000fe2000020f000 */
[----:B------:R-:W-:Y:S01]  /*0660*/  LOP3.LUT R3, R10, 0xfffffffc, RZ, 0xc0, !PT ;  /* 0xfffffffc0a037812 */ /* 0x000fe200078ec0ff */
[-C--:B0-----:R-:W-:Y:S01]  /*0670*/  IMAD R0, R2, R7.reuse, RZ ;  /* 0x0000000702007224 */ /* 0x081fe200078e02ff */
[----:B------:R-:W-:Y:S01]  /*0680*/  LOP3.LUT R13, R11, 0x7fffffff, RZ, 0xc0, !PT ;  /* 0x7fffffff0b0d7812 */ /* 0x000fe200078ec0ff */
[----:B------:R-:W-:-:S04]  /*0690*/  IMAD R11, R16, R7, RZ ;  /* 0x00000007100b7224 */ /* 0x000fc800078e02ff */
[----:B------:R-:W0:Y:S01]  /*06a0*/  F2I.U32.TRUNC.NTZ R9, R9 ;  /* 0x0000000900097305 */ /* 0x000e22000020f000 */
[----:B--2---:R-:W-:Y:S02]  /*06b0*/  PRMT R5, R4, 0x5410, R5 ;  /* 0x0000541004057816 */ /* 0x004fe40000000005 */
[--C-:B-1----:R-:W-:Y:S02]  /*06c0*/  IADD3 R2, P0, P1, R3, UR8, R0.reuse ;  /* 0x0000000803027c10 */ /* 0x102fe4000f91e000 */
[----:B------:R-:W-:-:S03]  /*06d0*/  SHF.R.S32.HI R0, RZ, 0x1f, R0 ;  /* 0x0000001fff007819 */ /* 0x000fc60000011400 */
[----:B------:R1:W-:Y:S01]  /*06e0*/  F2I.U32.TRUNC.NTZ R12, R8 ;  /* 0x00000008000c7305 */ /* 0x0003e2000020f000 */
[----:B------:R-:W-:Y:S02]  /*06f0*/  IADD3.X R3, PT, PT, R13, UR9, R0, P0, P1 ;  /* 0x000000090d037c10 */ /* 0x000fe400087e2400 */
[----:B------:R-:W-:-:S03]  /*0700*/  IADD3 R10, P1, PT, R11, R2, RZ ;  /* 0x000000020b0a7210 */ /* 0x000fc60007f3e0ff */
[----:B------:R-:W-:Y:S01]  /*0710*/  STG.E desc[UR4][R2.64], R5 ;  /* 0x0000000502007986 */ /* 0x000fe2000c101904 */
[----:B0-----:R-:W-:Y:S01]  /*0720*/  PRMT R13, R6, 0x5410, R9 ;  /* 0x00005410060d7816 */ /* 0x001fe20000000009 */
[----:B------:R-:W0:Y:S01]  /*0730*/  F2I.U32.TRUNC.NTZ R15, R14 ;  /* 0x0000000e000f7305 */ /* 0x000e22000020f000 */
[----:B-1----:R-:W-:Y:S02]  /*0740*/  IADD3 R8, P0, PT, R2, R7, RZ ;  /* 0x0000000702087210 */ /* 0x002fe40007f1e0ff */
[-C--:B------:R-:W-:Y:S02]  /*0750*/  LEA.HI.X.SX32 R11, R11, R3.reuse, 0x1, P1 ;  /* 0x000000030b0b7211 */ /* 0x080fe400008f0eff */
[----:B------:R-:W-:-:S05]  /*0760*/  LEA.HI.X.SX32 R9, R7, R3, 0x1, P0 ;  /* 0x0000000307097211 */ /* 0x000fca00000f0eff */
[----:B------:R-:W-:Y:S01]  /*0770*/  STG.E desc[UR4][R8.64], R13 ;  /* 0x0000000d08007986 */ /* 0x000fe2000c101904 */
[----:B0-----:R-:W-:-:S05]  /*0780*/  PRMT R15, R12, 0x5410, R15 ;  /* 0x000054100c0f7816 */ /* 0x001fca000000000f */
[----:B------:R-:W-:Y:S01]  /*0790*/  STG.E desc[UR4][R10.64], R15 ;  /* 0x0000000f0a007986 */ /* 0x000fe2000c101904 */
[----:B------:R-:W-:Y:S05]  /*07a0*/  EXIT ;  /* 0x000000000000794d */ /* 0x000fea0003800000 */
.L_x_0:
[----:B------:R-:W-:-:S00]  /*07b0*/  BRA `(.L_x_0) ;  /* 0xfffffffc00fc7947 */ /* 0x000fc0000383ffff */
[----:B------:R-:W-:-:S00]  /*07c0*/  NOP ;  /* 0x0000000000007918 */ /* 0x000fc00000000000 */
        /* <DEDUP_REMOVED lines=11> */
.L_x_117:


//--------------------- .text._Z20YuvToRgbPlanarKernelI7ushort26BGRA326float2EvPhiS3_iii --------------------------
	.section	.text._Z20YuvToRgbPlanarKernelI7ushort26BGRA326float2EvPhiS3_iii,"ax",@progbits
	.align	128
.text._Z20YuvToRgbPlanarKernelI7ushort26BGRA326float2EvPhiS3_iii:
        .type           _Z20YuvToRgbPlanarKernelI7ushort26BGRA326float2EvPhiS3_iii,@function
        .size           _Z20YuvToRgbPlanarKernelI7ushort26BGRA326float2EvPhiS3_iii,(.L_x_118 - _Z20YuvToRgbPlanarKernelI7ushort26BGRA326float2EvPhiS3_iii)
        .other          _Z20YuvToRgbPlanarKernelI7ushort26BGRA326float2EvPhiS3_iii,@"STO_CUDA_ENTRY STV_DEFAULT"
_Z20YuvToRgbPlanarKernelI7ushort26BGRA326float2EvPhiS3_iii:
        /* <DEDUP_REMOVED lines=9> */
[----:B0-----:R-:W-:-:S04]  /*0090*/  IMAD R0, R5, UR5, R0 ;  /* 0x0000000505007c24 */ /* 0x001fc8000f8e0200 */
[----:B------:R-:W-:Y:S02]  /*00a0*/  IMAD.SHL.U32 R5, R0, 0x2, RZ ;  /* 0x0000000200057824 */ /* 0x000fe400078e00ff */
[----:B-1----:R-:W-:Y:S02]  /*00b0*/  IMAD R2, R3, UR4, R2 ;  /* 0x0000000403027c24 */ /* 0x002fe4000f8e0202 */
[----:B------:R-:W-:Y:S02]  /*00c0*/  VIADD R4, R5, 0x1 ;  /* 0x0000000105047836 */ /* 0x000fe40000000000 */
[----:B------:R-:W-:-:S03]  /*00d0*/  IMAD.SHL.U32 R2, R2, 0x2, RZ ;  /* 0x0000000202027824 */ /* 0x000fc600078e00ff */
[----:B--2---:R-:W-:Y:S01]  /*00e0*/  ISETP.GE.AND P0, PT, R4, UR6, PT ;  /* 0x0000000604007c0c */ /* 0x004fe2000bf06270 */
[----:B------:R-:W-:-:S05]  /*00f0*/  VIADD R3, R2, 0x1 ;  /* 0x0000000102037836 */ /* 0x000fca0000000000 */
[----:B---3--:R-:W-:-:S13]  /*0100*/  ISETP.GE.OR P0, PT, R3, UR7, P0 ;  /* 0x0000000703007c0c */ /* 0x008fda0008706670 */
[----:B------:R-:W-:Y:S05]  /*0110*/  @P0 EXIT ;  /* 0x000000000000094d */ /* 0x000fea0003800000 */
[----:B------:R-:W0:Y:S01]  /*0120*/  LDC R4, c[0x0][0x388] ;  /* 0x0000e200ff047b82 */ /* 0x000e220000000800 */
[----:B------:R-:W1:Y:S01]  /*0130*/  LDCU.64 UR8, c[0x0][0x380] ;  /* 0x00007000ff0877ac */ /* 0x000e620008000a00 */
[----:B------:R-:W-:Y:S01]  /*0140*/  IMAD.WIDE R6, R2, 0x2, RZ ;  /* 0x0000000202067825 */ /* 0x000fe200078e02ff */
[----:B------:R-:W-:Y:S01]  /*0150*/  IADD3 R3, PT, PT, -R0, UR6, RZ ;  /* 0x0000000600037c10 */ /* 0x000fe2000fffe1ff */
[----:B------:R-:W2:Y:S01]  /*0160*/  LDCU.64 UR4, c[0x0][0x358] ;  /* 0x00006b00ff0477ac */ /* 0x000ea20008000a00 */
[----:B------:R-:W-:Y:S02]  /*0170*/  LOP3.LUT R9, R6, 0xfffffffc, RZ, 0xc0, !PT ;  /* 0xfffffffc06097812 */ /* 0x000fe400078ec0ff */
[----:B------:R-:W-:Y:S01]  /*0180*/  LOP3.LUT R7, R7, 0x7fffffff, RZ, 0xc0, !PT ;  /* 0x7fffffff07077812 */ /* 0x000fe200078ec0ff */
[----:B------:R-:W3:Y:S01]  /*0190*/  LDCU.128 UR12, c[0x3][0x10] ;  /* 0x00c00200ff0c77ac */ /* 0x000ee20008000c00 */
[----:B------:R-:W4:Y:S01]  /*01a0*/  LDCU UR6, c[0x3][0x20] ;  /* 0x00c00400ff0677ac */ /* 0x000f220008000800 */
[----:B------:R-:W5:Y:S01]  /*01b0*/  LDCU UR7, c[0x0][0x398] ;  /* 0x00007300ff0777ac */ /* 0x000f620008000800 */
[----:B0-----:R-:W-:-:S02]  /*01c0*/  IMAD R0, R5, R4, RZ ;  /* 0x0000000405007224 */ /* 0x001fc400078e02ff */
[----:B------:R-:W-:-:S03]  /*01d0*/  IMAD R3, R3, R4, RZ ;  /* 0x0000000403037224 */ /* 0x000fc600078e02ff */
[--C-:B-1----:R-:W-:Y:S02]  /*01e0*/  IADD3 R6, P0, P1, R9, UR8, R0.reuse ;  /* 0x0000000809067c10 */ /* 0x102fe4000f91e000 */
[----:B------:R-:W-:-:S04]  /*01f0*/  SHF.R.S32.HI R0, RZ, 0x1f, R0 ;  /* 0x0000001fff007819 */ /* 0x000fc80000011400 */
[----:B------:R-:W-:Y:S01]  /*0200*/  IADD3.X R7, PT, PT, R7, UR9, R0, P0, P1 ;  /* 0x0000000907077c10 */ /* 0x000fe200087e2400 */
[----:B------:R-:W0:Y:S01]  /*0210*/  LDCU.128 UR8, c[0x3][URZ] ;  /* 0x00c00000ff0877ac */ /* 0x000e220008000c00 */
[----:B------:R-:W-:-:S03]  /*0220*/  IADD3 R10, P0, PT, R3, R6, RZ ;  /* 0x00000006030a7210 */ /* 0x000fc60007f1e0ff */
[----:B--2---:R-:W2:Y:S01]  /*0230*/  LDG.E R0, desc[UR4][R6.64] ;  /* 0x0000000406007981 */ /* 0x004ea2000c1e1900 */
[----:B------:R-:W-:-:S05]  /*0240*/  LEA.HI.X.SX32 R11, R3, R7, 0x1, P0 ;  /* 0x00000007030b7211 */ /* 0x000fca00000f0eff */
[----:B------:R-:W3:Y:S01]  /*0250*/  LDG.E R10, desc[UR4][R10.64] ;  /* 0x000000040a0a7981 */ /* 0x000ee2000c1e1900 */
[----:B------:R-:W-:-:S04]  /*0260*/  IADD3 R8, P0, PT, R6, R4, RZ ;  /* 0x0000000406087210 */ /* 0x000fc80007f1e0ff */
[----:B------:R-:W-:-:S05]  /*0270*/  LEA.HI.X.SX32 R9, R4, R7, 0x1, P0 ;  /* 0x0000000704097211 */ /* 0x000fca00000f0eff */
[----:B------:R1:W4:Y:S01]  /*0280*/  LDG.E R4, desc[UR4][R8.64] ;  /* 0x0000000408047981 */ /* 0x000322000c1e1900 */
[----:B-----5:R-:W-:Y:S01]  /*0290*/  IMAD R5, R5, UR7, RZ ;  /* 0x0000000705057c24 */ /* 0x020fe2000f8e02ff */
[----:B------:R-:W-:Y:S01]  /*02a0*/  BSSY.RECONVERGENT B2, `(.L_x_1) ;  /* 0x000008b000027945 */ /* 0x000fe20003800200 */
[----:B--2---:R-:W-:Y:S02]  /*02b0*/  LOP3.LUT R3, R0, 0xffff, RZ, 0xc0, !PT ;  /* 0x0000ffff00037812 */ /* 0x004fe400078ec0ff */
[----:B---3--:R-:W-:-:S03]  /*02c0*/  LOP3.LUT R12, R10, 0xffff, RZ, 0xc0, !PT ;  /* 0x0000ffff0a0c7812 */ /* 0x008fc600078ec0ff */
[----:B------:R-:W-:Y:S01]  /*02d0*/  VIADD R3, R3, 0xfffff000 ;  /* 0xfffff00003037836 */ /* 0x000fe20000000000 */
[----:B------:R-:W-:Y:S01]  /*02e0*/  PRMT R7, R10, 0x7732, RZ ;  /* 0x000077320a077816 */ /* 0x000fe200000000ff */
[----:B------:R-:W-:-:S03]  /*02f0*/  VIADD R12, R12, 0xffff8000 ;  /* 0xffff80000c0c7836 */ /* 0x000fc60000000000 */
[----:B------:R-:W-:Y:S01]  /*0300*/  I2FP.F32.S32 R6, R3 ;  /* 0x0000000300067245 */ /* 0x000fe20000201400 */
[----:B------:R-:W-:Y:S01]  /*0310*/  VIADD R7, R7, 0xffff8000 ;  /* 0xffff800007077836 */ /* 0x000fe20000000000 */
[----:B------:R-:W-:Y:S02]  /*0320*/  I2FP.F32.S32 R12, R12 ;  /* 0x0000000c000c7245 */ /* 0x000fe40000201400 */
[----:B-1----:R-:W-:-:S03]  /*0330*/  PRMT R8, R0, 0x7732, RZ ;  /* 0x0000773200087816 */ /* 0x002fc600000000ff */
[C---:B------:R-:W-:Y:S01]  /*0340*/  FMUL R3, R12.reuse, UR15 ;  /* 0x0000000f0c037c20 */ /* 0x040fe20008400000 */
[----:B------:R-:W-:Y:S01]  /*0350*/  I2FP.F32.S32 R0, R7 ;  /* 0x0000000700007245 */ /* 0x000fe20000201400 */
[----:B0-----:R-:W-:Y:S02]  /*0360*/  FMUL R7, R12, UR9 ;  /* 0x000000090c077c20 */ /* 0x001fe40008400000 */
[----:B------:R-:W-:-:S04]  /*0370*/  FFMA R9, R6, UR14, R3 ;  /* 0x0000000e06097c23 */ /* 0x000fc80008000003 */
[----:B----4-:R-:W-:Y:S01]  /*0380*/  FFMA R10, R0, UR6, R9 ;  /* 0x00000006000a7c23 */ /* 0x010fe20008000009 */
[----:B------:R-:W-:Y:S01]  /*0390*/  FFMA R9, R6, UR8, R7 ;  /* 0x0000000806097c23 */ /* 0x000fe20008000007 */
[----:B------:R-:W-:Y:S02]  /*03a0*/  VIADD R11, R8, 0xfffff000 ;  /* 0xfffff000080b7836 */ /* 0x000fe40000000000 */
[----:B------:R-:W-:Y:S01]  /*03b0*/  FMUL R8, R12, UR12 ;  /* 0x0000000c0c087c20 */ /* 0x000fe20008400000 */
[----:B------:R-:W-:Y:S01]  /*03c0*/  FSETP.GEU.AND P0, PT, R10, RZ, PT ;  /* 0x000000ff0a00720b */ /* 0x000fe20003f0e000 */
[----:B------:R-:W-:Y:S01]  /*03d0*/  FFMA R9, R0, UR10, R9 ;  /* 0x0000000a00097c23 */ /* 0x000fe20008000009 */
[----:B------:R-:W-:Y:S02]  /*03e0*/  FMNMX.NAN R10, R10, 65535, PT ;  /* 0x477fff000a0a7809 */ /* 0x000fe40003820000 */
[----:B------:R-:W-:Y:S01]  /*03f0*/  I2FP.F32.S32 R12, R11 ;  /* 0x0000000b000c7245 */ /* 0x000fe20000201400 */
[----:B------:R-:W-:Y:S01]  /*0400*/  FFMA R11, R6, UR11, R8 ;  /* 0x0000000b060b7c23 */ /* 0x000fe20008000008 */
[----:B------:R-:W-:-:S02]  /*0410*/  FSEL R10, R10, RZ, P0 ;  /* 0x000000ff0a0a7208 */ /* 0x000fc40000000000 */
[C---:B------:R-:W-:Y:S02]  /*0420*/  FSETP.GEU.AND P0, PT, R9.reuse, RZ, PT ;  /* 0x000000ff0900720b */ /* 0x040fe40003f0e000 */
[----:B------:R-:W-:Y:S01]  /*0430*/  FMNMX.NAN R9, R9, 65535, PT ;  /* 0x477fff0009097809 */ /* 0x000fe20003820000 */
[----:B------:R-:W-:-:S03]  /*0440*/  FFMA R11, R0, UR13, R11 ;  /* 0x0000000d000b7c23 */ /* 0x000fc6000800000b */
[----:B------:R-:W-:Y:S01]  /*0450*/  FSEL R6, R9, RZ, P0 ;  /* 0x000000ff09067208 */ /* 0x000fe20000000000 */
[----:B------:R-:W-:Y:S01]  /*0460*/  FFMA R9, R12, UR8, R7 ;  /* 0x000000080c097c23 */ /* 0x000fe20008000007 */
[C---:B------:R-:W-:Y:S02]  /*0470*/  FSETP.GEU.AND P0, PT, R11.reuse, RZ, PT ;  /* 0x000000ff0b00720b */ /* 0x040fe40003f0e000 */
[----:B------:R-:W-:Y:S01]  /*0480*/  FMNMX.NAN R11, R11, 65535, PT ;  /* 0x477fff000b0b7809 */ /* 0x000fe20003820000 */
[----:B------:R-:W-:Y:S01]  /*0490*/  FFMA R13, R0, UR10, R9 ;  /* 0x0000000a000d7c23 */ /* 0x000fe20008000009 */
[----:B------:R-:W-:Y:S02]  /*04a0*/  LOP3.LUT R14, R4, 0xffff, RZ, 0xc0, !PT ;  /* 0x0000ffff040e7812 */ /* 0x000fe400078ec0ff */
[----:B------:R-:W-:Y:S01]  /*04b0*/  FSEL R9, R11, RZ, P0 ;  /* 0x000000ff0b097208 */ /* 0x000fe20000000000 */
[----:B------:R-:W-:Y:S01]  /*04c0*/  FFMA R11, R12, UR11, R8 ;  /* 0x0000000b0c0b7c23 */ /* 0x000fe20008000008 */
[----:B------:R-:W-:-:S02]  /*04d0*/  FSETP.GEU.AND P0, PT, R13, RZ, PT ;  /* 0x000000ff0d00720b */ /* 0x000fc40003f0e000 */
[----:B------:R-:W-:Y:S01]  /*04e0*/  PRMT R15, R4, 0x7732, RZ ;  /* 0x00007732040f7816 */ /* 0x000fe200000000ff */
[----:B------:R-:W-:Y:S01]  /*04f0*/  VIADD R4, R14, 0xfffff000 ;  /* 0xfffff0000e047836 */ /* 0x000fe20000000000 */
[----:B------:R-:W-:Y:S01]  /*0500*/  FMNMX.NAN R13, R13, 65535, PT ;  /* 0x477fff000d0d7809 */ /* 0x000fe20003820000 */
[----:B------:R-:W-:-:S03]  /*0510*/  FFMA R14, R0, UR13, R11 ;  /* 0x0000000d000e7c23 */ /* 0x000fc6000800000b */
[----:B------:R-:W-:Y:S01]  /*0520*/  FSEL R11, R13, RZ, P0 ;  /* 0x000000ff0d0b7208 */ /* 0x000fe20000000000 */
[----:B------:R-:W-:Y:S01]  /*0530*/  FFMA R13, R12, UR14, R3 ;  /* 0x0000000e0c0d7c23 */ /* 0x000fe20008000003 */
[----:B------:R-:W-:Y:S02]  /*0540*/  I2FP.F32.S32 R4, R4 ;  /* 0x0000000400047245 */ /* 0x000fe40000201400 */
[----:B------:R-:W-:Y:S01]  /*0550*/  FSETP.GEU.AND P0, PT, R14, RZ, PT ;  /* 0x000000ff0e00720b */ /* 0x000fe20003f0e000 */
[----:B------:R-:W-:Y:S01]  /*0560*/  FFMA R13, R0, UR6, R13 ;  /* 0x00000006000d7c23 */ /* 0x000fe2000800000d */
[----:B------:R-:W-:Y:S01]  /*0570*/  FMNMX.NAN R14, R14, 65535, PT ;  /* 0x477fff000e0e7809 */ /* 0x000fe20003820000 */
[----:B------:R-:W-:Y:S02]  /*0580*/  VIADD R12, R15, 0xfffff000 ;  /* 0xfffff0000f0c7836 */ /* 0x000fe40000000000 */
[----:B------:R-:W-:Y:S01]  /*0590*/  FFMA R15, R4, UR8, R7 ;  /* 0x00000008040f7c23 */ /* 0x000fe20008000007 */
[----:B------:R-:W-:-:S02]  /*05a0*/  FSEL R14, R14, RZ, P0 ;  /* 0x000000ff0e0e7208 */ /* 0x000fc40000000000 */
[C---:B------:R-:W-:Y:S01]  /*05b0*/  FSETP.GEU.AND P0, PT, R13.reuse, RZ, PT ;  /* 0x000000ff0d00720b */ /* 0x040fe20003f0e000 */
[----:B------:R-:W-:Y:S01]  /*05c0*/  FFMA R15, R0, UR10, R15 ;  /* 0x0000000a000f7c23 */ /* 0x000fe2000800000f */
[----:B------:R-:W-:Y:S01]  /*05d0*/  FMNMX.NAN R13, R13, 65535, PT ;  /* 0x477fff000d0d7809 */ /* 0x000fe20003820000 */
[--C-:B------:R-:W-:Y:S01]  /*05e0*/  FFMA R17, R4, UR11, R8.reuse ;  /* 0x0000000b04117c23 */ /* 0x100fe20008000008 */
[----:B------:R-:W-:Y:S02]  /*05f0*/  I2FP.F32.S32 R16, R12 ;  /* 0x0000000c00107245 */ /* 0x000fe40000201400 */
[----:B------:R-:W-:Y:S01]  /*0600*/  FSEL R13, R13, RZ, P0 ;  /* 0x000000ff0d0d7208 */ /* 0x000fe20000000000 */
[----:B------:R-:W-:Y:S01]  /*0610*/  FFMA R17, R0, UR13, R17 ;  /* 0x0000000d00117c23 */ /* 0x000fe20008000011 */
[C---:B------:R-:W-:Y:S02]  /*0620*/  FSETP.GEU.AND P0, PT, R15.reuse, RZ, PT ;  /* 0x000000ff0f00720b */ /* 0x040fe40003f0e000 */
[----:B------:R-:W-:Y:S01]  /*0630*/  FMNMX.NAN R12, R15, 65535, PT ;  /* 0x477fff000f0c7809 */ /* 0x000fe20003820000 */
[----:B------:R-:W-:Y:S01]  /*0640*/  FFMA R19, R4, UR14, R3 ;  /* 0x0000000e04137c23 */ /* 0x000fe20008000003 */
[C---:B------:R-:W-:Y:S01]  /*0650*/  FFMA R21, R16.reuse, UR8, R7 ;  /* 0x0000000810157c23 */ /* 0x040fe20008000007 */
[----:B------:R-:W-:Y:S01]  /*0660*/  FFMA R23, R16, UR11, R8 ;  /* 0x0000000b10177c23 */ /* 0x000fe20008000008 */
[----:B------:R-:W-:Y:S01]  /*0670*/  FSEL R7, R12, RZ, P0 ;  /* 0x000000ff0c077208 */ /* 0x000fe20000000000 */
[----:B------:R-:W-:Y:S01]  /*0680*/  FFMA R19, R0, UR6, R19 ;  /* 0x0000000600137c23 */ /* 0x000fe20008000013 */
[C---:B------:R-:W-:Y:S01]  /*0690*/  FSETP.GEU.AND P0, PT, R17.reuse, RZ, PT ;  /* 0x000000ff1100720b */ /* 0x040fe20003f0e000 */
[----:B------:R-:W-:Y:S01]  /*06a0*/  FFMA R3, R16, UR14, R3 ;  /* 0x0000000e10037c23 */ /* 0x000fe20008000003 */
[----:B------:R-:W-:Y:S01]  /*06b0*/  FMNMX.NAN R17, R17, 65535, PT ;  /* 0x477fff0011117809 */ /* 0x000fe20003820000 */
[----:B------:R-:W-:Y:S01]  /*06c0*/  FFMA R21, R0, UR10, R21 ;  /* 0x0000000a00157c23 */ /* 0x000fe20008000015 */
[----:B------:R-:W0:Y:S01]  /*06d0*/  F2I.U32.TRUNC.NTZ R10, R10 ;  /* 0x0000000a000a7305 */ /* 0x000e22000020f000 */
[----:B------:R-:W1:Y:S01]  /*06e0*/  LDCU.64 UR8, c[0x0][0x390] ;  /* 0x00007200ff0877ac */ /* 0x000e620008000a00 */
[----:B------:R-:W-:-:S02]  /*06f0*/  FSEL R16, R17, RZ, P0 ;  /* 0x000000ff11107208 */ /* 0x000fc40000000000 */
[C---:B------:R-:W-:Y:S02]  /*0700*/  FSETP.GEU.AND P0, PT, R19.reuse, RZ, PT ;  /* 0x000000ff1300720b */ /* 0x040fe40003f0e000 */
[----:B------:R-:W-:Y:S01]  /*0710*/  FMNMX.NAN R19, R19, 65535, PT ;  /* 0x477fff0013137809 */ /* 0x000fe20003820000 */
[----:B------:R-:W-:-:S03]  /*0720*/  FFMA R23, R0, UR13, R23 ;  /* 0x0000000d00177c23 */ /* 0x000fc60008000017 */
[----:B------:R-:W-:Y:S02]  /*0730*/  FSEL R17, R19, RZ, P0 ;  /* 0x000000ff13117208 */ /* 0x000fe40000000000 */
[C---:B------:R-:W-:Y:S02]  /*0740*/  FSETP.GEU.AND P0, PT, R21.reuse, RZ, PT ;  /* 0x000000ff1500720b */ /* 0x040fe40003f0e000 */
[----:B------:R-:W-:Y:S01]  /*0750*/  FMNMX.NAN R21, R21, 65535, PT ;  /* 0x477fff0015157809 */ /* 0x000fe20003820000 */
[----:B------:R-:W-:Y:S02]  /*0760*/  IMAD.MOV.U32 R12, RZ, RZ, 0x3b808081 ;  /* 0x3b808081ff0c7424 */ /* 0x000fe400078e00ff */
[----:B------:R-:W-:Y:S01]  /*0770*/  IMAD.MOV.U32 R4, RZ, RZ, 0x437f0000 ;  /* 0x437f0000ff047424 */ /* 0x000fe200078e00ff */
[----:B------:R-:W-:Y:S01]  /*0780*/  FSEL R21, R21, RZ, P0 ;  /* 0x000000ff15157208 */ /* 0x000fe20000000000 */
[----:B------:R-:W-:Y:S01]  /*0790*/  FFMA R8, R0, UR6, R3 ;  /* 0x0000000600087c23 */ /* 0x000fe20008000003 */
[----:B------:R-:W-:-:S02]  /*07a0*/  FSETP.GEU.AND P0, PT, R23, RZ, PT ;  /* 0x000000ff1700720b */ /* 0x000fc40003f0e000 */
[----:B------:R-:W-:Y:S01]  /*07b0*/  FMNMX.NAN R23, R23, 65535, PT ;  /* 0x477fff0017177809 */ /* 0x000fe20003820000 */
[----:B------:R-:W-:Y:S01]  /*07c0*/  FFMA R19, R12, -R4, 1 ;  /* 0x3f8000000c137423 */ /* 0x000fe20000000804 */
[----:B------:R-:W-:Y:S02]  /*07d0*/  IMAD.WIDE R2, R2, 0x4, RZ ;  /* 0x0000000402027825 */ /* 0x000fe400078e02ff */
[----:B------:R-:W-:Y:S02]  /*07e0*/  FSEL R18, R23, RZ, P0 ;  /* 0x000000ff17127208 */ /* 0x000fe40000000000 */
[----:B------:R-:W-:Y:S01]  /*07f0*/  FFMA R19, R19, R12, 0.0039215688593685626984 ;  /* 0x3b80808113137423 */ /* 0x000fe2000000000c */
[C---:B------:R-:W-:Y:S02]  /*0800*/  FSETP.GEU.AND P0, PT, R8.reuse, RZ, PT ;  /* 0x000000ff0800720b */ /* 0x040fe40003f0e000 */
[----:B------:R-:W-:Y:S02]  /*0810*/  FMNMX.NAN R8, R8, 65535, PT ;  /* 0x477fff0008087809 */ /* 0x000fe40003820000 */
[----:B0-----:R-:W-:-:S02]  /*0820*/  LOP3.LUT R0, R10, 0xffff, RZ, 0xc0, !PT ;  /* 0x0000ffff0a007812 */ /* 0x001fc400078ec0ff */
[----:B------:R-:W-:Y:S02]  /*0830*/  LOP3.LUT R12, R2, 0xfffffff8, RZ, 0xc0, !PT ;  /* 0xfffffff8020c7812 */ /* 0x000fe400078ec0ff */
[----:B------:R-:W-:Y:S02]  /*0840*/  FSEL R2, R8, RZ, P0 ;  /* 0x000000ff08027208 */ /* 0x000fe40000000000 */
[----:B------:R-:W-:Y:S02]  /*0850*/  SHF.R.U32.HI R0, RZ, 0x8, R0 ;  /* 0x00000008ff007819 */ /* 0x000fe40000011600 */
[----:B-1----:R-:W-:Y:S02]  /*0860*/  IADD3 R12, P0, P1, R12, UR8, R5 ;  /* 0x000000080c0c7c10 */ /* 0x002fe4000f91e005 */
[----:B------:R-:W-:Y:S01]  /*0870*/  LOP3.LUT R0, R0, 0xffff, RZ, 0xc0, !PT ;  /* 0x0000ffff00007812 */ /* 0x000fe200078ec0ff */
[----:B------:R-:W0:Y:S01]  /*0880*/  F2I.U32.TRUNC.NTZ R9, R9 ;  /* 0x0000000900097305 */ /* 0x000e22000020f000 */
[----:B------:R-:W-:-:S02]  /*0890*/  LOP3.LUT R20, R3, 0x7fffffff, RZ, 0xc0, !PT ;  /* 0x7fffffff03147812 */ /* 0x000fc400078ec0ff */
[----:B------:R-:W-:Y:S02]  /*08a0*/  SHF.R.S32.HI R5, RZ, 0x1f, R5 ;  /* 0x0000001fff057819 */ /* 0x000fe40000011405 */
[----:B------:R-:W-:-:S03]  /*08b0*/  I2FP.F32.U32 R0, R0 ;  /* 0x0000000000007245 */ /* 0x000fc60000201000 */
[----:B------:R-:W1:Y:S02]  /*08c0*/  F2I.U32.TRUNC.NTZ R11, R11 ;  /* 0x0000000b000b7305 */ /* 0x000e64000020f000 */
[----:B------:R-:W-:-:S06]  /*08d0*/  FFMA R8, R0, R19, RZ ;  /* 0x0000001300087223 */ /* 0x000fcc00000000ff */
[----:B------:R2:W3:Y:S08]  /*08e0*/  F2I.U32.TRUNC.NTZ R15, R13 ;  /* 0x0000000d000f7305 */ /* 0x0004f0000020f000 */
[----:B------:R-:W4:Y:S01]  /*08f0*/  F2I.U32.TRUNC.NTZ R7, R7 ;  /* 0x0000000700077305 */ /* 0x000f22000020f000 */
[----:B--2---:R-:W-:-:S07]  /*0900*/  IADD3.X R13, PT, PT, R20, UR9, R5, P0, P1 ;  /* 0x00000009140d7c10 */ /* 0x004fce00087e2405 */
[----:B------:R-:W2:Y:S08]  /*0910*/  F2I.U32.TRUNC.NTZ R16, R16 ;  /* 0x0000001000107305 */ /* 0x000eb0000020f000 */
[----:B------:R-:W5:Y:S08]  /*0920*/  F2I.U32.TRUNC.NTZ R14, R14 ;  /* 0x0000000e000e7305 */ /* 0x000f70000020f000 */
[----:B------:R-:W5:Y:S08]  /*0930*/  F2I.U32.TRUNC.NTZ R17, R17 ;  /* 0x0000001100117305 */ /* 0x000f70000020f000 */
[----:B------:R-:W5:Y:S08]  /*0940*/  F2I.U32.TRUNC.NTZ R10, R21 ;  /* 0x00000015000a7305 */ /* 0x000f70000020f000 */
[----:B------:R-:W5:Y:S08]  /*0950*/  F2I.U32.TRUNC.NTZ R6, R6 ;  /* 0x0000000600067305 */ /* 0x000f70000020f000 */
[----:B------:R-:W5:Y:S08]  /*0960*/  F2I.U32.TRUNC.NTZ R18, R18 ;  /* 0x0000001200127305 */ /* 0x000f70000020f000 */
[----:B------:R-:W5:Y:S01]  /*0970*/  F2I.U32.TRUNC.NTZ R2, R2 ;  /* 0x0000000200027305 */ /* 0x000f62000020f000 */
[----:B------:R-:W-:-:S07]  /*0980*/  FFMA R3, R8, -255, R0 ;  /* 0xc37f000008037823 */ /* 0x000fce0000000000 */
[----:B------:R-:W5:Y:S01]  /*0990*/  FCHK P0, R0, 255 ;  /* 0x437f000000007902 */ /* 0x000f620000000000 */
[----:B------:R-:W-:Y:S01]  /*09a0*/  FFMA R8, R19, R3, R8 ;  /* 0x0000000313087223 */ /* 0x000fe20000000008 */
[----:B0-----:R-:W-:Y:S02]  /*09b0*/  LOP3.LUT R9, R9, 0xffff, RZ, 0xc0, !PT ;  /* 0x0000ffff09097812 */ /* 0x001fe400078ec0ff */
[----:B-1----:R-:W-:Y:S02]  /*09c0*/  LOP3.LUT R5, R11, 0xffff, RZ, 0xc0, !PT ;  /* 0x0000ffff0b057812 */ /* 0x002fe400078ec0ff */
[----:B---3--:R-:W-:Y:S02]  /*09d0*/  LOP3.LUT R15, R15, 0xffff, RZ, 0xc0, !PT ;  /* 0x0000ffff0f0f7812 */ /* 0x008fe400078ec0ff */
[----:B----4-:R-:W-:Y:S02]  /*09e0*/  LOP3.LUT R3, R7, 0xffff, RZ, 0xc0, !PT ;  /* 0x0000ffff07037812 */ /* 0x010fe400078ec0ff */
[----:B--2---:R-:W-:-:S02]  /*09f0*/  LOP3.LUT R11, R16, 0xffff, RZ, 0xc0, !PT ;  /* 0x0000ffff100b7812 */ /* 0x004fc400078ec0ff */
[----:B-----5:R-:W-:Y:S02]  /*0a00*/  LOP3.LUT R14, R14, 0xffff, RZ, 0xc0, !PT ;  /* 0x0000ffff0e0e7812 */ /* 0x020fe400078ec0ff */
[----:B------:R-:W-:Y:S02]  /*0a10*/  LOP3.LUT R7, R17, 0xffff, RZ, 0xc0, !PT ;  /* 0x0000ffff11077812 */ /* 0x000fe400078ec0ff */
[----:B------:R-:W-:Y:S02]  /*0a20*/  LOP3.LUT R16, R10, 0xffff, RZ, 0xc0, !PT ;  /* 0x0000ffff0a107812 */ /* 0x000fe400078ec0ff */
[----:B------:R-:W-:Y:S02]  /*0a30*/  LOP3.LUT R6, R6, 0xffff, RZ, 0xc0, !PT ;  /* 0x0000ffff06067812 */ /* 0x000fe400078ec0ff */
[----:B------:R-:W-:Y:S02]  /*0a40*/  LOP3.LUT R18, R18, 0xffff, RZ, 0xc0, !PT ;  /* 0x0000ffff12127812 */ /* 0x000fe400078ec0ff */
[----:B------:R-:W-:-:S02]  /*0a50*/  LOP3.LUT R10, R2, 0xffff, RZ, 0xc0, !PT ;  /* 0x0000ffff020a7812 */ /* 0x000fc400078ec0ff */
[----:B------:R-:W-:Y:S02]  /*0a60*/  SHF.R.U32.HI R24, RZ, 0x8, R9 ;  /* 0x00000008ff187819 */ /* 0x000fe40000011609 */
[----:B------:R-:W-:Y:S02]  /*0a70*/  SHF.R.U32.HI R9, RZ, 0x8, R15 ;  /* 0x00000008ff097819 */ /* 0x000fe4000001160f */
[----:B------:R-:W-:Y:S02]  /*0a80*/  SHF.R.U32.HI R17, RZ, 0x8, R14 ;  /* 0x00000008ff117819 */ /* 0x000fe4000001160e */
[----:B------:R-:W-:Y:S02]  /*0a90*/  SHF.R.U32.HI R15, RZ, 0x8, R7 ;  /* 0x00000008ff0f7819 */ /* 0x000fe40000011607 */
[----:B------:R-:W-:Y:S02]  /*0aa0*/  SHF.R.U32.HI R6, RZ, 0x8, R6 ;  /* 0x00000008ff067819 */ /* 0x000fe40000011606 */
[----:B------:R-:W-:-:S02]  /*0ab0*/  SHF.R.U32.HI R5, RZ, 0x8, R5 ;  /* 0x00000008ff057819 */ /* 0x000fc40000011605 */
[----:B------:R-:W-:Y:S02]  /*0ac0*/  SHF.R.U32.HI R3, RZ, 0x8, R3 ;  /* 0x00000008ff037819 */ /* 0x000fe40000011603 */
[----:B------:R-:W-:Y:S02]  /*0ad0*/  SHF.R.U32.HI R11, RZ, 0x8, R11 ;  /* 0x00000008ff0b7819 */ /* 0x000fe4000001160b */
[----:B------:R-:W-:Y:S02]  /*0ae0*/  SHF.R.U32.HI R2, RZ, 0x8, R16 ;  /* 0x00000008ff027819 */ /* 0x000fe40000011610 */
[----:B------:R-:W-:Y:S02]  /*0af0*/  SHF.R.U32.HI R7, RZ, 0x8, R18 ;  /* 0x00000008ff077819 */ /* 0x000fe40000011612 */
[----:B------:R-:W-:Y:S01]  /*0b00*/  SHF.R.U32.HI R14, RZ, 0x8, R10 ;  /* 0x00000008ff0e7819 */ /* 0x000fe2000001160a */
[----:B------:R-:W-:Y:S06]  /*0b10*/  @!P0 BRA `(.L_x_2) ;  /* 0x00000000000c8947 */ /* 0x000fec0003800000 */
[----:B------:R-:W-:-:S07]  /*0b20*/  MOV R10, 0xb40 ;  /* 0x00000b40000a7802 */ /* 0x000fce0000000f00 */
[----:B------:R-:W-:Y:S05]  /*0b30*/  CALL.REL.NOINC `($__internal_0_$__cuda_sm3x_div_rn_noftz_f32_slowpath) ;  /* 0x0000000800ec7944 */ /* 0x000fea0003c00000 */
[----:B------:R-:W-:-:S07]  /*0b40*/  IMAD.MOV.U32 R8, RZ, RZ, R19 ;  /* 0x000000ffff087224 */ /* 0x000fce00078e0013 */
.L_x_2:
[----:B------:R-:W-:Y:S05]  /*0b50*/  BSYNC.RECONVERGENT B2 ;  /* 0x0000000000027941 */ /* 0x000fea0003800200 */
.L_x_1:
[----:B------:R-:W-:Y:S01]  /*0b60*/  LOP3.LUT R0, R9, 0xffff, RZ, 0xc0, !PT ;  /* 0x0000ffff09007812 */ /* 0x000fe200078ec0ff */
[----:B------:R-:W-:Y:S01]  /*0b70*/  IMAD.MOV.U32 R19, RZ, RZ, 0x3b808081 ;  /* 0x3b808081ff137424 */ /* 0x000fe200078e00ff */
[----:B------:R-:W-:Y:S02]  /*0b80*/  BSSY.RECONVERGENT B2, `(.L_x_3) ;  /* 0x000000c000027945 */ /* 0x000fe40003800200 */
[----:B------:R-:W-:Y:S01]  /*0b90*/  I2FP.F32.U32 R0, R0 ;  /* 0x0000000000007245 */ /* 0x000fe20000201000 */
[----:B------:R-:W-:-:S03]  /*0ba0*/  FFMA R10, R19, -R4, 1 ;  /* 0x3f800000130a7423 */ /* 0x000fc60000000804 */
[----:B------:R-:W0:Y:S01]  /*0bb0*/  FCHK P0, R0, 255 ;  /* 0x437f000000007902 */ /* 0x000e220000000000 */
[----:B------:R-:W-:-:S04]  /*0bc0*/  FFMA R9, R10, R19, 0.0039215688593685626984 ;  /* 0x3b8080810a097423 */ /* 0x000fc80000000013 */
[----:B------:R-:W-:-:S04]  /*0bd0*/  FFMA R19, R9, R0, RZ ;  /* 0x0000000009137223 */ /* 0x000fc800000000ff */
[----:B------:R-:W-:-:S04]  /*0be0*/  FFMA R10, R19, -255, R0 ;  /* 0xc37f0000130a7823 */ /* 0x000fc80000000000 */
[----:B------:R-:W-:Y:S01]  /*0bf0*/  FFMA R9, R9, R10, R19 ;  /* 0x0000000a09097223 */ /* 0x000fe20000000013 */
[----:B0-----:R-:W-:Y:S06]  /*0c00*/  @!P0 BRA `(.L_x_4) ;  /* 0x00000000000c8947 */ /* 0x001fec0003800000 */
[----:B------:R-:W-:-:S07]  /*0c10*/  MOV R10, 0xc30 ;  /* 0x00000c30000a7802 */ /* 0x000fce0000000f00 */
[----:B------:R-:W-:Y:S05]  /*0c20*/  CALL.REL.NOINC `($__internal_0_$__cuda_sm3x_div_rn_noftz_f32_slowpath) ;  /* 0x0000000800b07944 */ /* 0x000fea0003c00000 */
[----:B------:R-:W-:-:S07]  /*0c30*/  IMAD.MOV.U32 R9, RZ, RZ, R19 ;  /* 0x000000ffff097224 */ /* 0x000fce00078e0013 */
.L_x_4:
[----:B------:R-:W-:Y:S05]  /*0c40*/  BSYNC.RECONVERGENT B2 ;  /* 0x0000000000027941 */ /* 0x000fea0003800200 */
.L_x_3:
[----:B------:R-:W-:Y:S01]  /*0c50*/  LOP3.LUT R0, R15, 0xffff, RZ, 0xc0, !PT ;  /* 0x0000ffff0f007812 */ /* 0x000fe200078ec0ff */
[----:B------:R-:W-:Y:S01]  /*0c60*/  IMAD.MOV.U32 R19, RZ, RZ, 0x3b808081 ;  /* 0x3b808081ff137424 */ /* 0x000fe200078e00ff */
[----:B------:R0:W-:Y:S01]  /*0c70*/  STG.E.64 desc[UR4][R12.64], R8 ;  /* 0x000000080c007986 */ /* 0x0001e2000c101b04 */
[----:B------:R-:W-:Y:S01]  /*0c80*/  BSSY.RECONVERGENT B2, `(.L_x_5) ;  /* 0x000000c000027945 */ /* 0x000fe20003800200 */
[----:B------:R-:W-:Y:S01]  /*0c90*/  I2FP.F32.U32 R0, R0 ;  /* 0x0000000000007245 */ /* 0x000fe20000201000 */
[----:B------:R-:W-:-:S03]  /*0ca0*/  FFMA R18, R19, -R4, 1 ;  /* 0x3f80000013127423 */ /* 0x000fc60000000804 */
[----:B------:R-:W1:Y:S01]  /*0cb0*/  FCHK P0, R0, 255 ;  /* 0x437f000000007902 */ /* 0x000e620000000000 */
[----:B------:R-:W-:-:S04]  /*0cc0*/  FFMA R18, R18, R19, 0.0039215688593685626984 ;  /* 0x3b80808112127423 */ /* 0x000fc80000000013 */
[----:B------:R-:W-:-:S04]  /*0cd0*/  FFMA R15, R18, R0, RZ ;  /* 0x00000000120f7223 */ /* 0x000fc800000000ff */
[----:B------:R-:W-:-:S04]  /*0ce0*/  FFMA R10, R15, -255, R0 ;  /* 0xc37f00000f0a7823 */ /* 0x000fc80000000000 */
[----:B------:R-:W-:Y:S01]  /*0cf0*/  FFMA R18, R18, R10, R15 ;  /* 0x0000000a12127223 */ /* 0x000fe2000000000f */
[----:B01----:R-:W-:Y:S06]  /*0d00*/  @!P0 BRA `(.L_x_6) ;  /* 0x00000000000c8947 */ /* 0x003fec0003800000 */
[----:B------:R-:W-:-:S07]  /*0d10*/  MOV R10, 0xd30 ;  /* 0x00000d30000a7802 */ /* 0x000fce0000000f00 */
[----:B------:R-:W-:Y:S05]  /*0d20*/  CALL.REL.NOINC `($__internal_0_$__cuda_sm3x_div_rn_noftz_f32_slowpath) ;  /* 0x0000000800707944 */ /* 0x000fea0003c00000 */
[----:B------:R-:W-:-:S07]  /*0d30*/  IMAD.MOV.U32 R18, RZ, RZ, R19 ;  /* 0x000000ffff127224 */ /* 0x000fce00078e0013 */
.L_x_6:
[----:B------:R-:W-:Y:S05]  /*0d40*/  BSYNC.RECONVERGENT B2 ;  /* 0x0000000000027941 */ /* 0x000fea0003800200 */
.L_x_5:
        /* <DEDUP_REMOVED lines=13> */
.L_x_8:
[----:B------:R-:W-:Y:S05]  /*0e20*/  BSYNC.RECONVERGENT B2 ;  /* 0x0000000000027941 */ /* 0x000fea0003800200 */
.L_x_7:
[----:B------:R-:W0:Y:S01]  /*0e30*/  LDC R9, c[0x0][0x398] ;  /* 0x0000e600ff097b82 */ /* 0x000e220000000800 */
[----:B------:R-:W1:Y:S01]  /*0e40*/  LDCU UR6, c[0x0][0x3a0] ;  /* 0x00007400ff0677ac */ /* 0x000e620008000800 */
[----:B------:R-:W-:Y:S01]  /*0e50*/  LOP3.LUT R21, R24, 0xffff, RZ, 0xc0, !PT ;  /* 0x0000ffff18157812 */ /* 0x000fe200078ec0ff */
[----:B------:R-:W-:Y:S01]  /*0e60*/  IMAD.MOV.U32 R23, RZ, RZ, 0x3b808081 ;  /* 0x3b808081ff177424 */ /* 0x000fe200078e00ff */
[----:B------:R-:W-:Y:S02]  /*0e70*/  BSSY.RECONVERGENT B2, `(.L_x_9) ;  /* 0x0000014000027945 */ /* 0x000fe40003800200 */
[----:B------:R-:W-:Y:S01]  /*0e80*/  I2FP.F32.U32 R21, R21 ;  /* 0x0000001500157245 */ /* 0x000fe20000201000 */
[----:B------:R-:W-:-:S04]  /*0e90*/  FFMA R0, R23, -R4, 1 ;  /* 0x3f80000017007423 */ /* 0x000fc80000000804 */
[----:B------:R-:W-:-:S04]  /*0ea0*/  FFMA R0, R0, R23, 0.0039215688593685626984 ;  /* 0x3b80808100007423 */ /* 0x000fc80000000017 */
[----:B------:R-:W-:-:S04]  /*0eb0*/  FFMA R10, R0, R21, RZ ;  /* 0x00000015000a7223 */ /* 0x000fc800000000ff */
[----:B------:R-:W-:Y:S01]  /*0ec0*/  FFMA R23, R10, -255, R21 ;  /* 0xc37f00000a177823 */ /* 0x000fe20000000015 */
[----:B0-----:R-:W-:-:S04]  /*0ed0*/  IADD3 R14, P0, PT, R12, R9, RZ ;  /* 0x000000090c0e7210 */ /* 0x001fc80007f1e0ff */
[C---:B------:R-:W-:Y:S01]  /*0ee0*/  LEA.HI.X.SX32 R15, R9.reuse, R13, 0x1, P0 ;  /* 0x0000000d090f7211 */ /* 0x040fe200000f0eff */
[----:B-1----:R-:W-:-:S04]  /*0ef0*/  IMAD R9, R9, UR6, RZ ;  /* 0x0000000609097c24 */ /* 0x002fc8000f8e02ff */
[----:B------:R0:W-:Y:S01]  /*0f00*/  STG.E.64 desc[UR4][R14.64], R18 ;  /* 0x000000120e007986 */ /* 0x0001e2000c101b04 */
[----:B------:R-:W-:Y:S01]  /*0f10*/  IADD3 R26, P1, PT, R9, R12, RZ ;  /* 0x0000000c091a7210 */ /* 0x000fe20007f3e0ff */
[----:B------:R-:W-:Y:S01]  /*0f20*/  FFMA R12, R0, R23, R10 ;  /* 0x00000017000c7223 */ /* 0x000fe2000000000a */
[----:B------:R-:W1:Y:S01]  /*0f30*/  FCHK P0, R21, 255 ;  /* 0x437f000015007902 */ /* 0x000e620000000000 */
[----:B------:R-:W-:-:S05]  /*0f40*/  SHF.R.S32.HI R8, RZ, 0x1f, R9 ;  /* 0x0000001fff087819 */ /* 0x000fca0000011409 */
[----:B------:R-:W-:Y:S01]  /*0f50*/  IMAD.X R27, R8, 0x1, R13, P1 ;  /* 0x00000001081b7824 */ /* 0x000fe200008e060d */
[----:B01----:R-:W-:Y:S06]  /*0f60*/  @!P0 BRA `(.L_x_10) ;  /* 0x0000000000108947 */ /* 0x003fec0003800000 */
[----:B------:R-:W-:Y:S01]  /*0f70*/  IMAD.MOV.U32 R0, RZ, RZ, R21 ;  /* 0x000000ffff007224 */ /* 0x000fe200078e0015 */
[----:B------:R-:W-:-:S07]  /*0f80*/  MOV R10, 0xfa0 ;  /* 0x00000fa0000a7802 */ /* 0x000fce0000000f00 */
[----:B------:R-:W-:Y:S05]  /*0f90*/  CALL.REL.NOINC `($__internal_0_$__cuda_sm3x_div_rn_noftz_f32_slowpath) ;  /* 0x0000000400d47944 */ /* 0x000fea0003c00000 */
[----:B------:R-:W-:-:S07]  /*0fa0*/  IMAD.MOV.U32 R12, RZ, RZ, R19 ;  /* 0x000000ffff0c7224 */ /* 0x000fce00078e0013 */
.L_x_10:
[----:B------:R-:W-:Y:S05]  /*0fb0*/  BSYNC.RECONVERGENT B2 ;  /* 0x0000000000027941 */ /* 0x000fea0003800200 */
.L_x_9:
        /* <DEDUP_REMOVED lines=14> */
.L_x_12:
[----:B------:R-:W-:Y:S05]  /*10a0*/  BSYNC.RECONVERGENT B2 ;  /* 0x0000000000027941 */ /* 0x000fea0003800200 */
.L_x_11:
        /* <DEDUP_REMOVED lines=15> */
.L_x_14:
[----:B------:R-:W-:Y:S05]  /*11a0*/  BSYNC.RECONVERGENT B2 ;  /* 0x0000000000027941 */ /* 0x000fea0003800200 */
.L_x_13:
        /* <DEDUP_REMOVED lines=13> */
.L_x_16:
[----:B------:R-:W-:Y:S05]  /*1280*/  BSYNC.RECONVERGENT B2 ;  /* 0x0000000000027941 */ /* 0x000fea0003800200 */
.L_x_15:
[C---:B------:R-:W-:Y:S01]  /*1290*/  IADD3 R14, P0, PT, R9.reuse, R14, RZ ;  /* 0x0000000e090e7210 */ /* 0x040fe20007f1e0ff */
[----:B------:R-:W-:Y:S01]  /*12a0*/  IMAD.MOV.U32 R7, RZ, RZ, 0x3b808081 ;  /* 0x3b808081ff077424 */ /* 0x000fe200078e00ff */
[----:B------:R-:W-:Y:S01]  /*12b0*/  LOP3.LUT R0, R6, 0xffff, RZ, 0xc0, !PT ;  /* 0x0000ffff06007812 */ /* 0x000fe200078ec0ff */
[----:B------:R-:W-:Y:S01]  /*12c0*/  BSSY.RECONVERGENT B2, `(.L_x_17) ;  /* 0x0000010000027945 */ /* 0x000fe20003800200 */
[----:B------:R-:W-:Y:S01]  /*12d0*/  IADD3 R26, P1, PT, R9, R26, RZ ;  /* 0x0000001a091a7210 */ /* 0x000fe20007f3e0ff */
[C---:B------:R-:W-:Y:S01]  /*12e0*/  IMAD.X R15, R8.reuse, 0x1, R15, P0 ;  /* 0x00000001080f7824 */ /* 0x040fe200000e060f */
[----:B------:R-:W-:Y:S01]  /*12f0*/  I2FP.F32.U32 R0, R0 ;  /* 0x0000000000007245 */ /* 0x000fe20000201000 */
[----:B------:R-:W-:Y:S02]  /*1300*/  FFMA R6, R7, -R4, 1 ;  /* 0x3f80000007067423 */ /* 0x000fe40000000804 */
[----:B------:R-:W-:Y:S01]  /*1310*/  IMAD.X R27, R8, 0x1, R27, P1 ;  /* 0x00000001081b7824 */ /* 0x000fe200008e061b */
[----:B------:R0:W-:Y:S01]  /*1320*/  STG.E.64 desc[UR4][R14.64], R18 ;  /* 0x000000120e007986 */ /* 0x0001e2000c101b04 */
[----:B------:R-:W-:Y:S01]  /*1330*/  FFMA R6, R6, R7, 0.0039215688593685626984 ;  /* 0x3b80808106067423 */ /* 0x000fe20000000007 */
[----:B------:R-:W1:Y:S03]  /*1340*/  FCHK P0, R0, 255 ;  /* 0x437f000000007902 */ /* 0x000e660000000000 */
[----:B------:R-:W-:-:S04]  /*1350*/  FFMA R7, R6, R0, RZ ;  /* 0x0000000006077223 */ /* 0x000fc800000000ff */
[----:B------:R-:W-:-:S04]  /*1360*/  FFMA R10, R7, -255, R0 ;  /* 0xc37f0000070a7823 */ /* 0x000fc80000000000 */
[----:B------:R-:W-:Y:S01]  /*1370*/  FFMA R6, R6, R10, R7 ;  /* 0x0000000a06067223 */ /* 0x000fe20000000007 */
[----:B01----:R-:W-:Y:S06]  /*1380*/  @!P0 BRA `(.L_x_18) ;  /* 0x00000000000c8947 */ /* 0x003fec0003800000 */
[----:B------:R-:W-:-:S07]  /*1390*/  MOV R10, 0x13b0 ;  /* 0x000013b0000a7802 */ /* 0x000fce0000000f00 */
[----:B------:R-:W-:Y:S05]  /*13a0*/  CALL.REL.NOINC `($__internal_0_$__cuda_sm3x_div_rn_noftz_f32_slowpath) ;  /* 0x0000000000d07944 */ /* 0x000fea0003c00000 */
[----:B------:R-:W-:-:S07]  /*13b0*/  IMAD.MOV.U32 R6, RZ, RZ, R19 ;  /* 0x000000ffff067224 */ /* 0x000fce00078e0013 */
.L_x_18:
[----:B------:R-:W-:Y:S05]  /*13c0*/  BSYNC.RECONVERGENT B2 ;  /* 0x0000000000027941 */ /* 0x000fea0003800200 */
.L_x_17:
        /* <DEDUP_REMOVED lines=14> */
.L_x_20:
[----:B------:R-:W-:Y:S05]  /*14b0*/  BSYNC.RECONVERGENT B2 ;  /* 0x0000000000027941 */ /* 0x000fea0003800200 */
.L_x_19:
        /* <DEDUP_REMOVED lines=15> */
.L_x_22:
[----:B------:R-:W-:Y:S05]  /*15b0*/  BSYNC.RECONVERGENT B2 ;  /* 0x0000000000027941 */ /* 0x000fea0003800200 */
.L_x_21:
        /* <DEDUP_REMOVED lines=14> */
.L_x_24:
[----:B------:R-:W-:Y:S05]  /*16a0*/  BSYNC.RECONVERGENT B2 ;  /* 0x0000000000027941 */ /* 0x000fea0003800200 */
.L_x_23:
[----:B------:R-:W-:-:S05]  /*16b0*/  IADD3 R2, P0, PT, R9, R14, RZ ;  /* 0x0000000e09027210 */ /* 0x000fca0007f1e0ff */
[----:B------:R-:W-:-:S05]  /*16c0*/  IMAD.X R3, R8, 0x1, R15, P0 ;  /* 0x0000000108037824 */ /* 0x000fca00000e060f */
[----:B------:R-:W-:Y:S01]  /*16d0*/  STG.E.64 desc[UR4][R2.64], R12 ;  /* 0x0000000c02007986 */ /* 0x000fe2000c101b04 */
[----:B------:R-:W-:Y:S05]  /*16e0*/  EXIT ;  /* 0x000000000000794d */ /* 0x000fea0003800000 */
        .weak           $__internal_0_$__cuda_sm3x_div_rn_noftz_f32_slowpath
        .type           $__internal_0_$__cuda_sm3x_div_rn_noftz_f32_slowpath,@function
        .size           $__internal_0_$__cuda_sm3x_div_rn_noftz_f32_slowpath,(.L_x_118 - $__internal_0_$__cuda_sm3x_div_rn_noftz_f32_slowpath)
$__internal_0_$__cuda_sm3x_div_rn_noftz_f32_slowpath:
[----:B------:R-:W-:Y:S01]  /*16f0*/  SHF.R.U32.HI R20, RZ, 0x17, R4 ;  /* 0x00000017ff147819 */ /* 0x000fe20000011604 */
[----:B------:R-:W-:Y:S01]  /*1700*/  BSSY.RECONVERGENT B0, `(.L_x_25) ;  /* 0x0000066000007945 */ /* 0x000fe20003800200 */
[----:B------:R-:W-:Y:S01]  /*1710*/  SHF.R.U32.HI R23, RZ, 0x17, R0 ;  /* 0x00000017ff177819 */ /* 0x000fe20000011600 */
[----:B------:R-:W-:Y:S01]  /*1720*/  IMAD.MOV.U32 R21, RZ, RZ, 0x437f0000 ;  /* 0x437f0000ff157424 */ /* 0x000fe200078e00ff */
[----:B------:R-:W-:Y:S02]  /*1730*/  LOP3.LUT R20, R20, 0xff, RZ, 0xc0, !PT ;  /* 0x000000ff14147812 */ /* 0x000fe400078ec0ff */
[----:B------:R-:W-:-:S03]  /*1740*/  LOP3.LUT R23, R23, 0xff, RZ, 0xc0, !PT ;  /* 0x000000ff17177812 */ /* 0x000fc600078ec0ff */
[----:B------:R-:W-:Y:S02]  /*1750*/  VIADD R20, R20, 0xffffffff ;  /* 0xffffffff14147836 */ /* 0x000fe40000000000 */
[----:B------:R-:W-:-:S03]  /*1760*/  VIADD R16, R23, 0xffffffff ;  /* 0xffffffff17107836 */ /* 0x000fc60000000000 */
[----:B------:R-:W-:-:S04]  /*1770*/  ISETP.GT.U32.AND P0, PT, R20, 0xfd, PT ;  /* 0x000000fd1400780c */ /* 0x000fc80003f04070 */
[----:B------:R-:W-:-:S13]  /*1780*/  ISETP.GT.U32.OR P0, PT, R16, 0xfd, P0 ;  /* 0x000000fd1000780c */ /* 0x000fda0000704470 */
[----:B------:R-:W-:Y:S01]  /*1790*/  @!P0 IMAD.MOV.U32 R19, RZ, RZ, RZ ;  /* 0x000000ffff138224 */ /* 0x000fe200078e00ff */
[----:B------:R-:W-:Y:S06]  /*17a0*/  @!P0 BRA `(.L_x_26) ;  /* 0x0000000000608947 */ /* 0x000fec0003800000 */
[----:B------:R-:W-:Y:S01]  /*17b0*/  IMAD.MOV.U32 R22, RZ, RZ, 0x437f0000 ;  /* 0x437f0000ff167424 */ /* 0x000fe200078e00ff */
[----:B------:R-:W-:-:S04]  /*17c0*/  FSETP.GTU.FTZ.AND P0, PT, |R0|, +INF , PT ;  /* 0x7f8000000000780b */ /* 0x000fc80003f1c200 */
[----:B------:R-:W-:-:S04]  /*17d0*/  FSETP.GTU.FTZ.AND P1, PT, |R22|, +INF , PT ;  /* 0x7f8000001600780b */ /* 0x000fc80003f3c200 */
[----:B------:R-:W-:-:S13]  /*17e0*/  PLOP3.LUT P0, PT, P0, P1, PT, 0xf8, 0x8f ;  /* 0x00000000008f781c */ /* 0x000fda0000703f70 */
[----:B------:R-:W-:Y:S05]  /*17f0*/  @P0 BRA `(.L_x_27) ;  /* 0x0000000400540947 */ /* 0x000fea0003800000 */
[----:B------:R-:W-:-:S13]  /*1800*/  LOP3.LUT P0, RZ, R21, 0x7fffffff, R0, 0xc8, !PT ;  /* 0x7fffffff15ff7812 */ /* 0x000fda000780c800 */
[----:B------:R-:W-:Y:S05]  /*1810*/  @!P0 BRA `(.L_x_28) ;  /* 0x0000000400448947 */ /* 0x000fea0003800000 */
[----:B------:R-:W-:Y:S02]  /*1820*/  FSETP.NEU.FTZ.AND P2, PT, |R0|, +INF , PT ;  /* 0x7f8000000000780b */ /* 0x000fe40003f5d200 */
[----:B------:R-:W-:Y:S02]  /*1830*/  FSETP.NEU.FTZ.AND P1, PT, |R22|, +INF , PT ;  /* 0x7f8000001600780b */ /* 0x000fe40003f3d200 */
[----:B------:R-:W-:-:S11]  /*1840*/  FSETP.NEU.FTZ.AND P0, PT, |R0|, +INF , PT ;  /* 0x7f8000000000780b */ /* 0x000fd60003f1d200 */
[----:B------:R-:W-:Y:S05]  /*1850*/  @!P1 BRA !P2, `(.L_x_28) ;  /* 0x0000000400349947 */ /* 0x000fea0005000000 */
[----:B------:R-:W-:-:S04]  /*1860*/  LOP3.LUT P2, RZ, R0, 0x7fffffff, RZ, 0xc0, !PT ;  /* 0x7fffffff00ff7812 */ /* 0x000fc8000784c0ff */
[----:B------:R-:W-:-:S13]  /*1870*/  PLOP3.LUT P1, PT, P1, P2, PT, 0x2f, 0xf2 ;  /* 0x0000000000f2781c */ /* 0x000fda0000f24577 */
[----:B------:R-:W-:Y:S05]  /*1880*/  @P1 BRA `(.L_x_29) ;  /* 0x0000000400201947 */ /* 0x000fea0003800000 */
[----:B------:R-:W-:-:S04]  /*1890*/  LOP3.LUT P1, RZ, R21, 0x7fffffff, RZ, 0xc0, !PT ;  /* 0x7fffffff15ff7812 */ /* 0x000fc8000782c0ff */
[----:B------:R-:W-:-:S13]  /*18a0*/  PLOP3.LUT P0, PT, P0, P1, PT, 0x2f, 0xf2 ;  /* 0x0000000000f2781c */ /* 0x000fda0000702577 */
[----:B------:R-:W-:Y:S05]  /*18b0*/  @P0 BRA `(.L_x_30) ;  /* 0x0000000400080947 */ /* 0x000fea0003800000 */
[----:B------:R-:W-:Y:S02]  /*18c0*/  ISETP.GE.AND P0, PT, R16, RZ, PT ;  /* 0x000000ff1000720c */ /* 0x000fe40003f06270 */
[----:B------:R-:W-:-:S11]  /*18d0*/  ISETP.GE.AND P1, PT, R20, RZ, PT ;  /* 0x000000ff1400720c */ /* 0x000fd60003f26270 */
[----:B------:R-:W-:Y:S02]  /*18e0*/  @P0 IMAD.MOV.U32 R19, RZ, RZ, RZ ;  /* 0x000000ffff130224 */ /* 0x000fe400078e00ff */
[----:B------:R-:W-:Y:S01]  /*18f0*/  @!P0 FFMA R0, R0, 1.84467440737095516160e+19, RZ ;  /* 0x5f80000000008823 */ /* 0x000fe200000000ff */
[----:B------:R-:W-:Y:S02]  /*1900*/  @!P0 IMAD.MOV.U32 R19, RZ, RZ, -0x40 ;  /* 0xffffffc0ff138424 */ /* 0x000fe400078e00ff */
[----:B------:R-:W-:Y:S02]  /*1910*/  @!P1 FFMA R21, R22, 1.84467440737095516160e+19, RZ ;  /* 0x5f80000016159823 */ /* 0x000fe400000000ff */
[----:B------:R-:W-:-:S07]  /*1920*/  @!P1 VIADD R19, R19, 0x40 ;  /* 0x0000004013139836 */ /* 0x000fce0000000000 */
.L_x_26:
[----:B------:R-:W-:Y:S01]  /*1930*/  SHF.R.U32.HI R16, RZ, 0x17, R4 ;  /* 0x00000017ff107819 */ /* 0x000fe20000011604 */
[----:B------:R-:W-:Y:S01]  /*1940*/  VIADD R23, R23, 0xffffff81 ;  /* 0xffffff8117177836 */ /* 0x000fe20000000000 */
[----:B------:R-:W-:Y:S02]  /*1950*/  BSSY.RECONVERGENT B1, `(.L_x_31) ;  /* 0x0000037000017945 */ /* 0x000fe40003800200 */
[----:B------:R-:W-:Y:S01]  /*1960*/  LOP3.LUT R16, R16, 0xff, RZ, 0xc0, !PT ;  /* 0x000000ff10107812 */ /* 0x000fe200078ec0ff */
[----:B------:R-:W-:-:S03]  /*1970*/  IMAD R0, R23, -0x800000, R0 ;  /* 0xff80000017007824 */ /* 0x000fc600078e0200 */
[----:B------:R-:W-:-:S05]  /*1980*/  LEA R28, R16, 0xc0800000, 0x17 ;  /* 0xc0800000101c7811 */ /* 0x000fca00078eb8ff */
[----:B------:R-:W-:-:S04]  /*1990*/  IMAD.IADD R28, R21, 0x1, -R28 ;  /* 0x00000001151c7824 */ /* 0x000fc800078e0a1c */
[----:B------:R-:W0:Y:S01]  /*19a0*/  MUFU.RCP R20, R28 ;  /* 0x0000001c00147308 */ /* 0x000e220000001000 */
[----:B------:R-:W-:-:S04]  /*19b0*/  FADD.FTZ R21, -R28, -RZ ;  /* 0x800000ff1c157221 */ /* 0x000fc80000010100 */
[----:B0-----:R-:W-:-:S04]  /*19c0*/  FFMA R25, R20, R21, 1 ;  /* 0x3f80000014197423 */ /* 0x001fc80000000015 */
[----:B------:R-:W-:-:S04]  /*19d0*/  FFMA R25, R20, R25, R20 ;  /* 0x0000001914197223 */ /* 0x000fc80000000014 */
[----:B------:R-:W-:-:S04]  /*19e0*/  FFMA R20, R0, R25, RZ ;  /* 0x0000001900147223 */ /* 0x000fc800000000ff */
[----:B------:R-:W-:-:S04]  /*19f0*/  FFMA R22, R21, R20, R0 ;  /* 0x0000001415167223 */ /* 0x000fc80000000000 */
[----:B------:R-:W-:Y:S01]  /*1a00*/  FFMA R22, R25, R22, R20 ;  /* 0x0000001619167223 */ /* 0x000fe20000000014 */
[----:B------:R-:W-:-:S03]  /*1a10*/  IADD3 R20, PT, PT, R23, 0x7f, -R16 ;  /* 0x0000007f17147810 */ /* 0x000fc60007ffe810 */
[----:B------:R-:W-:Y:S02]  /*1a20*/  FFMA R21, R21, R22, R0 ;  /* 0x0000001615157223 */ /* 0x000fe40000000000 */
[----:B------:R-:W-:Y:S02]  /*1a30*/  IMAD.IADD R19, R20, 0x1, R19 ;  /* 0x0000000114137824 */ /* 0x000fe400078e0213 */
[----:B------:R-:W-:-:S05]  /*1a40*/  FFMA R0, R25, R21, R22 ;  /* 0x0000001519007223 */ /* 0x000fca0000000016 */
[----:B------:R-:W-:-:S04]  /*1a50*/  SHF.R.U32.HI R16, RZ, 0x17, R0 ;  /* 0x00000017ff107819 */ /* 0x000fc80000011600 */
[----:B------:R-:W-:-:S05]  /*1a60*/  LOP3.LUT R16, R16, 0xff, RZ, 0xc0, !PT ;  /* 0x000000ff10107812 */ /* 0x000fca00078ec0ff */
[----:B------:R-:W-:-:S04]  /*1a70*/  IMAD.IADD R16, R16, 0x1, R19 ;  /* 0x0000000110107824 */ /* 0x000fc800078e0213 */
[----:B------:R-:W-:-:S05]  /*1a80*/  VIADD R20, R16, 0xffffffff ;  /* 0xffffffff10147836 */ /* 0x000fca0000000000 */
[----:B------:R-:W-:-:S13]  /*1a90*/  ISETP.GE.U32.AND P0, PT, R20, 0xfe, PT ;  /* 0x000000fe1400780c */ /* 0x000fda0003f06070 */
[----:B------:R-:W-:Y:S05]  /*1aa0*/  @!P0 BRA `(.L_x_32) ;  /* 0x0000000000808947 */ /* 0x000fea0003800000 */
[----:B------:R-:W-:-:S13]  /*1ab0*/  ISETP.GT.AND P0, PT, R16, 0xfe, PT ;  /* 0x000000fe1000780c */ /* 0x000fda0003f04270 */
[----:B------:R-:W-:Y:S05]  /*1ac0*/  @P0 BRA `(.L_x_33) ;  /* 0x00000000006c0947 */ /* 0x000fea0003800000 */
[----:B------:R-:W-:-:S13]  /*1ad0*/  ISETP.GE.AND P0, PT, R16, 0x1, PT ;  /* 0x000000011000780c */ /* 0x000fda0003f06270 */
[----:B------:R-:W-:Y:S05]  /*1ae0*/  @P0 BRA `(.L_x_34) ;  /* 0x0000000000740947 */ /* 0x000fea0003800000 */
[----:B------:R-:W-:Y:S02]  /*1af0*/  ISETP.GE.AND P0, PT, R16, -0x18, PT ;  /* 0xffffffe81000780c */ /* 0x000fe40003f06270 */
[----:B------:R-:W-:-:S11]  /*1b00*/  LOP3.LUT R0, R0, 0x80000000, RZ, 0xc0, !PT ;  /* 0x8000000000007812 */ /* 0x000fd600078ec0ff */
[----:B------:R-:W-:Y:S05]  /*1b10*/  @!P0 BRA `(.L_x_34) ;  /* 0x0000000000688947 */ /* 0x000fea0003800000 */
[CCC-:B------:R-:W-:Y:S01]  /*1b20*/  FFMA.RZ R19, R25.reuse, R21.reuse, R22.reuse ;  /* 0x0000001519137223 */ /* 0x1c0fe2000000c016 */
[CCC-:B------:R-:W-:Y:S01]  /*1b30*/  FFMA.RP R20, R25.reuse, R21.reuse, R22.reuse ;  /* 0x0000001519147223 */ /* 0x1c0fe20000008016 */
[----:B------:R-:W-:Y:S01]  /*1b40*/  FFMA.RM R25, R25, R21, R22 ;  /* 0x0000001519197223 */ /* 0x000fe20000004016 */
[C---:B------:R-:W-:Y:S01]  /*1b50*/  VIADD R21, R16.reuse, 0x20 ;  /* 0x0000002010157836 */ /* 0x040fe20000000000 */
[C---:B------:R-:W-:Y:S02]  /*1b60*/  ISETP.NE.AND P2, PT, R16.reuse, RZ, PT ;  /* 0x000000ff1000720c */ /* 0x040fe40003f45270 */
[----:B------:R-:W-:Y:S02]  /*1b70*/  LOP3.LUT R19, R19, 0x7fffff, RZ, 0xc0, !PT ;  /* 0x007fffff13137812 */ /* 0x000fe400078ec0ff */
[----:B------:R-:W-:Y:S01]  /*1b80*/  ISETP.NE.AND P1, PT, R16, RZ, PT ;  /* 0x000000ff1000720c */ /* 0x000fe20003f25270 */
[----:B------:R-:W-:Y:S01]  /*1b90*/  IMAD.MOV R16, RZ, RZ, -R16 ;  /* 0x000000ffff107224 */ /* 0x000fe200078e0a10 */
[----:B------:R-:W-:-:S02]  /*1ba0*/  LOP3.LUT R22, R19, 0x800000, RZ, 0xfc, !PT ;  /* 0x0080000013167812 */ /* 0x000fc400078efcff */
[----:B------:R-:W-:Y:S02]  /*1bb0*/  FSETP.NEU.FTZ.AND P0, PT, R20, R25, PT ;  /* 0x000000191400720b */ /* 0x000fe40003f1d000 */
[----:B------:R-:W-:Y:S02]  /*1bc0*/  SHF.L.U32 R21, R22, R21, RZ ;  /* 0x0000001516157219 */ /* 0x000fe400000006ff */
[----:B------:R-:W-:Y:S02]  /*1bd0*/  SEL R19, R16, RZ, P2 ;  /* 0x000000ff10137207 */ /* 0x000fe40001000000 */
[----:B------:R-:W-:Y:S02]  /*1be0*/  ISETP.NE.AND P1, PT, R21, RZ, P1 ;  /* 0x000000ff1500720c */ /* 0x000fe40000f25270 */
[----:B------:R-:W-:Y:S02]  /*1bf0*/  SHF.R.U32.HI R21, RZ, R19, R22 ;  /* 0x00000013ff157219 */ /* 0x000fe40000011616 */
[----:B------:R-:W-:-:S02]  /*1c00*/  PLOP3.LUT P0, PT, P0, P1, PT, 0xf8, 0x8f ;  /* 0x00000000008f781c */ /* 0x000fc40000703f70 */
[----:B------:R-:W-:Y:S02]  /*1c10*/  SHF.R.U32.HI R19, RZ, 0x1, R21 ;  /* 0x00000001ff137819 */ /* 0x000fe40000011615 */
[----:B------:R-:W-:-:S04]  /*1c20*/  SEL R16, RZ, 0x1, !P0 ;  /* 0x00000001ff107807 */ /* 0x000fc80004000000 */
[----:B------:R-:W-:-:S04]  /*1c30*/  LOP3.LUT R16, R16, 0x1, R19, 0xf8, !PT ;  /* 0x0000000110107812 */ /* 0x000fc800078ef813 */
[----:B------:R-:W-:-:S05]  /*1c40*/  LOP3.LUT R16, R16, R21, RZ, 0xc0, !PT ;  /* 0x0000001510107212 */ /* 0x000fca00078ec0ff */
[----:B------:R-:W-:-:S05]  /*1c50*/  IMAD.IADD R19, R19, 0x1, R16 ;  /* 0x0000000113137824 */ /* 0x000fca00078e0210 */
[----:B------:R-:W-:Y:S01]  /*1c60*/  LOP3.LUT R0, R19, R0, RZ, 0xfc, !PT ;  /* 0x0000000013007212 */ /* 0x000fe200078efcff */
[----:B------:R-:W-:Y:S06]  /*1c70*/  BRA `(.L_x_34) ;  /* 0x0000000000107947 */ /* 0x000fec0003800000 */
.L_x_33:
[----:B------:R-:W-:-:S04]  /*1c80*/  LOP3.LUT R0, R0, 0x80000000, RZ, 0xc0, !PT ;  /* 0x8000000000007812 */ /* 0x000fc800078ec0ff */
[----:B------:R-:W-:Y:S01]  /*1c90*/  LOP3.LUT R0, R0, 0x7f800000, RZ, 0xfc, !PT ;  /* 0x7f80000000007812 */ /* 0x000fe200078efcff */
[----:B------:R-:W-:Y:S06]  /*1ca0*/  BRA `(.L_x_34) ;  /* 0x0000000000047947 */ /* 0x000fec0003800000 */
.L_x_32:
[----:B------:R-:W-:-:S07]  /*1cb0*/  IMAD R0, R19, 0x800000, R0 ;  /* 0x0080000013007824 */ /* 0x000fce00078e0200 */
.L_x_34:
[----:B------:R-:W-:Y:S05]  /*1cc0*/  BSYNC.RECONVERGENT B1 ;  /* 0x0000000000017941 */ /* 0x000fea0003800200 */
.L_x_31:
[----:B------:R-:W-:Y:S05]  /*1cd0*/  BRA `(.L_x_35) ;  /* 0x0000000000207947 */ /* 0x000fea0003800000 */
.L_x_30:
[----:B------:R-:W-:-:S04]  /*1ce0*/  LOP3.LUT R0, R21, 0x80000000, R0, 0x48, !PT ;  /* 0x8000000015007812 */ /* 0x000fc800078e4800 */
[----:B------:R-:W-:Y:S01]  /*1cf0*/  LOP3.LUT R0, R0, 0x7f800000, RZ, 0xfc, !PT ;  /* 0x7f80000000007812 */ /* 0x000fe200078efcff */
[----:B------:R-:W-:Y:S06]  /*1d00*/  BRA `(.L_x_35) ;  /* 0x0000000000147947 */ /* 0x000fec0003800000 */
.L_x_29:
[----:B------:R-:W-:Y:S01]  /*1d10*/  LOP3.LUT R0, R21, 0x80000000, R0, 0x48, !PT ;  /* 0x8000000015007812 */ /* 0x000fe200078e4800 */
[----:B------:R-:W-:Y:S06]  /*1d20*/  BRA `(.L_x_35) ;  /* 0x00000000000c7947 */ /* 0x000fec0003800000 */
.L_x_28:
[----:B------:R-:W0:Y:S01]  /*1d30*/  MUFU.RSQ R0, -QNAN ;  /* 0xffc0000000007908 */ /* 0x000e220000001400 */
[----:B------:R-:W-:Y:S05]  /*1d40*/  BRA `(.L_x_35) ;  /* 0x0000000000047947 */ /* 0x000fea0003800000 */
.L_x_27:
[----:B------:R-:W-:-:S07]  /*1d50*/  FADD.FTZ R0, R0, R22 ;  /* 0x0000001600007221 */ /* 0x000fce0000010000 */
.L_x_35:
[----:B------:R-:W-:Y:S05]  /*1d60*/  BSYNC.RECONVERGENT B0 ;  /* 0x0000000000007941 */ /* 0x000fea0003800200 */
.L_x_25:
[----:B------:R-:W-:Y:S02]  /*1d70*/  IMAD.MOV.U32 R20, RZ, RZ, R10 ;  /* 0x000000ffff147224 */ /* 0x000fe400078e000a */
[----:B------:R-:W-:Y:S02]  /*1d80*/  IMAD.MOV.U32 R21, RZ, RZ, 0x0 ;  /* 0x00000000ff157424 */ /* 0x000fe400078e00ff */
[----:B0-----:R-:W-:Y:S02]  /*1d90*/  IMAD.MOV.U32 R19, RZ, RZ, R0 ;  /* 0x000000ffff137224 */ /* 0x001fe400078e0000 */
[----:B------:R-:W-:Y:S05]  /*1da0*/  RET.REL.NODEC R20 `(_Z20YuvToRgbPlanarKernelI7ushort26BGRA326float2EvPhiS3_iii) ;  /* 0xffffffe014947950 */ /* 0x000fea0003c3ffff */
.L_x_36:
        /* <DEDUP_REMOVED lines=13> */
.L_x_118:


//--------------------- .text._Z20YuvToRgbPlanarKernelI6uchar26RGBA326float2EvPhiS3_iii --------------------------
	.section	.text._Z20YuvToRgbPlanarKernelI6uchar26RGBA326float2EvPhiS3_iii,"ax",@progbits
	.align	128
.text._Z20YuvToRgbPlanarKernelI6uchar26RGBA326float2EvPhiS3_iii:
        .type           _Z20YuvToRgbPlanarKernelI6uchar26RGBA326float2EvPhiS3_iii,@function
        .size           _Z20YuvToRgbPlanarKernelI6uchar26RGBA326float2EvPhiS3_iii,(.L_x_120 - _Z20YuvToRgbPlanarKernelI6uchar26RGBA326float2EvPhiS3_iii)
        .other          _Z20YuvToRgbPlanarKernelI6uchar26RGBA326float2EvPhiS3_iii,@"STO_CUDA_ENTRY STV_DEFAULT"
_Z20YuvToRgbPlanarKernelI6uchar26RGBA326float2EvPhiS3_iii:
        /* <DEDUP_REMOVED lines=20> */
[----:B------:R-:W-:Y:S02]  /*0140*/  IADD3 R2, PT, PT, -R0, UR6, RZ ;  /* 0x0000000600027c10 */ /* 0x000fe4000fffe1ff */
[----:B------:R-:W-:Y:S01]  /*0150*/  SHF.R.S32.HI R3, RZ, 0x1f, R6 ;  /* 0x0000001fff037819 */ /* 0x000fe20000011406 */
        /* <DEDUP_REMOVED lines=13> */
[----:B--2---:R-:W2:Y:S01]  /*0230*/  LDG.E.U16 R12, desc[UR4][R4.64] ;  /* 0x00000004040c7981 */ /* 0x004ea2000c1e1500 */
[----:B------:R-:W-:-:S05]  /*0240*/  LEA.HI.X.SX32 R11, R3, R5, 0x1, P0 ;  /* 0x00000005030b7211 */ /* 0x000fca00000f0eff */
[----:B------:R-:W3:Y:S01]  /*0250*/  LDG.E.U16 R10, desc[UR4][R10.64] ;  /* 0x000000040a0a7981 */ /* 0x000ee2000c1e1500 */
[----:B------:R-:W-:-:S04]  /*0260*/  IADD3 R2, P0, PT, R4, R9, RZ ;  /* 0x0000000904027210 */ /* 0x000fc80007f1e0ff */
[----:B------:R-:W-:-:S06]  /*0270*/  LEA.HI.X.SX32 R3, R9, R5, 0x1, P0 ;  /* 0x0000000509037211 */ /* 0x000fcc00000f0eff */
[----:B------:R1:W4:Y:S01]  /*0280*/  LDG.E.U16 R3, desc[UR4][R2.64] ;  /* 0x0000000402037981 */ /* 0x000322000c1e1500 */
[----:B-----5:R-:W-:Y:S01]  /*0290*/  IMAD R8, R8, UR7, RZ ;  /* 0x0000000708087c24 */ /* 0x020fe2000f8e02ff */
[----:B------:R-:W-:Y:S01]  /*02a0*/  BSSY.RECONVERGENT B2, `(.L_x_37) ;  /* 0x000007e000027945 */ /* 0x000fe20003800200 */
[----:B--2---:R-:W-:Y:S02]  /*02b0*/  PRMT R0, R12, 0x7770, RZ ;  /* 0x000077700c007816 */ /* 0x004fe400000000ff */
[----:B---3--:R-:W-:-:S05]  /*02c0*/  PRMT R7, R10, 0x7770, RZ ;  /* 0x000077700a077816 */ /* 0x008fca00000000ff */
[----:B------:R-:W-:Y:S01]  /*02d0*/  VIADD R9, R7, 0xffffff80 ;  /* 0xffffff8007097836 */ /* 0x000fe20000000000 */
[----:B------:R-:W-:Y:S02]  /*02e0*/  IADD3 R7, PT, PT, R0, -0x10, RZ ;  /* 0xfffffff000077810 */ /* 0x000fe40007ffe0ff */
[----:B------:R-:W-:Y:S02]  /*02f0*/  PRMT R0, R10, 0x7771, RZ ;  /* 0x000077710a007816 */ /* 0x000fe400000000ff */
[----:B------:R-:W-:Y:S02]  /*0300*/  I2FP.F32.S32 R9, R9 ;  /* 0x0000000900097245 */ /* 0x000fe40000201400 */
[----:B------:R-:W-:Y:S01]  /*0310*/  I2FP.F32.S32 R11, R7 ;  /* 0x00000007000b7245 */ /* 0x000fe20000201400 */
[----:B------:R-:W-:Y:S02]  /*0320*/  VIADD R7, R0, 0xffffff80 ;  /* 0xffffff8000077836 */ /* 0x000fe40000000000 */
[----:B0-----:R-:W-:Y:S01]  /*0330*/  FMUL R0, R9, UR9 ;  /* 0x0000000909007c20 */ /* 0x001fe20008400000 */
[----:B-1----:R-:W-:-:S02]  /*0340*/  PRMT R2, R12, 0x7771, RZ ;  /* 0x000077710c027816 */ /* 0x002fc400000000ff */
[----:B------:R-:W-:Y:S01]  /*0350*/  I2FP.F32.S32 R7, R7 ;  /* 0x0000000700077245 */ /* 0x000fe20000201400 */
[----:B------:R-:W-:Y:S01]  /*0360*/  FFMA R10, R11, UR8, R0 ;  /* 0x000000080b0a7c23 */ /* 0x000fe20008000000 */
[----:B------:R-:W-:Y:S01]  /*0370*/  FMUL R4, R9, UR12 ;  /* 0x0000000c09047c20 */ /* 0x000fe20008400000 */
[----:B------:R-:W-:Y:S02]  /*0380*/  VIADD R5, R2, 0xfffffff0 ;  /* 0xfffffff002057836 */ /* 0x000fe40000000000 */
[----:B------:R-:W-:Y:S01]  /*0390*/  FFMA R10, R7, UR10, R10 ;  /* 0x0000000a070a7c23 */ /* 0x000fe2000800000a */
[----:B------:R-:W-:Y:S01]  /*03a0*/  FFMA R2, R11, UR11, R4 ;  /* 0x0000000b0b027c23 */ /* 0x000fe20008000004 */
[----:B------:R-:W-:-:S03]  /*03b0*/  FMUL R9, R9, UR15 ;  /* 0x0000000f09097c20 */ /* 0x000fc60008400000 */
[C---:B------:R-:W-:Y:S01]  /*03c0*/  FSETP.GEU.AND P0, PT, R10.reuse, RZ, PT ;  /* 0x000000ff0a00720b */ /* 0x040fe20003f0e000 */
[----:B------:R-:W-:Y:S01]  /*03d0*/  FFMA R2, R7, UR13, R2 ;  /* 0x0000000d07027c23 */ /* 0x000fe20008000002 */
[----:B------:R-:W-:Y:S01]  /*03e0*/  FMNMX.NAN R10, R10, 255, PT ;  /* 0x437f00000a0a7809 */ /* 0x000fe20003820000 */
[----:B------:R-:W-:Y:S01]  /*03f0*/  FFMA R12, R11, UR14, R9 ;  /* 0x0000000e0b0c7c23 */ /* 0x000fe20008000009 */
[----:B------:R-:W-:Y:S02]  /*0400*/  I2FP.F32.S32 R5, R5 ;  /* 0x0000000500057245 */ /* 0x000fe40000201400 */
[----:B------:R-:W-:Y:S01]  /*0410*/  FSEL R10, R10, RZ, P0 ;  /* 0x000000ff0a0a7208 */ /* 0x000fe20000000000 */
[----:B----4-:R-:W-:Y:S01]  /*0420*/  FFMA R12, R7, UR6, R12 ;  /* 0x00000006070c7c23 */ /* 0x010fe2000800000c */
[C---:B------:R-:W-:Y:S02]  /*0430*/  FSETP.GEU.AND P0, PT, R2.reuse, RZ, PT ;  /* 0x000000ff0200720b */ /* 0x040fe40003f0e000 */
[----:B------:R-:W-:Y:S01]  /*0440*/  FMNMX.NAN R11, R2, 255, PT ;  /* 0x437f0000020b7809 */ /* 0x000fe20003820000 */
[----:B------:R-:W-:Y:S01]  /*0450*/  FFMA R14, R5, UR8, R0 ;  /* 0x00000008050e7c23 */ /* 0x000fe20008000000 */
[----:B------:R-:W-:-:S02]  /*0460*/  PRMT R2, R3, 0x7770, RZ ;  /* 0x0000777003027816 */ /* 0x000fc400000000ff */
[----:B------:R-:W-:Y:S02]  /*0470*/  FSEL R11, R11, RZ, P0 ;  /* 0x000000ff0b0b7208 */ /* 0x000fe40000000000 */
[C---:B------:R-:W-:Y:S02]  /*0480*/  FSETP.GEU.AND P0, PT, R12.reuse, RZ, PT ;  /* 0x000000ff0c00720b */ /* 0x040fe40003f0e000 */
[----:B------:R-:W-:Y:S01]  /*0490*/  FMNMX.NAN R12, R12, 255, PT ;  /* 0x437f00000c0c7809 */ /* 0x000fe20003820000 */
[----:B------:R-:W-:Y:S01]  /*04a0*/  FFMA R14, R7, UR10, R14 ;  /* 0x0000000a070e7c23 */ /* 0x000fe2000800000e */
[----:B------:R-:W-:Y:S02]  /*04b0*/  VIADD R13, R2, 0xfffffff0 ;  /* 0xfffffff0020d7836 */ /* 0x000fe40000000000 */
[----:B------:R-:W-:Y:S01]  /*04c0*/  FSEL R2, R12, RZ, P0 ;  /* 0x000000ff0c027208 */ /* 0x000fe20000000000 */
[----:B------:R-:W-:Y:S01]  /*04d0*/  FFMA R12, R5, UR11, R4 ;  /* 0x0000000b050c7c23 */ /* 0x000fe20008000004 */
[----:B------:R-:W-:-:S02]  /*04e0*/  FSETP.GEU.AND P0, PT, R14, RZ, PT ;  /* 0x000000ff0e00720b */ /* 0x000fc40003f0e000 */
[----:B------:R-:W-:Y:S01]  /*04f0*/  FMNMX.NAN R14, R14, 255, PT ;  /* 0x437f00000e0e7809 */ /* 0x000fe20003820000 */
[----:B------:R-:W-:Y:S01]  /*0500*/  FFMA R12, R7, UR13, R12 ;  /* 0x0000000d070c7c23 */ /* 0x000fe2000800000c */
[----:B------:R-:W-:Y:S01]  /*0510*/  FFMA R16, R5, UR14, R9 ;  /* 0x0000000e05107c23 */ /* 0x000fe20008000009 */
[----:B------:R-:W-:Y:S02]  /*0520*/  I2FP.F32.S32 R13, R13 ;  /* 0x0000000d000d7245 */ /* 0x000fe40000201400 */
[----:B------:R-:W-:Y:S01]  /*0530*/  FSEL R14, R14, RZ, P0 ;  /* 0x000000ff0e0e7208 */ /* 0x000fe20000000000 */
[----:B------:R-:W-:Y:S01]  /*0540*/  FFMA R16, R7, UR6, R16 ;  /* 0x0000000607107c23 */ /* 0x000fe20008000010 */
[C---:B------:R-:W-:Y:S02]  /*0550*/  FSETP.GEU.AND P0, PT, R12.reuse, RZ, PT ;  /* 0x000000ff0c00720b */ /* 0x040fe40003f0e000 */
[----:B------:R-:W-:Y:S02]  /*0560*/  PRMT R3, R3, 0x7771, RZ ;  /* 0x0000777103037816 */ /* 0x000fe400000000ff */
[----:B------:R-:W-:Y:S01]  /*0570*/  FMNMX.NAN R12, R12, 255, PT ;  /* 0x437f00000c0c7809 */ /* 0x000fe20003820000 */
[----:B------:R-:W-:Y:S01]  /*0580*/  FFMA R20, R13, UR8, R0 ;  /* 0x000000080d147c23 */ /* 0x000fe20008000000 */
[----:B------:R0:W-:Y:S01]  /*0590*/  F2I.U32.TRUNC.NTZ R18, R14 ;  /* 0x0000000e00127305 */ /* 0x0001e2000020f000 */
[----:B------:R-:W-:Y:S01]  /*05a0*/  VIADD R3, R3, 0xfffffff0 ;  /* 0xfffffff003037836 */ /* 0x000fe20000000000 */
[----:B------:R-:W-:Y:S01]  /*05b0*/  FSEL R12, R12, RZ, P0 ;  /* 0x000000ff0c0c7208 */ /* 0x000fe20000000000 */
[----:B------:R-:W-:Y:S01]  /*05c0*/  FFMA R20, R7, UR10, R20 ;  /* 0x0000000a07147c23 */ /* 0x000fe20008000014 */
[----:B------:R-:W-:-:S02]  /*05d0*/  FSETP.GEU.AND P0, PT, R16, RZ, PT ;  /* 0x000000ff1000720b */ /* 0x000fc40003f0e000 */
[----:B------:R-:W-:Y:S01]  /*05e0*/  FMNMX.NAN R16, R16, 255, PT ;  /* 0x437f000010107809 */ /* 0x000fe20003820000 */
[C---:B0-----:R-:W-:Y:S01]  /*05f0*/  FFMA R14, R13.reuse, UR14, R9 ;  /* 0x0000000e0d0e7c23 */ /* 0x041fe20008000009 */
[----:B------:R-:W-:Y:S01]  /*0600*/  FFMA R22, R13, UR11, R4 ;  /* 0x0000000b0d167c23 */ /* 0x000fe20008000004 */
[----:B------:R-:W0:Y:S01]  /*0610*/  F2I.U32.TRUNC.NTZ R10, R10 ;  /* 0x0000000a000a7305 */ /* 0x000e22000020f000 */
[----:B------:R-:W-:Y:S01]  /*0620*/  I2FP.F32.S32 R13, R3 ;  /* 0x00000003000d7245 */ /* 0x000fe20000201400 */
[C---:B------:R-:W-:Y:S01]  /*0630*/  FFMA R14, R7.reuse, UR6, R14 ;  /* 0x00000006070e7c23 */ /* 0x040fe2000800000e */
[----:B------:R-:W-:Y:S01]  /*0640*/  FSEL R5, R16, RZ, P0 ;  /* 0x000000ff10057208 */ /* 0x000fe20000000000 */
[----:B------:R-:W-:Y:S01]  /*0650*/  FFMA R22, R7, UR13, R22 ;  /* 0x0000000d07167c23 */ /* 0x000fe20008000016 */
[C---:B------:R-:W-:Y:S02]  /*0660*/  FSETP.GEU.AND P0, PT, R20.reuse, RZ, PT ;  /* 0x000000ff1400720b */ /* 0x040fe40003f0e000 */
[----:B------:R-:W-:Y:S01]  /*0670*/  FMNMX.NAN R20, R20, 255, PT ;  /* 0x437f000014147809 */ /* 0x000fe20003820000 */
[----:B------:R-:W-:Y:S01]  /*0680*/  FFMA R0, R13, UR8, R0 ;  /* 0x000000080d007c23 */ /* 0x000fe20008000000 */
[C---:B------:R-:W-:Y:S01]  /*0690*/  FSETP.GEU.AND P1, PT, R14.reuse, RZ, PT ;  /* 0x000000ff0e00720b */ /* 0x040fe20003f2e000 */
[----:B------:R1:W-:Y:S01]  /*06a0*/  F2I.U32.TRUNC.NTZ R17, R12 ;  /* 0x0000000c00117305 */ /* 0x0003e2000020f000 */
[----:B------:R-:W-:Y:S01]  /*06b0*/  FMNMX.NAN R14, R14, 255, PT ;  /* 0x437f00000e0e7809 */ /* 0x000fe20003820000 */
[----:B------:R-:W2:Y:S01]  /*06c0*/  LDCU.64 UR8, c[0x0][0x390] ;  /* 0x00007200ff0877ac */ /* 0x000ea20008000a00 */
[----:B------:R-:W-:-:S02]  /*06d0*/  FSEL R15, R20, RZ, P0 ;  /* 0x000000ff140f7208 */ /* 0x000fc40000000000 */
[C---:B------:R-:W-:Y:S02]  /*06e0*/  FSETP.GEU.AND P0, PT, R22.reuse, RZ, PT ;  /* 0x000000ff1600720b */ /* 0x040fe40003f0e000 */
[----:B------:R-:W-:Y:S01]  /*06f0*/  FMNMX.NAN R22, R22, 255, PT ;  /* 0x437f000016167809 */ /* 0x000fe20003820000 */
[----:B-1----:R-:W-:Y:S01]  /*0700*/  FFMA R12, R7, UR10, R0 ;  /* 0x0000000a070c7c23 */ /* 0x002fe20008000000 */
[----:B------:R-:W-:Y:S01]  /*0710*/  FSEL R3, R14, RZ, P1 ;  /* 0x000000ff0e037208 */ /* 0x000fe20000800000 */
[C---:B------:R-:W-:Y:S01]  /*0720*/  FFMA R14, R13.reuse, UR11, R4 ;  /* 0x0000000b0d0e7c23 */ /* 0x040fe20008000004 */
[----:B------:R1:W-:Y:S01]  /*0730*/  F2I.U32.TRUNC.NTZ R24, R11 ;  /* 0x0000000b00187305 */ /* 0x0003e2000020f000 */
[----:B0-----:R-:W-:Y:S01]  /*0740*/  LOP3.LUT R0, R10, 0xff, RZ, 0xc0, !PT ;  /* 0x000000ff0a007812 */ /* 0x001fe200078ec0ff */
[----:B------:R-:W-:Y:S01]  /*0750*/  FFMA R10, R13, UR14, R9 ;  /* 0x0000000e0d0a7c23 */ /* 0x000fe20008000009 */
[----:B------:R-:W-:Y:S01]  /*0760*/  FFMA R14, R7, UR13, R14 ;  /* 0x0000000d070e7c23 */ /* 0x000fe2000800000e */
[----:B-1----:R-:W-:-:S02]  /*0770*/  FSEL R11, R22, RZ, P0 ;  /* 0x000000ff160b7208 */ /* 0x002fc40000000000 */
[C---:B------:R-:W-:Y:S02]  /*0780*/  FSETP.GEU.AND P0, PT, R12.reuse, RZ, PT ;  /* 0x000000ff0c00720b */ /* 0x040fe40003f0e000 */
[----:B------:R-:W-:Y:S01]  /*0790*/  FMNMX.NAN R12, R12, 255, PT ;  /* 0x437f00000c0c7809 */ /* 0x000fe20003820000 */
[----:B------:R-:W-:Y:S01]  /*07a0*/  FFMA R10, R7, UR6, R10 ;  /* 0x00000006070a7c23 */ /* 0x000fe2000800000a */
[----:B------:R-:W-:Y:S02]  /*07b0*/  FMNMX.NAN R9, R14, 255, PT ;  /* 0x437f00000e097809 */ /* 0x000fe40003820000 */
[----:B------:R-:W-:Y:S02]  /*07c0*/  FSEL R12, R12, RZ, P0 ;  /* 0x000000ff0c0c7208 */ /* 0x000fe40000000000 */
[----:B------:R-:W-:Y:S01]  /*07d0*/  FSETP.GEU.AND P0, PT, R14, RZ, PT ;  /* 0x000000ff0e00720b */ /* 0x000fe20003f0e000 */
[----:B------:R-:W-:Y:S02]  /*07e0*/  HFMA2 R16, -RZ, RZ, 0.9375, -7.688999176025390625e-06 ;  /* 0x3b808081ff107431 */ /* 0x000fe400000001ff */
[----:B------:R-:W-:Y:S01]  /*07f0*/  IMAD.WIDE R6, R6, 0x4, RZ ;  /* 0x0000000406067825 */ /* 0x000fe200078e02ff */
[----:B------:R-:W-:-:S02]  /*0800*/  FSEL R9, R9, RZ, P0 ;  /* 0x000000ff09097208 */ /* 0x000fc40000000000 */
[C---:B------:R-:W-:Y:S02]  /*0810*/  FSETP.GEU.AND P0, PT, R10.reuse, RZ, PT ;  /* 0x000000ff0a00720b */ /* 0x040fe40003f0e000 */
[----:B------:R-:W-:Y:S01]  /*0820*/  FMNMX.NAN R10, R10, 255, PT ;  /* 0x437f00000a0a7809 */ /* 0x000fe20003820000 */
[----:B------:R-:W-:Y:S01]  /*0830*/  IMAD.MOV.U32 R4, RZ, RZ, 0x437f0000 ;  /* 0x437f0000ff047424 */ /* 0x000fe200078e00ff */
[----:B------:R-:W-:Y:S01]  /*0840*/  LOP3.LUT R13, R6, 0xfffffff8, RZ, 0xc0, !PT ;  /* 0xfffffff8060d7812 */ /* 0x000fe200078ec0ff */
[----:B------:R-:W0:Y:S01]  /*0850*/  I2F.U16 R0, R0 ;  /* 0x0000000000007306 */ /* 0x000e220000101000 */
[----:B------:R-:W-:Y:S01]  /*0860*/  FSEL R10, R10, RZ, P0 ;  /* 0x000000ff0a0a7208 */ /* 0x000fe20000000000 */
[----:B------:R-:W-:-:S06]  /*0870*/  FFMA R19, R16, -R4, 1 ;  /* 0x3f80000010137423 */ /* 0x000fcc0000000804 */
[----:B------:R2:W-:Y:S01]  /*0880*/  F2I.U32.TRUNC.NTZ R14, R12 ;  /* 0x0000000c000e7305 */ /* 0x0005e2000020f000 */
[----:B------:R-:W-:Y:S01]  /*0890*/  FFMA R19, R19, R16, 0.0039215688593685626984 ;  /* 0x3b80808113137423 */ /* 0x000fe20000000010 */
[----:B------:R-:W-:Y:S02]  /*08a0*/  LOP3.LUT R16, R7, 0x7fffffff, RZ, 0xc0, !PT ;  /* 0x7fffffff07107812 */ /* 0x000fe400078ec0ff */
[--C-:B--2---:R-:W-:Y:S02]  /*08b0*/  IADD3 R12, P0, P1, R13, UR8, R8.reuse ;  /* 0x000000080d0c7c10 */ /* 0x104fe4000f91e008 */
[----:B------:R-:W-:Y:S02]  /*08c0*/  SHF.R.S32.HI R7, RZ, 0x1f, R8 ;  /* 0x0000001fff077819 */ /* 0x000fe40000011408 */
[----:B------:R-:W1:Y:S02]  /*08d0*/  F2I.U32.TRUNC.NTZ R2, R2 ;  /* 0x0000000200027305 */ /* 0x000e64000020f000 */
[----:B------:R-:W-:-:S06]  /*08e0*/  IADD3.X R13, PT, PT, R16, UR9, R7, P0, P1 ;  /* 0x00000009100d7c10 */ /* 0x000fcc00087e2407 */
[----:B0-----:R-:W-:Y:S01]  /*08f0*/  FCHK P0, R0, 255 ;  /* 0x437f000000007902 */ /* 0x001fe20000000000 */
[----:B------:R-:W-:-:S07]  /*0900*/  FFMA R6, R0, R19, RZ ;  /* 0x0000001300067223 */ /* 0x000fce00000000ff */
[----:B------:R-:W0:Y:S08]  /*0910*/  F2I.U32.TRUNC.NTZ R5, R5 ;  /* 0x0000000500057305 */ /* 0x000e30000020f000 */
[----:B------:R-:W2:Y:S08]  /*0920*/  F2I.U32.TRUNC.NTZ R15, R15 ;  /* 0x0000000f000f7305 */ /* 0x000eb0000020f000 */
[----:B------:R-:W3:Y:S08]  /*0930*/  F2I.U32.TRUNC.NTZ R11, R11 ;  /* 0x0000000b000b7305 */ /* 0x000ef0000020f000 */
[----:B------:R-:W4:Y:S08]  /*0940*/  F2I.U32.TRUNC.NTZ R3, R3 ;  /* 0x0000000300037305 */ /* 0x000f30000020f000 */
[----:B------:R-:W5:Y:S08]  /*0950*/  F2I.U32.TRUNC.NTZ R9, R9 ;  /* 0x0000000900097305 */ /* 0x000f70000020f000 */
[----:B------:R-:W5:Y:S01]  /*0960*/  F2I.U32.TRUNC.NTZ R10, R10 ;  /* 0x0000000a000a7305 */ /* 0x000f62000020f000 */
[----:B------:R-:W-:Y:S01]  /*0970*/  FFMA R8, R6, -255, R0 ;  /* 0xc37f000006087823 */ /* 0x000fe20000000000 */
[----:B------:R-:W-:-:S03]  /*0980*/  LOP3.LUT R24, R24, 0xff, RZ, 0xc0, !PT ;  /* 0x000000ff18187812 */ /* 0x000fc600078ec0ff */
[----:B------:R-:W-:Y:S01]  /*0990*/  FFMA R8, R19, R8, R6 ;  /* 0x0000000813087223 */ /* 0x000fe20000000006 */
[----:B-1----:R-:W-:Y:S02]  /*09a0*/  LOP3.LUT R6, R2, 0xff, RZ, 0xc0, !PT ;  /* 0x000000ff02067812 */ /* 0x002fe400078ec0ff */
[----:B------:R-:W-:Y:S02]  /*09b0*/  LOP3.LUT R18, R18, 0xff, RZ, 0xc0, !PT ;  /* 0x000000ff12127812 */ /* 0x000fe400078ec0ff */
[----:B------:R-:W-:Y:S02]  /*09c0*/  LOP3.LUT R17, R17, 0xff, RZ, 0xc0, !PT ;  /* 0x000000ff11117812 */ /* 0x000fe400078ec0ff */
[----:B0-----:R-:W-:Y:S02]  /*09d0*/  LOP3.LUT R5, R5, 0xff, RZ, 0xc0, !PT ;  /* 0x000000ff05057812 */ /* 0x001fe400078ec0ff */
[----:B--2---:R-:W-:Y:S02]  /*09e0*/  LOP3.LUT R15, R15, 0xff, RZ, 0xc0, !PT ;  /* 0x000000ff0f0f7812 */ /* 0x004fe400078ec0ff */
[----:B---3--:R-:W-:-:S02]  /*09f0*/  LOP3.LUT R11, R11, 0xff, RZ, 0xc0, !PT ;  /* 0x000000ff0b0b7812 */ /* 0x008fc400078ec0ff */
[----:B----4-:R-:W-:Y:S02]  /*0a00*/  LOP3.LUT R3, R3, 0xff, RZ, 0xc0, !PT ;  /* 0x000000ff03037812 */ /* 0x010fe400078ec0ff */
[----:B------:R-:W-:Y:S02]  /*0a10*/  LOP3.LUT R14, R14, 0xff, RZ, 0xc0, !PT ;  /* 0x000000ff0e0e7812 */ /* 0x000fe400078ec0ff */
[----:B-----5:R-:W-:Y:S02]  /*0a20*/  LOP3.LUT R7, R9, 0xff, RZ, 0xc0, !PT ;  /* 0x000000ff09077812 */ /* 0x020fe400078ec0ff */
[----:B------:R-:W-:Y:S01]  /*0a30*/  LOP3.LUT R2, R10, 0xff, RZ, 0xc0, !PT ;  /* 0x000000ff0a027812 */ /* 0x000fe200078ec0ff */
[----:B------:R-:W-:Y:S06]  /*0a40*/  @!P0 BRA `(.L_x_38) ;  /* 0x00000000000c8947 */ /* 0x000fec0003800000 */
[----:B------:R-:W-:-:S07]  /*0a50*/  MOV R10, 0xa70 ;  /* 0x00000a70000a7802 */ /* 0x000fce0000000f00 */
[----:B------:R-:W-:Y:S05]  /*0a60*/  CALL.REL.NOINC `($__internal_1_$__cuda_sm3x_div_rn_noftz_f32_slowpath) ;  /* 0x0000000800c07944 */ /* 0x000fea0003c00000 */
[----:B------:R-:W-:-:S07]  /*0a70*/  IMAD.MOV.U32 R8, RZ, RZ, R19 ;  /* 0x000000ffff087224 */ /* 0x000fce00078e0013 */
.L_x_38:
[----:B------:R-:W-:Y:S05]  /*0a80*/  BSYNC.RECONVERGENT B2 ;  /* 0x0000000000027941 */ /* 0x000fea0003800200 */
.L_x_37:
[----:B------:R-:W0:Y:S01]  /*0a90*/  I2F.U16 R0, R18 ;  /* 0x0000001200007306 */ /* 0x000e220000101000 */
[----:B------:R-:W-:Y:S01]  /*0aa0*/  IMAD.MOV.U32 R9, RZ, RZ, 0x3b808081 ;  /* 0x3b808081ff097424 */ /* 0x000fe200078e00ff */
[----:B------:R-:W-:Y:S03]  /*0ab0*/  BSSY.RECONVERGENT B2, `(.L_x_39) ;  /* 0x000000b000027945 */ /* 0x000fe60003800200 */
[----:B------:R-:W-:-:S04]  /*0ac0*/  FFMA R10, R9, -R4, 1 ;  /* 0x3f800000090a7423 */ /* 0x000fc80000000804 */
[----:B------:R-:W-:Y:S01]  /*0ad0*/  FFMA R9, R10, R9, 0.0039215688593685626984 ;  /* 0x3b8080810a097423 */ /* 0x000fe20000000009 */
[----:B0-----:R-:W0:Y:S03]  /*0ae0*/  FCHK P0, R0, 255 ;  /* 0x437f000000007902 */ /* 0x001e260000000000 */
[----:B------:R-:W-:-:S04]  /*0af0*/  FFMA R19, R9, R0, RZ ;  /* 0x0000000009137223 */ /* 0x000fc800000000ff */
[----:B------:R-:W-:-:S04]  /*0b00*/  FFMA R10, R19, -255, R0 ;  /* 0xc37f0000130a7823 */ /* 0x000fc80000000000 */
[----:B------:R-:W-:Y:S01]  /*0b10*/  FFMA R9, R9, R10, R19 ;  /* 0x0000000a09097223 */ /* 0x000fe20000000013 */
[----:B0-----:R-:W-:Y:S06]  /*0b20*/  @!P0 BRA `(.L_x_40) ;  /* 0x00000000000c8947 */ /* 0x001fec0003800000 */
[----:B------:R-:W-:-:S07]  /*0b30*/  MOV R10, 0xb50 ;  /* 0x00000b50000a7802 */ /* 0x000fce0000000f00 */
[----:B------:R-:W-:Y:S05]  /*0b40*/  CALL.REL.NOINC `($__internal_1_$__cuda_sm3x_div_rn_noftz_f32_slowpath) ;  /* 0x0000000800887944 */ /* 0x000fea0003c00000 */
[----:B------:R-:W-:-:S07]  /*0b50*/  IMAD.MOV.U32 R9, RZ, RZ, R19 ;  /* 0x000000ffff097224 */ /* 0x000fce00078e0013 */
.L_x_40:
[----:B------:R-:W-:Y:S05]  /*0b60*/  BSYNC.RECONVERGENT B2 ;  /* 0x0000000000027941 */ /* 0x000fea0003800200 */
.L_x_39:
[----:B------:R-:W0:Y:S01]  /*0b70*/  I2F.U16 R0, R15 ;  /* 0x0000000f00007306 */ /* 0x000e220000101000 */
[----:B------:R-:W-:Y:S01]  /*0b80*/  MOV R19, 0x3b808081 ;  /* 0x3b80808100137802 */ /* 0x000fe20000000f00 */
[----:B------:R1:W-:Y:S01]  /*0b90*/  STG.E.64 desc[UR4][R12.64], R8 ;  /* 0x000000080c007986 */ /* 0x0003e2000c101b04 */
[----:B------:R-:W-:Y:S03]  /*0ba0*/  BSSY.RECONVERGENT B2, `(.L_x_41) ;  /* 0x000000b000027945 */ /* 0x000fe60003800200 */
[----:B------:R-:W-:-:S04]  /*0bb0*/  FFMA R18, R19, -R4, 1 ;  /* 0x3f80000013127423 */ /* 0x000fc80000000804 */
[----:B------:R-:W-:Y:S01]  /*0bc0*/  FFMA R18, R18, R19, 0.0039215688593685626984 ;  /* 0x3b80808112127423 */ /* 0x000fe20000000013 */
[----:B0-----:R-:W0:Y:S03]  /*0bd0*/  FCHK P0, R0, 255 ;  /* 0x437f000000007902 */ /* 0x001e260000000000 */
[----:B------:R-:W-:-:S04]  /*0be0*/  FFMA R19, R18, R0, RZ ;  /* 0x0000000012137223 */ /* 0x000fc800000000ff */
[----:B------:R-:W-:-:S04]  /*0bf0*/  FFMA R10, R19, -255, R0 ;  /* 0xc37f0000130a7823 */ /* 0x000fc80000000000 */
[----:B------:R-:W-:Y:S01]  /*0c00*/  FFMA R18, R18, R10, R19 ;  /* 0x0000000a12127223 */ /* 0x000fe20000000013 */
[----:B01----:R-:W-:Y:S06]  /*0c10*/  @!P0 BRA `(.L_x_42) ;  /* 0x00000000000c8947 */ /* 0x003fec0003800000 */
[----:B------:R-:W-:-:S07]  /*0c20*/  MOV R10, 0xc40 ;  /* 0x00000c40000a7802 */ /* 0x000fce0000000f00 */
[----:B------:R-:W-:Y:S05]  /*0c30*/  CALL.REL.NOINC `($__internal_1_$__cuda_sm3x_div_rn_noftz_f32_slowpath) ;  /* 0x00000008004c7944 */ /* 0x000fea0003c00000 */
[----:B------:R-:W-:-:S07]  /*0c40*/  IMAD.MOV.U32 R18, RZ, RZ, R19 ;  /* 0x000000ffff127224 */ /* 0x000fce00078e0013 */
.L_x_42:
[----:B------:R-:W-:Y:S05]  /*0c50*/  BSYNC.RECONVERGENT B2 ;  /* 0x0000000000027941 */ /* 0x000fea0003800200 */
.L_x_41:
        /* <DEDUP_REMOVED lines=12> */
.L_x_44:
[----:B------:R-:W-:Y:S05]  /*0d20*/  BSYNC.RECONVERGENT B2 ;  /* 0x0000000000027941 */ /* 0x000fea0003800200 */
.L_x_43:
[----:B------:R-:W0:Y:S01]  /*0d30*/  LDC R9, c[0x0][0x398] ;  /* 0x0000e600ff097b82 */ /* 0x000e220000000800 */
[----:B------:R-:W1:Y:S01]  /*0d40*/  I2F.U16 R21, R24 ;  /* 0x0000001800157306 */ /* 0x000e620000101000 */
[----:B------:R-:W2:Y:S01]  /*0d50*/  LDCU UR6, c[0x0][0x3a0] ;  /* 0x00007400ff0677ac */ /* 0x000ea20008000800 */
[----:B------:R-:W-:Y:S01]  /*0d60*/  IMAD.MOV.U32 R23, RZ, RZ, 0x3b808081 ;  /* 0x3b808081ff177424 */ /* 0x000fe200078e00ff */
[----:B------:R-:W-:Y:S03]  /*0d70*/  BSSY.RECONVERGENT B2, `(.L_x_45) ;  /* 0x0000013000027945 */ /* 0x000fe60003800200 */
[----:B------:R-:W-:-:S04]  /*0d80*/  FFMA R0, R23, -R4, 1 ;  /* 0x3f80000017007423 */ /* 0x000fc80000000804 */
[----:B------:R-:W-:-:S04]  /*0d90*/  FFMA R0, R0, R23, 0.0039215688593685626984 ;  /* 0x3b80808100007423 */ /* 0x000fc80000000017 */
[----:B-1----:R-:W-:-:S04]  /*0da0*/  FFMA R10, R0, R21, RZ ;  /* 0x00000015000a7223 */ /* 0x002fc800000000ff */
[----:B------:R-:W-:Y:S01]  /*0db0*/  FFMA R23, R10, -255, R21 ;  /* 0xc37f00000a177823 */ /* 0x000fe20000000015 */
[----:B0-----:R-:W-:-:S04]  /*0dc0*/  IADD3 R14, P0, PT, R12, R9, RZ ;  /* 0x000000090c0e7210 */ /* 0x001fc80007f1e0ff */
[C---:B------:R-:W-:Y:S01]  /*0dd0*/  LEA.HI.X.SX32 R15, R9.reuse, R13, 0x1, P0 ;  /* 0x0000000d090f7211 */ /* 0x040fe200000f0eff */
[----:B--2---:R-:W-:-:S04]  /*0de0*/  IMAD R9, R9, UR6, RZ ;  /* 0x0000000609097c24 */ /* 0x004fc8000f8e02ff */
[----:B------:R0:W-:Y:S01]  /*0df0*/  STG.E.64 desc[UR4][R14.64], R18 ;  /* 0x000000120e007986 */ /* 0x0001e2000c101b04 */
[----:B------:R-:W-:Y:S01]  /*0e00*/  IADD3 R26, P1, PT, R9, R12, RZ ;  /* 0x0000000c091a7210 */ /* 0x000fe20007f3e0ff */
[----:B------:R-:W-:Y:S01]  /*0e10*/  FFMA R12, R0, R23, R10 ;  /* 0x00000017000c7223 */ /* 0x000fe2000000000a */
[----:B------:R-:W1:Y:S01]  /*0e20*/  FCHK P0, R21, 255 ;  /* 0x437f000015007902 */ /* 0x000e620000000000 */
[----:B------:R-:W-:-:S05]  /*0e30*/  SHF.R.S32.HI R8, RZ, 0x1f, R9 ;  /* 0x0000001fff087819 */ /* 0x000fca0000011409 */
[----:B------:R-:W-:Y:S01]  /*0e40*/  IMAD.X R27, R8, 0x1, R13, P1 ;  /* 0x00000001081b7824 */ /* 0x000fe200008e060d */
[----:B01----:R-:W-:Y:S06]  /*0e50*/  @!P0 BRA `(.L_x_46) ;  /* 0x0000000000108947 */ /* 0x003fec0003800000 */
[----:B------:R-:W-:Y:S02]  /*0e60*/  MOV R0, R21 ;  /* 0x0000001500007202 */ /* 0x000fe40000000f00 */
[----:B------:R-:W-:-:S07]  /*0e70*/  MOV R10, 0xe90 ;  /* 0x00000e90000a7802 */ /* 0x000fce0000000f00 */
[----:B------:R-:W-:Y:S05]  /*0e80*/  CALL.REL.NOINC `($__internal_1_$__cuda_sm3x_div_rn_noftz_f32_slowpath) ;  /* 0x0000000400b87944 */ /* 0x000fea0003c00000 */
[----:B------:R-:W-:-:S07]  /*0e90*/  IMAD.MOV.U32 R12, RZ, RZ, R19 ;  /* 0x000000ffff0c7224 */ /* 0x000fce00078e0013 */
.L_x_46:
[----:B------:R-:W-:Y:S05]  /*0ea0*/  BSYNC.RECONVERGENT B2 ;  /* 0x0000000000027941 */ /* 0x000fea0003800200 */
.L_x_45:
        /* <DEDUP_REMOVED lines=13> */
.L_x_48:
[----:B------:R-:W-:Y:S05]  /*0f80*/  BSYNC.RECONVERGENT B2 ;  /* 0x0000000000027941 */ /* 0x000fea0003800200 */
.L_x_47:
[----:B------:R-:W0:Y:S01]  /*0f90*/  I2F.U16 R0, R11 ;  /* 0x0000000b00007306 */ /* 0x000e220000101000 */
[----:B------:R-:W-:Y:S01]  /*0fa0*/  IMAD.MOV.U32 R17, RZ, RZ, 0x3b808081 ;  /* 0x3b808081ff117424 */ /* 0x000fe200078e00ff */
[----:B------:R1:W-:Y:S01]  /*0fb0*/  STG.E.64 desc[UR4][R26.64], R12 ;  /* 0x0000000c1a007986 */ /* 0x0003e2000c101b04 */
[----:B------:R-:W-:Y:S02]  /*0fc0*/  BSSY.RECONVERGENT B2, `(.L_x_49) ;  /* 0x000000b000027945 */ /* 0x000fe40003800200 */
        /* <DEDUP_REMOVED lines=9> */
[----:B------:R-:W-:-:S07]  /*1060*/  MOV R18, R19 ;  /* 0x0000001300127202 */ /* 0x000fce0000000f00 */
.L_x_50:
[----:B------:R-:W-:Y:S05]  /*1070*/  BSYNC.RECONVERGENT B2 ;  /* 0x0000000000027941 */ /* 0x000fea0003800200 */
.L_x_49:
        /* <DEDUP_REMOVED lines=12> */
.L_x_52:
[----:B------:R-:W-:Y:S05]  /*1140*/  BSYNC.RECONVERGENT B2 ;  /* 0x0000000000027941 */ /* 0x000fea0003800200 */
.L_x_51:
[----:B------:R-:W0:Y:S01]  /*1150*/  I2F.U16 R0, R6 ;  /* 0x0000000600007306 */ /* 0x000e220000101000 */
[C---:B------:R-:W-:Y:S01]  /*1160*/  IADD3 R14, P0, PT, R9.reuse, R14, RZ ;  /* 0x0000000e090e7210 */ /* 0x040fe20007f1e0ff */
[----:B------:R-:W-:Y:S01]  /*1170*/  IMAD.MOV.U32 R7, RZ, RZ, 0x3b808081 ;  /* 0x3b808081ff077424 */ /* 0x000fe200078e00ff */
[----:B------:R-:W-:Y:S01]  /*1180*/  IADD3 R26, P1, PT, R9, R26, RZ ;  /* 0x0000001a091a7210 */ /* 0x000fe20007f3e0ff */
[----:B------:R-:W-:Y:S02]  /*1190*/  BSSY.RECONVERGENT B2, `(.L_x_53) ;  /* 0x000000e000027945 */ /* 0x000fe40003800200 */
[C---:B------:R-:W-:Y:S02]  /*11a0*/  IMAD.X R15, R8.reuse, 0x1, R15, P0 ;  /* 0x00000001080f7824 */ /* 0x040fe400000e060f */
[----:B------:R-:W-:Y:S01]  /*11b0*/  FFMA R12, R7, -R4, 1 ;  /* 0x3f800000070c7423 */ /* 0x000fe20000000804 */
[----:B------:R-:W-:Y:S02]  /*11c0*/  IMAD.X R27, R8, 0x1, R27, P1 ;  /* 0x00000001081b7824 */ /* 0x000fe400008e061b */
[----:B------:R1:W-:Y:S01]  /*11d0*/  STG.E.64 desc[UR4][R14.64], R18 ;  /* 0x000000120e007986 */ /* 0x0003e2000c101b04 */
        /* <DEDUP_REMOVED lines=9> */
.L_x_54:
[----:B------:R-:W-:Y:S05]  /*1270*/  BSYNC.RECONVERGENT B2 ;  /* 0x0000000000027941 */ /* 0x000fea0003800200 */
.L_x_53:
        /* <DEDUP_REMOVED lines=13> */
.L_x_56:
[----:B------:R-:W-:Y:S05]  /*1350*/  BSYNC.RECONVERGENT B2 ;  /* 0x0000000000027941 */ /* 0x000fea0003800200 */
.L_x_55:
        /* <DEDUP_REMOVED lines=14> */
.L_x_58:
[----:B------:R-:W-:Y:S05]  /*1440*/  BSYNC.RECONVERGENT B2 ;  /* 0x0000000000027941 */ /* 0x000fea0003800200 */
.L_x_57:
[----:B------:R-:W0:Y:S01]  /*1450*/  I2F.U16 R0, R2 ;  /* 0x0000000200007306 */ /* 0x000e220000101000 */
[----:B------:R-:W-:Y:S01]  /*1460*/  HFMA2 R7, -RZ, RZ, 0.9375, -7.688999176025390625e-06 ;  /* 0x3b808081ff077431 */ /* 0x000fe200000001ff */
[----:B------:R-:W-:Y:S04]  /*1470*/  BSSY.RECONVERGENT B2, `(.L_x_59) ;  /* 0x000000b000027945 */ /* 0x000fe80003800200 */
[----:B------:R-:W-:Y:S02]  /*1480*/  FFMA R10, R7, -R4, 1 ;  /* 0x3f800000070a7423 */ /* 0x000fe40000000804 */
[----:B0-----:R-:W0:Y:S02]  /*1490*/  FCHK P0, R0, 255 ;  /* 0x437f000000007902 */ /* 0x001e240000000000 */
[----:B------:R-:W-:-:S04]  /*14a0*/  FFMA R7, R10, R7, 0.0039215688593685626984 ;  /* 0x3b8080810a077423 */ /* 0x000fc80000000007 */
[----:B------:R-:W-:-:S04]  /*14b0*/  FFMA R3, R7, R0, RZ ;  /* 0x0000000007037223 */ /* 0x000fc800000000ff */
[----:B------:R-:W-:-:S04]  /*14c0*/  FFMA R10, R3, -255, R0 ;  /* 0xc37f0000030a7823 */ /* 0x000fc80000000000 */
[----:B------:R-:W-:Y:S01]  /*14d0*/  FFMA R7, R7, R10, R3 ;  /* 0x0000000a07077223 */ /* 0x000fe20000000003 */
[----:B0-----:R-:W-:Y:S06]  /*14e0*/  @!P0 BRA `(.L_x_60) ;  /* 0x00000000000c8947 */ /* 0x001fec0003800000 */
[----:B------:R-:W-:-:S07]  /*14f0*/  MOV R10, 0x1510 ;  /* 0x00001510000a7802 */ /* 0x000fce0000000f00 */
[----:B------:R-:W-:Y:S05]  /*1500*/  CALL.REL.NOINC `($__internal_1_$__cuda_sm3x_div_rn_noftz_f32_slowpath) ;  /* 0x0000000000187944 */ /* 0x000fea0003c00000 */
[----:B------:R-:W-:-:S07]  /*1510*/  IMAD.MOV.U32 R7, RZ, RZ, R19 ;  /* 0x000000ffff077224 */ /* 0x000fce00078e0013 */
.L_x_60:
[----:B------:R-:W-:Y:S05]  /*1520*/  BSYNC.RECONVERGENT B2 ;  /* 0x0000000000027941 */ /* 0x000fea0003800200 */
.L_x_59:
[----:B------:R-:W-:-:S05]  /*1530*/  IADD3 R2, P0, PT, R9, R14, RZ ;  /* 0x0000000e09027210 */ /* 0x000fca0007f1e0ff */
[----:B------:R-:W-:-:S05]  /*1540*/  IMAD.X R3, R8, 0x1, R15, P0 ;  /* 0x0000000108037824 */ /* 0x000fca00000e060f */
[----:B------:R-:W-:Y:S01]  /*1550*/  STG.E.64 desc[UR4][R2.64], R6 ;  /* 0x0000000602007986 */ /* 0x000fe2000c101b04 */
[----:B------:R-:W-:Y:S05]  /*1560*/  EXIT ;  /* 0x000000000000794d */ /* 0x000fea0003800000 */
        .weak           $__internal_1_$__cuda_sm3x_div_rn_noftz_f32_slowpath
        .type           $__internal_1_$__cuda_sm3x_div_rn_noftz_f32_slowpath,@function
        .size           $__internal_1_$__cuda_sm3x_div_rn_noftz_f32_slowpath,(.L_x_120 - $__internal_1_$__cuda_sm3x_div_rn_noftz_f32_slowpath)
$__internal_1_$__cuda_sm3x_div_rn_noftz_f32_slowpath:
[----:B------:R-:W-:Y:S01]  /*1570*/  SHF.R.U32.HI R20, RZ, 0x17, R4 ;  /* 0x00000017ff147819 */ /* 0x000fe20000011604 */
[----:B------:R-:W-:Y:S01]  /*1580*/  BSSY.RECONVERGENT B0, `(.L_x_61) ;  /* 0x0000066000007945 */ /* 0x000fe20003800200 */
[----:B------:R-:W-:Y:S02]  /*1590*/  SHF.R.U32.HI R23, RZ, 0x17, R0 ;  /* 0x00000017ff177819 */ /* 0x000fe40000011600 */
[----:B------:R-:W-:Y:S02]  /*15a0*/  LOP3.LUT R20, R20, 0xff, RZ, 0xc0, !PT ;  /* 0x000000ff14147812 */ /* 0x000fe400078ec0ff */
[----:B------:R-:W-:Y:S02]  /*15b0*/  LOP3.LUT R23, R23, 0xff, RZ, 0xc0, !PT ;  /* 0x000000ff17177812 */ /* 0x000fe400078ec0ff */
[----:B------:R-:W-:Y:S01]  /*15c0*/  MOV R21, 0x437f0000 ;  /* 0x437f000000157802 */ /* 0x000fe20000000f00 */
        /* <DEDUP_REMOVED lines=28> */
[----:B------:R-:W-:-:S03]  /*1790*/  @!P1 FFMA R21, R22, 1.84467440737095516160e+19, RZ ;  /* 0x5f80000016159823 */ /* 0x000fc600000000ff */
[----:B------:R-:W-:-:S07]  /*17a0*/  @!P1 IADD3 R19, PT, PT, R19, 0x40, RZ ;  /* 0x0000004013139810 */ /* 0x000fce0007ffe0ff */
.L_x_62:
        /* <DEDUP_REMOVED lines=20> */
[----:B------:R-:W-:-:S05]  /*18f0*/  IMAD.IADD R16, R16, 0x1, R19 ;  /* 0x0000000110107824 */ /* 0x000fca00078e0213 */
[----:B------:R-:W-:-:S04]  /*1900*/  IADD3 R20, PT, PT, R16, -0x1, RZ ;  /* 0xffffffff10147810 */ /* 0x000fc80007ffe0ff */
        /* <DEDUP_REMOVED lines=31> */
.L_x_69:
[----:B------:R-:W-:-:S04]  /*1b00*/  LOP3.LUT R0, R0, 0x80000000, RZ, 0xc0, !PT ;  /* 0x8000000000007812 */ /* 0x000fc800078ec0ff */
[----:B------:R-:W-:Y:S01]  /*1b10*/  LOP3.LUT R0, R0, 0x7f800000, RZ, 0xfc, !PT ;  /* 0x7f80000000007812 */ /* 0x000fe200078efcff */
[----:B------:R-:W-:Y:S06]  /*1b20*/  BRA `(.L_x_70) ;  /* 0x0000000000047947 */ /* 0x000fec0003800000 */
.L_x_68:
[----:B------:R-:W-:-:S07]  /*1b30*/  IMAD R0, R19, 0x800000, R0 ;  /* 0x0080000013007824 */ /* 0x000fce00078e0200 */
.L_x_70:
[----:B------:R-:W-:Y:S05]  /*1b40*/  BSYNC.RECONVERGENT B1 ;  /* 0x0000000000017941 */ /* 0x000fea0003800200 */
.L_x_67:
[----:B------:R-:W-:Y:S05]  /*1b50*/  BRA `(.L_x_71) ;  /* 0x0000000000207947 */ /* 0x000fea0003800000 */
.L_x_66:
[----:B------:R-:W-:-:S04]  /*1b60*/  LOP3.LUT R0, R21, 0x80000000, R0, 0x48, !PT ;  /* 0x8000000015007812 */ /* 0x000fc800078e4800 */
[----:B------:R-:W-:Y:S01]  /*1b70*/  LOP3.LUT R0, R0, 0x7f800000, RZ, 0xfc, !PT ;  /* 0x7f80000000007812 */ /* 0x000fe200078efcff */
[----:B------:R-:W-:Y:S06]  /*1b80*/  BRA `(.L_x_71) ;  /* 0x0000000000147947 */ /* 0x000fec0003800000 */
.L_x_65:
[----:B------:R-:W-:Y:S01]  /*1b90*/  LOP3.LUT R0, R21, 0x80000000, R0, 0x48, !PT ;  /* 0x8000000015007812 */ /* 0x000fe200078e4800 */
[----:B------:R-:W-:Y:S06]  /*1ba0*/  BRA `(.L_x_71) ;  /* 0x00000000000c7947 */ /* 0x000fec0003800000 */
.L_x_64:
[----:B------:R-:W0:Y:S01]  /*1bb0*/  MUFU.RSQ R0, -QNAN ;  /* 0xffc0000000007908 */ /* 0x000e220000001400 */
[----:B------:R-:W-:Y:S05]  /*1bc0*/  BRA `(.L_x_71) ;  /* 0x0000000000047947 */ /* 0x000fea0003800000 */
.L_x_63:
[----:B------:R-:W-:-:S07]  /*1bd0*/  FADD.FTZ R0, R0, R22 ;  /* 0x0000001600007221 */ /* 0x000fce0000010000 */
.L_x_71:
[----:B------:R-:W-:Y:S05]  /*1be0*/  BSYNC.RECONVERGENT B0 ;  /* 0x0000000000007941 */ /* 0x000fea0003800200 */
.L_x_61:
[----:B------:R-:W-:Y:S01]  /*1bf0*/  IMAD.MOV.U32 R20, RZ, RZ, R10 ;  /* 0x000000ffff147224 */ /* 0x000fe200078e000a */
[----:B0-----:R-:W-:Y:S01]  /*1c00*/  MOV R19, R0 ;  /* 0x0000000000137202 */ /* 0x001fe20000000f00 */
[----:B------:R-:W-:-:S04]  /*1c10*/  IMAD.MOV.U32 R21, RZ, RZ, 0x0 ;  /* 0x00000000ff157424 */ /* 0x000fc800078e00ff */
[----:B------:R-:W-:Y:S05]  /*1c20*/  RET.REL.NODEC R20 `(_Z20YuvToRgbPlanarKernelI6uchar26RGBA326float2EvPhiS3_iii) ;  /* 0xffffffe014f47950 */ /* 0x000fea0003c3ffff */
.L_x_72:
        /* <DEDUP_REMOVED lines=13> */
.L_x_120:


//--------------------- .text._Z20YuvToRgbPlanarKernelI6uchar26BGRA326float2EvPhiS3_iii --------------------------
	.section	.text._Z20YuvToRgbPlanarKernelI6uchar26BGRA326float2EvPhiS3_iii,"ax",@progbits
	.align	128
.text._Z20YuvToRgbPlanarKernelI6uchar26BGRA326float2EvPhiS3_iii:
        .type           _Z20YuvToRgbPlanarKernelI6uchar26BGRA326float2EvPhiS3_iii,@function
        .size           _Z20YuvToRgbPlanarKernelI6uchar26BGRA326float2EvPhiS3_iii,(.L_x_122 - _Z20YuvToRgbPlanarKernelI6uchar26BGRA326float2EvPhiS3_iii)
        .other          _Z20YuvToRgbPlanarKernelI6uchar26BGRA326float2EvPhiS3_iii,@"STO_CUDA_ENTRY STV_DEFAULT"
_Z20YuvToRgbPlanarKernelI6uchar26BGRA326float2EvPhiS3_iii:
        /* <DEDUP_REMOVED lines=21> */
[----:B------:R-:W-:Y:S01]  /*0150*/  LOP3.LUT R7, R6, 0xfffffffe, RZ, 0xc0, !PT ;  /* 0xfffffffe06077812 */ /* 0x000fe200078ec0ff */
[----:B------:R-:W2:Y:S01]  /*0160*/  LDCU.64 UR4, c[0x0][0x358] ;  /* 0x00006b00ff0477ac */ /* 0x000ea20008000a00 */
[----:B------:R-:W-:Y:S01]  /*0170*/  SHF.R.S32.HI R3, RZ, 0x1f, R6 ;  /* 0x0000001fff037819 */ /* 0x000fe20000011406 */
[----:B------:R-:W3:Y:S03]  /*0180*/  LDCU.128 UR12, c[0x3][0x10] ;  /* 0x00c00200ff0c77ac */ /* 0x000ee60008000c00 */
[----:B------:R-:W-:Y:S01]  /*0190*/  LOP3.LUT R3, R3, 0x7fffffff, RZ, 0xc0, !PT ;  /* 0x7fffffff03037812 */ /* 0x000fe200078ec0ff */
        /* <DEDUP_REMOVED lines=13> */
[----:B------:R-:W-:-:S05]  /*0270*/  LEA.HI.X.SX32 R5, R9, R3, 0x1, P0 ;  /* 0x0000000309057211 */ /* 0x000fca00000f0eff */
[----:B------:R0:W4:Y:S01]  /*0280*/  LDG.E.U16 R0, desc[UR4][R4.64] ;  /* 0x0000000404007981 */ /* 0x000122000c1e1500 */
[----:B-----5:R-:W-:Y:S01]  /*0290*/  IMAD R8, R8, UR7, RZ ;  /* 0x0000000708087c24 */ /* 0x020fe2000f8e02ff */
[----:B------:R-:W-:Y:S01]  /*02a0*/  BSSY.RECONVERGENT B2, `(.L_x_73) ;  /* 0x000007e000027945 */ /* 0x000fe20003800200 */
[----:B--2---:R-:W-:Y:S02]  /*02b0*/  PRMT R7, R13, 0x7770, RZ ;  /* 0x000077700d077816 */ /* 0x004fe400000000ff */
[----:B---3--:R-:W-:Y:S02]  /*02c0*/  PRMT R9, R10, 0x7770, RZ ;  /* 0x000077700a097816 */ /* 0x008fe400000000ff */
[----:B------:R-:W-:-:S03]  /*02d0*/  IADD3 R7, PT, PT, R7, -0x10, RZ ;  /* 0xfffffff007077810 */ /* 0x000fc60007ffe0ff */
[----:B------:R-:W-:Y:S01]  /*02e0*/  VIADD R9, R9, 0xffffff80 ;  /* 0xffffff8009097836 */ /* 0x000fe20000000000 */
[----:B------:R-:W-:-:S04]  /*02f0*/  PRMT R2, R10, 0x7771, RZ ;  /* 0x000077710a027816 */ /* 0x000fc800000000ff */
[----:B------:R-:W-:Y:S02]  /*0300*/  I2FP.F32.S32 R10, R9 ;  /* 0x00000009000a7245 */ /* 0x000fe40000201400 */
[----:B------:R-:W-:Y:S01]  /*0310*/  I2FP.F32.S32 R9, R7 ;  /* 0x0000000700097245 */ /* 0x000fe20000201400 */
[----:B------:R-:W-:Y:S02]  /*0320*/  VIADD R7, R2, 0xffffff80 ;  /* 0xffffff8002077836 */ /* 0x000fe40000000000 */
[----:B------:R-:W-:-:S03]  /*0330*/  FMUL R2, R10, UR15 ;  /* 0x0000000f0a027c20 */ /* 0x000fc60008400000 */
[----:B------:R-:W-:Y:S01]  /*0340*/  I2FP.F32.S32 R7, R7 ;  /* 0x0000000700077245 */ /* 0x000fe20000201400 */
[----:B------:R-:W-:Y:S01]  /*0350*/  FFMA R12, R9, UR14, R2 ;  /* 0x0000000e090c7c23 */ /* 0x000fe20008000002 */
[----:B------:R-:W-:Y:S01]  /*0360*/  PRMT R3, R13, 0x7771, RZ ;  /* 0x000077710d037816 */ /* 0x000fe200000000ff */
[C---:B0-----:R-:W-:Y:S02]  /*0370*/  FMUL R4, R10.reuse, UR9 ;  /* 0x000000090a047c20 */ /* 0x041fe40008400000 */
[----:B----4-:R-:W-:Y:S01]  /*0380*/  FFMA R5, R7, UR6, R12 ;  /* 0x0000000607057c23 */ /* 0x010fe2000800000c */
[----:B------:R-:W-:Y:S01]  /*0390*/  FMUL R10, R10, UR12 ;  /* 0x0000000c0a0a7c20 */ /* 0x000fe20008400000 */
[----:B------:R-:W-:Y:S01]  /*03a0*/  FFMA R12, R9, UR8, R4 ;  /* 0x00000008090c7c23 */ /* 0x000fe20008000004 */
[----:B------:R-:W-:Y:S02]  /*03b0*/  VIADD R3, R3, 0xfffffff0 ;  /* 0xfffffff003037836 */ /* 0x000fe40000000000 */
[----:B------:R-:W-:Y:S01]  /*03c0*/  FSETP.GEU.AND P0, PT, R5, RZ, PT ;  /* 0x000000ff0500720b */ /* 0x000fe20003f0e000 */
[----:B------:R-:W-:Y:S01]  /*03d0*/  FFMA R12, R7, UR10, R12 ;  /* 0x0000000a070c7c23 */ /* 0x000fe2000800000c */
[----:B------:R-:W-:Y:S01]  /*03e0*/  FMNMX.NAN R5, R5, 255, PT ;  /* 0x437f000005057809 */ /* 0x000fe20003820000 */
[----:B------:R-:W-:Y:S01]  /*03f0*/  FFMA R14, R9, UR11, R10 ;  /* 0x0000000b090e7c23 */ /* 0x000fe2000800000a */
[----:B------:R-:W-:-:S02]  /*0400*/  I2FP.F32.S32 R3, R3 ;  /* 0x0000000300037245 */ /* 0x000fc40000201400 */
[----:B------:R-:W-:Y:S01]  /*0410*/  FSEL R11, R5, RZ, P0 ;  /* 0x000000ff050b7208 */ /* 0x000fe20000000000 */
[----:B------:R-:W-:Y:S01]  /*0420*/  FFMA R14, R7, UR13, R14 ;  /* 0x0000000d070e7c23 */ /* 0x000fe2000800000e */
[C---:B------:R-:W-:Y:S02]  /*0430*/  FSETP.GEU.AND P0, PT, R12.reuse, RZ, PT ;  /* 0x000000ff0c00720b */ /* 0x040fe40003f0e000 */
[----:B------:R-:W-:Y:S01]  /*0440*/  FMNMX.NAN R9, R12, 255, PT ;  /* 0x437f00000c097809 */ /* 0x000fe20003820000 */
[----:B------:R-:W-:Y:S01]  /*0450*/  FFMA R16, R3, UR8, R4 ;  /* 0x0000000803107c23 */ /* 0x000fe20008000004 */
[----:B------:R-:W-:Y:S02]  /*0460*/  PRMT R5, R0, 0x7770, RZ ;  /* 0x0000777000057816 */ /* 0x000fe400000000ff */
[----:B------:R-:W-:Y:S01]  /*0470*/  FSEL R9, R9, RZ, P0 ;  /* 0x000000ff09097208 */ /* 0x000fe20000000000 */
[----:B------:R-:W-:Y:S01]  /*0480*/  FFMA R16, R7, UR10, R16 ;  /* 0x0000000a07107c23 */ /* 0x000fe20008000010 */
[----:B------:R-:W-:-:S02]  /*0490*/  FSETP.GEU.AND P0, PT, R14, RZ, PT ;  /* 0x000000ff0e00720b */ /* 0x000fc40003f0e000 */
[----:B------:R-:W-:Y:S01]  /*04a0*/  FMNMX.NAN R14, R14, 255, PT ;  /* 0x437f00000e0e7809 */ /* 0x000fe20003820000 */
[----:B------:R-:W-:Y:S01]  /*04b0*/  FFMA R18, R3, UR11, R10 ;  /* 0x0000000b03127c23 */ /* 0x000fe2000800000a */
[----:B------:R-:W-:Y:S02]  /*04c0*/  VIADD R5, R5, 0xfffffff0 ;  /* 0xfffffff005057836 */ /* 0x000fe40000000000 */
[----:B------:R-:W-:Y:S01]  /*04d0*/  FSEL R14, R14, RZ, P0 ;  /* 0x000000ff0e0e7208 */ /* 0x000fe20000000000 */
[----:B------:R-:W-:Y:S01]  /*04e0*/  FFMA R18, R7, UR13, R18 ;  /* 0x0000000d07127c23 */ /* 0x000fe20008000012 */
[C---:B------:R-:W-:Y:S02]  /*04f0*/  FSETP.GEU.AND P0, PT, R16.reuse, RZ, PT ;  /* 0x000000ff1000720b */ /* 0x040fe40003f0e000 */
[----:B------:R-:W-:Y:S01]  /*0500*/  FMNMX.NAN R16, R16, 255, PT ;  /* 0x437f000010107809 */ /* 0x000fe20003820000 */
[----:B------:R0:W1:Y:S02]  /*0510*/  F2I.U32.TRUNC.NTZ R12, R11 ;  /* 0x0000000b000c7305 */ /* 0x000064000020f000 */
[----:B0-----:R-:W-:-:S02]  /*0520*/  I2FP.F32.S32 R11, R5 ;  /* 0x00000005000b7245 */ /* 0x001fc40000201400 */
[----:B------:R-:W-:Y:S01]  /*0530*/  FSEL R5, R16, RZ, P0 ;  /* 0x000000ff10057208 */ /* 0x000fe20000000000 */
[----:B------:R-:W-:Y:S01]  /*0540*/  FFMA R16, R3, UR14, R2 ;  /* 0x0000000e03107c23 */ /* 0x000fe20008000002 */
[C---:B------:R-:W-:Y:S02]  /*0550*/  FSETP.GEU.AND P0, PT, R18.reuse, RZ, PT ;  /* 0x000000ff1200720b */ /* 0x040fe40003f0e000 */
[----:B------:R-:W-:Y:S01]  /*0560*/  FMNMX.NAN R18, R18, 255, PT ;  /* 0x437f000012127809 */ /* 0x000fe20003820000 */
[----:B------:R-:W-:-:S03]  /*0570*/  FFMA R16, R7, UR6, R16 ;  /* 0x0000000607107c23 */ /* 0x000fc60008000010 */
[----:B------:R-:W-:Y:S01]  /*0580*/  FSEL R17, R18, RZ, P0 ;  /* 0x000000ff12117208 */ /* 0x000fe20000000000 */
[----:B------:R-:W-:Y:S01]  /*0590*/  FFMA R18, R11, UR8, R4 ;  /* 0x000000080b127c23 */ /* 0x000fe20008000004 */
[----:B------:R-:W-:Y:S01]  /*05a0*/  PRMT R0, R0, 0x7771, RZ ;  /* 0x0000777100007816 */ /* 0x000fe200000000ff */
[----:B------:R0:W-:Y:S01]  /*05b0*/  F2I.U32.TRUNC.NTZ R24, R14 ;  /* 0x0000000e00187305 */ /* 0x0001e2000020f000 */
[C---:B------:R-:W-:Y:S01]  /*05c0*/  FSETP.GEU.AND P0, PT, R16.reuse, RZ, PT ;  /* 0x000000ff1000720b */ /* 0x040fe20003f0e000 */
[----:B------:R-:W-:Y:S01]  /*05d0*/  FFMA R18, R7, UR10, R18 ;  /* 0x0000000a07127c23 */ /* 0x000fe20008000012 */
[----:B------:R-:W-:Y:S01]  /*05e0*/  FMNMX.NAN R16, R16, 255, PT ;  /* 0x437f000010107809 */ /* 0x000fe20003820000 */
[----:B------:R-:W-:Y:S02]  /*05f0*/  VIADD R0, R0, 0xfffffff0 ;  /* 0xfffffff000007836 */ /* 0x000fe40000000000 */
[----:B0-----:R-:W-:Y:S01]  /*0600*/  FFMA R14, R11, UR11, R10 ;  /* 0x0000000b0b0e7c23 */ /* 0x001fe2000800000a */
[----:B------:R-:W-:-:S02]  /*0610*/  FSEL R16, R16, RZ, P0 ;  /* 0x000000ff10107208 */ /* 0x000fc40000000000 */
[C---:B------:R-:W-:Y:S01]  /*0620*/  FSETP.GEU.AND P0, PT, R18.reuse, RZ, PT ;  /* 0x000000ff1200720b */ /* 0x040fe20003f0e000 */
[----:B------:R-:W-:Y:S01]  /*0630*/  FFMA R14, R7, UR13, R14 ;  /* 0x0000000d070e7c23 */ /* 0x000fe2000800000e */
[----:B------:R-:W-:Y:S02]  /*0640*/  FMNMX.NAN R3, R18, 255, PT ;  /* 0x437f000012037809 */ /* 0x000fe40003820000 */
[----:B------:R-:W-:Y:S02]  /*0650*/  I2FP.F32.S32 R13, R0 ;  /* 0x00000000000d7245 */ /* 0x000fe40000201400 */
[----:B------:R-:W-:Y:S02]  /*0660*/  FSEL R3, R3, RZ, P0 ;  /* 0x000000ff03037208 */ /* 0x000fe40000000000 */
[C---:B------:R-:W-:Y:S02]  /*0670*/  FSETP.GEU.AND P0, PT, R14.reuse, RZ, PT ;  /* 0x000000ff0e00720b */ /* 0x040fe40003f0e000 */
[----:B------:R-:W-:Y:S01]  /*0680*/  FMNMX.NAN R14, R14, 255, PT ;  /* 0x437f00000e0e7809 */ /* 0x000fe20003820000 */
[----:B------:R-:W-:Y:S01]  /*0690*/  FFMA R4, R13, UR8, R4 ;  /* 0x000000080d047c23 */ /* 0x000fe20008000004 */
[----:B------:R-:W-:Y:S01]  /*06a0*/  FFMA R20, R11, UR14, R2 ;  /* 0x0000000e0b147c23 */ /* 0x000fe20008000002 */
[----:B------:R-:W0:Y:S01]  /*06b0*/  LDCU.64 UR8, c[0x0][0x390] ;  /* 0x00007200ff0877ac */ /* 0x000e220008000a00 */
[----:B------:R-:W-:Y:S01]  /*06c0*/  FSEL R11, R14, RZ, P0 ;  /* 0x000000ff0e0b7208 */ /* 0x000fe20000000000 */
[----:B------:R-:W-:Y:S01]  /*06d0*/  FFMA R14, R13, UR11, R10 ;  /* 0x0000000b0d0e7c23 */ /* 0x000fe2000800000a */
[----:B------:R-:W-:Y:S01]  /*06e0*/  FFMA R10, R7, UR10, R4 ;  /* 0x0000000a070a7c23 */ /* 0x000fe20008000004 */
[----:B-1----:R-:W-:-:S02]  /*06f0*/  LOP3.LUT R0, R12, 0xff, RZ, 0xc0, !PT ;  /* 0x000000ff0c007812 */ /* 0x002fc400078ec0ff */
[----:B------:R-:W-:Y:S02]  /*0700*/  FFMA R14, R7, UR13, R14 ;  /* 0x0000000d070e7c23 */ /* 0x000fe4000800000e */
[C---:B------:R-:W-:Y:S02]  /*0710*/  FSETP.GEU.AND P0, PT, R10.reuse, RZ, PT ;  /* 0x000000ff0a00720b */ /* 0x040fe40003f0e000 */
[----:B------:R-:W-:Y:S01]  /*0720*/  FMNMX.NAN R10, R10, 255, PT ;  /* 0x437f00000a0a7809 */ /* 0x000fe20003820000 */
[----:B------:R-:W-:Y:S01]  /*0730*/  FFMA R12, R13, UR14, R2 ;  /* 0x0000000e0d0c7c23 */ /* 0x000fe20008000002 */
[C---:B------:R-:W-:Y:S02]  /*0740*/  FFMA R20, R7.reuse, UR6, R20 ;  /* 0x0000000607147c23 */ /* 0x040fe40008000014 */
[----:B------:R-:W-:Y:S01]  /*0750*/  FSEL R2, R10, RZ, P0 ;  /* 0x000000ff0a027208 */ /* 0x000fe20000000000 */
[----:B------:R-:W-:Y:S01]  /*0760*/  FFMA R12, R7, UR6, R12 ;  /* 0x00000006070c7c23 */ /* 0x000fe2000800000c */
[C---:B------:R-:W-:Y:S01]  /*0770*/  FSETP.GEU.AND P0, PT, R14.reuse, RZ, PT ;  /* 0x000000ff0e00720b */ /* 0x040fe20003f0e000 */
[----:B------:R1:W-:Y:S01]  /*0780*/  F2I.U32.TRUNC.NTZ R18, R16 ;  /* 0x0000001000127305 */ /* 0x0003e2000020f000 */
[----:B------:R-:W-:Y:S01]  /*0790*/  FMNMX.NAN R14, R14, 255, PT ;  /* 0x437f00000e0e7809 */ /* 0x000fe20003820000 */
[----:B------:R-:W-:Y:S01]  /*07a0*/  IMAD.WIDE R6, R6, 0x4, RZ ;  /* 0x0000000406067825 */ /* 0x000fe200078e02ff */
[----:B------:R-:W-:-:S02]  /*07b0*/  FSETP.GEU.AND P1, PT, R20, RZ, PT ;  /* 0x000000ff1400720b */ /* 0x000fc40003f2e000 */
[----:B------:R-:W-:Y:S01]  /*07c0*/  FSEL R10, R14, RZ, P0 ;  /* 0x000000ff0e0a7208 */ /* 0x000fe20000000000 */
[----:B-1----:R-:W-:Y:S01]  /*07d0*/  HFMA2 R16, -RZ, RZ, 0.9375, -7.688999176025390625e-06 ;  /* 0x3b808081ff107431 */ /* 0x002fe200000001ff */
[----:B------:R-:W-:Y:S02]  /*07e0*/  FSETP.GEU.AND P0, PT, R12, RZ, PT ;  /* 0x000000ff0c00720b */ /* 0x000fe40003f0e000 */
[----:B------:R-:W-:Y:S02]  /*07f0*/  FMNMX.NAN R20, R20, 255, PT ;  /* 0x437f000014147809 */ /* 0x000fe40003820000 */
[----:B------:R-:W-:Y:S01]  /*0800*/  FMNMX.NAN R12, R12, 255, PT ;  /* 0x437f00000c0c7809 */ /* 0x000fe20003820000 */
[----:B------:R-:W-:Y:S01]  /*0810*/  IMAD.MOV.U32 R4, RZ, RZ, 0x437f0000 ;  /* 0x437f0000ff047424 */ /* 0x000fe200078e00ff */
[----:B------:R-:W-:Y:S01]  /*0820*/  LOP3.LUT R13, R6, 0xfffffff8, RZ, 0xc0, !PT ;  /* 0xfffffff8060d7812 */ /* 0x000fe200078ec0ff */
[----:B------:R-:W1:Y:S01]  /*0830*/  I2F.U16 R0, R0 ;  /* 0x0000000000007306 */ /* 0x000e620000101000 */
[----:B------:R-:W-:-:S02]  /*0840*/  FSEL R15, R20, RZ, P1 ;  /* 0x000000ff140f7208 */ /* 0x000fc40000800000 */
[----:B------:R-:W-:Y:S01]  /*0850*/  FSEL R14, R12, RZ, P0 ;  /* 0x000000ff0c0e7208 */ /* 0x000fe20000000000 */
[----:B------:R-:W-:Y:S01]  /*0860*/  FFMA R19, R16, -R4, 1 ;  /* 0x3f80000010137423 */ /* 0x000fe20000000804 */
[----:B0-----:R-:W-:-:S03]  /*0870*/  IADD3 R12, P0, P1, R13, UR8, R8 ;  /* 0x000000080d0c7c10 */ /* 0x001fc6000f91e008 */
[----:B------:R-:W-:Y:S01]  /*0880*/  FFMA R19, R19, R16, 0.0039215688593685626984 ;  /* 0x3b80808113137423 */ /* 0x000fe20000000010 */
[----:B------:R-:W-:Y:S02]  /*0890*/  LOP3.LUT R16, R7, 0x7fffffff, RZ, 0xc0, !PT ;  /* 0x7fffffff07107812 */ /* 0x000fe400078ec0ff */
[----:B------:R-:W-:Y:S01]  /*08a0*/  SHF.R.S32.HI R7, RZ, 0x1f, R8 ;  /* 0x0000001fff077819 */ /* 0x000fe20000011408 */
[----:B------:R-:W-:Y:S03]  /*08b0*/  F2I.U32.TRUNC.NTZ R9, R9 ;  /* 0x0000000900097305 */ /* 0x000fe6000020f000 */
[----:B------:R-:W-:-:S05]  /*08c0*/  IADD3.X R13, PT, PT, R16, UR9, R7, P0, P1 ;  /* 0x00000009100d7c10 */ /* 0x000fca00087e2407 */
[----:B-1----:R-:W-:Y:S01]  /*08d0*/  FCHK P0, R0, 255 ;  /* 0x437f000000007902 */ /* 0x002fe20000000000 */
[----:B------:R-:W-:-:S07]  /*08e0*/  FFMA R6, R0, R19, RZ ;  /* 0x0000001300067223 */ /* 0x000fce00000000ff */
[----:B------:R-:W0:Y:S08]  /*08f0*/  F2I.U32.TRUNC.NTZ R5, R5 ;  /* 0x0000000500057305 */ /* 0x000e30000020f000 */
[----:B------:R-:W1:Y:S08]  /*0900*/  F2I.U32.TRUNC.NTZ R17, R17 ;  /* 0x0000001100117305 */ /* 0x000e70000020f000 */
[----:B------:R-:W2:Y:S08]  /*0910*/  F2I.U32.TRUNC.NTZ R3, R3 ;  /* 0x0000000300037305 */ /* 0x000eb0000020f000 */
[----:B------:R-:W3:Y:S08]  /*0920*/  F2I.U32.TRUNC.NTZ R11, R11 ;  /* 0x0000000b000b7305 */ /* 0x000ef0000020f000 */
[----:B------:R-:W4:Y:S08]  /*0930*/  F2I.U32.TRUNC.NTZ R15, R15 ;  /* 0x0000000f000f7305 */ /* 0x000f30000020f000 */
[----:B------:R-:W5:Y:S08]  /*0940*/  F2I.U32.TRUNC.NTZ R2, R2 ;  /* 0x0000000200027305 */ /* 0x000f70000020f000 */
[----:B------:R-:W5:Y:S08]  /*0950*/  F2I.U32.TRUNC.NTZ R10, R10 ;  /* 0x0000000a000a7305 */ /* 0x000f70000020f000 */
[----:B------:R-:W5:Y:S01]  /*0960*/  F2I.U32.TRUNC.NTZ R14, R14 ;  /* 0x0000000e000e7305 */ /* 0x000f62000020f000 */
[----:B------:R-:W-:Y:S01]  /*0970*/  FFMA R8, R6, -255, R0 ;  /* 0xc37f000006087823 */ /* 0x000fe20000000000 */
[----:B------:R-:W-:-:S02]  /*0980*/  LOP3.LUT R24, R24, 0xff, RZ, 0xc0, !PT ;  /* 0x000000ff18187812 */ /* 0x000fc400078ec0ff */
[----:B0-----:R-:W-:Y:S01]  /*0990*/  LOP3.LUT R5, R5, 0xff, RZ, 0xc0, !PT ;  /* 0x000000ff05057812 */ /* 0x001fe200078ec0ff */
[----:B------:R-:W-:Y:S01]  /*09a0*/  FFMA R8, R19, R8, R6 ;  /* 0x0000000813087223 */ /* 0x000fe20000000006 */
[----:B------:R-:W-:Y:S02]  /*09b0*/  LOP3.LUT R6, R9, 0xff, RZ, 0xc0, !PT ;  /* 0x000000ff09067812 */ /* 0x000fe400078ec0ff */
[----:B-1----:R-:W-:Y:S02]  /*09c0*/  LOP3.LUT R17, R17, 0xff, RZ, 0xc0, !PT ;  /* 0x000000ff11117812 */ /* 0x002fe400078ec0ff */
[----:B------:R-:W-:Y:S02]  /*09d0*/  LOP3.LUT R18, R18, 0xff, RZ, 0xc0, !PT ;  /* 0x000000ff12127812 */ /* 0x000fe400078ec0ff */
[----:B--2---:R-:W-:Y:S02]  /*09e0*/  LOP3.LUT R3, R3, 0xff, RZ, 0xc0, !PT ;  /* 0x000000ff03037812 */ /* 0x004fe400078ec0ff */
[----:B---3--:R-:W-:-:S02]  /*09f0*/  LOP3.LUT R11, R11, 0xff, RZ, 0xc0, !PT ;  /* 0x000000ff0b0b7812 */ /* 0x008fc400078ec0ff */
[----:B----4-:R-:W-:Y:S02]  /*0a00*/  LOP3.LUT R15, R15, 0xff, RZ, 0xc0, !PT ;  /* 0x000000ff0f0f7812 */ /* 0x010fe400078ec0ff */
[----:B-----5:R-:W-:Y:S02]  /*0a10*/  LOP3.LUT R2, R2, 0xff, RZ, 0xc0, !PT ;  /* 0x000000ff02027812 */ /* 0x020fe400078ec0ff */
[----:B------:R-:W-:Y:S02]  /*0a20*/  LOP3.LUT R7, R10, 0xff, RZ, 0xc0, !PT ;  /* 0x000000ff0a077812 */ /* 0x000fe400078ec0ff */
[----:B------:R-:W-:Y:S01]  /*0a30*/  LOP3.LUT R14, R14, 0xff, RZ, 0xc0, !PT ;  /* 0x000000ff0e0e7812 */ /* 0x000fe200078ec0ff */
[----:B------:R-:W-:Y:S06]  /*0a40*/  @!P0 BRA `(.L_x_74) ;  /* 0x00000000000c8947 */ /* 0x000fec0003800000 */
[----:B------:R-:W-:-:S07]  /*0a50*/  MOV R10, 0xa70 ;  /* 0x00000a70000a7802 */ /* 0x000fce0000000f00 */
[----:B------:R-:W-:Y:S05]  /*0a60*/  CALL.REL.NOINC `($__internal_2_$__cuda_sm3x_div_rn_noftz_f32_slowpath) ;  /* 0x0000000800c07944 */ /* 0x000fea0003c00000 */
[----:B------:R-:W-:-:S07]  /*0a70*/  IMAD.MOV.U32 R8, RZ, RZ, R19 ;  /* 0x000000ffff087224 */ /* 0x000fce00078e0013 */
.L_x_74:
[----:B------:R-:W-:Y:S05]  /*0a80*/  BSYNC.RECONVERGENT B2 ;  /* 0x0000000000027941 */ /* 0x000fea0003800200 */
.L_x_73:
        /* <DEDUP_REMOVED lines=11> */
[----:B------:R-:W-:Y:S05]  /*0b40*/  CALL.REL.NOINC `($__internal_2_$__cuda_sm3x_div_rn_noftz_f32_slowpath) ;  /* 0x0000000800887944 */ /* 0x000fea0003c00000 */
[----:B------:R-:W-:-:S07]  /*0b50*/  IMAD.MOV.U32 R9, RZ, RZ, R19 ;  /* 0x000000ffff097224 */ /* 0x000fce00078e0013 */
.L_x_76:
[----:B------:R-:W-:Y:S05]  /*0b60*/  BSYNC.RECONVERGENT B2 ;  /* 0x0000000000027941 */ /* 0x000fea0003800200 */
.L_x_75:
        /* <DEDUP_REMOVED lines=12> */
[----:B------:R-:W-:Y:S05]  /*0c30*/  CALL.REL.NOINC `($__internal_2_$__cuda_sm3x_div_rn_noftz_f32_slowpath) ;  /* 0x00000008004c7944 */ /* 0x000fea0003c00000 */
[----:B------:R-:W-:-:S07]  /*0c40*/  IMAD.MOV.U32 R18, RZ, RZ, R19 ;  /* 0x000000ffff127224 */ /* 0x000fce00078e0013 */
.L_x_78:
[----:B------:R-:W-:Y:S05]  /*0c50*/  BSYNC.RECONVERGENT B2 ;  /* 0x0000000000027941 */ /* 0x000fea0003800200 */
.L_x_77:
        /* <DEDUP_REMOVED lines=12> */
.L_x_80:
[----:B------:R-:W-:Y:S05]  /*0d20*/  BSYNC.RECONVERGENT B2 ;  /* 0x0000000000027941 */ /* 0x000fea0003800200 */
.L_x_79:
        /* <DEDUP_REMOVED lines=21> */
[----:B------:R-:W-:Y:S05]  /*0e80*/  CALL.REL.NOINC `($__internal_2_$__cuda_sm3x_div_rn_noftz_f32_slowpath) ;  /* 0x0000000400b87944 */ /* 0x000fea0003c00000 */
[----:B------:R-:W-:-:S07]  /*0e90*/  IMAD.MOV.U32 R12, RZ, RZ, R19 ;  /* 0x000000ffff0c7224 */ /* 0x000fce00078e0013 */
.L_x_82:
[----:B------:R-:W-:Y:S05]  /*0ea0*/  BSYNC.RECONVERGENT B2 ;  /* 0x0000000000027941 */ /* 0x000fea0003800200 */
.L_x_81:
        /* <DEDUP_REMOVED lines=13> */
.L_x_84:
[----:B------:R-:W-:Y:S05]  /*0f80*/  BSYNC.RECONVERGENT B2 ;  /* 0x0000000000027941 */ /* 0x000fea0003800200 */
.L_x_83:
        /* <DEDUP_REMOVED lines=13> */
[----:B------:R-:W-:-:S07]  /*1060*/  MOV R18, R19 ;  /* 0x0000001300127202 */ /* 0x000fce0000000f00 */
.L_x_86:
[----:B------:R-:W-:Y:S05]  /*1070*/  BSYNC.RECONVERGENT B2 ;  /* 0x0000000000027941 */ /* 0x000fea0003800200 */
.L_x_85:
        /* <DEDUP_REMOVED lines=12> */
.L_x_88:
[----:B------:R-:W-:Y:S05]  /*1140*/  BSYNC.RECONVERGENT B2 ;  /* 0x0000000000027941 */ /* 0x000fea0003800200 */
.L_x_87:
        /* <DEDUP_REMOVED lines=18> */
.L_x_90:
[----:B------:R-:W-:Y:S05]  /*1270*/  BSYNC.RECONVERGENT B2 ;  /* 0x0000000000027941 */ /* 0x000fea0003800200 */
.L_x_89:
        /* <DEDUP_REMOVED lines=13> */
.L_x_92:
[----:B------:R-:W-:Y:S05]  /*1350*/  BSYNC.RECONVERGENT B2 ;  /* 0x0000000000027941 */ /* 0x000fea0003800200 */
.L_x_91:
        /* <DEDUP_REMOVED lines=14> */
.L_x_94:
[----:B------:R-:W-:Y:S05]  /*1440*/  BSYNC.RECONVERGENT B2 ;  /* 0x0000000000027941 */ /* 0x000fea0003800200 */
.L_x_93:
        /* <DEDUP_REMOVED lines=11> */
[----:B------:R-:W-:Y:S05]  /*1500*/  CALL.REL.NOINC `($__internal_2_$__cuda_sm3x_div_rn_noftz_f32_slowpath) ;  /* 0x0000000000187944 */ /* 0x000fea0003c00000 */
[----:B------:R-:W-:-:S07]  /*1510*/  IMAD.MOV.U32 R7, RZ, RZ, R19 ;  /* 0x000000ffff077224 */ /* 0x000fce00078e0013 */
.L_x_96:
[----:B------:R-:W-:Y:S05]  /*1520*/  BSYNC.RECONVERGENT B2 ;  /* 0x0000000000027941 */ /* 0x000fea0003800200 */
.L_x_95:
[----:B------:R-:W-:-:S05]  /*1530*/  IADD3 R2, P0, PT, R9, R14, RZ ;  /* 0x0000000e09027210 */ /* 0x000fca0007f1e0ff */
[----:B------:R-:W-:-:S05]  /*1540*/  IMAD.X R3, R8, 0x1, R15, P0 ;  /* 0x0000000108037824 */ /* 0x000fca00000e060f */
[----:B------:R-:W-:Y:S01]  /*1550*/  STG.E.64 desc[UR4][R2.64], R6 ;  /* 0x0000000602007986 */ /* 0x000fe2000c101b04 */
[----:B------:R-:W-:Y:S05]  /*1560*/  EXIT ;  /* 0x000000000000794d */ /* 0x000fea0003800000 */
        .weak           $__internal_2_$__cuda_sm3x_div_rn_noftz_f32_slowpath
        .type           $__internal_2_$__cuda_sm3x_div_rn_noftz_f32_slowpath,@function
        .size           $__internal_2_$__cuda_sm3x_div_rn_noftz_f32_slowpath,(.L_x_122 - $__internal_2_$__cuda_sm3x_div_rn_noftz_f32_slowpath)
$__internal_2_$__cuda_sm3x_div_rn_noftz_f32_slowpath:
        /* <DEDUP_REMOVED lines=36> */
.L_x_98:
        /* <DEDUP_REMOVED lines=53> */
.L_x_105:
[----:B------:R-:W-:-:S04]  /*1b00*/  LOP3.LUT R0, R0, 0x80000000, RZ, 0xc0, !PT ;  /* 0x8000000000007812 */ /* 0x000fc800078ec0ff */
[----:B------:R-:W-:Y:S01]  /*1b10*/  LOP3.LUT R0, R0, 0x7f800000, RZ, 0xfc, !PT ;  /* 0x7f80000000007812 */ /* 0x000fe200078efcff */
[----:B------:R-:W-:Y:S06]  /*1b20*/  BRA `(.L_x_106) ;  /* 0x0000000000047947 */ /* 0x000fec0003800000 */
.L_x_104:
[----:B------:R-:W-:-:S07]  /*1b30*/  IMAD R0, R19, 0x800000, R0 ;  /* 0x0080000013007824 */ /* 0x000fce00078e0200 */
.L_x_106:
[----:B------:R-:W-:Y:S05]  /*1b40*/  BSYNC.RECONVERGENT B1 ;  /* 0x0000000000017941 */ /* 0x000fea0003800200 */
.L_x_103:
[----:B------:R-:W-:Y:S05]  /*1b50*/  BRA `(.L_x_107) ;  /* 0x0000000000207947 */ /* 0x000fea0003800000 */
.L_x_102:
[----:B------:R-:W-:-:S04]  /*1b60*/  LOP3.LUT R0, R21, 0x80000000, R0, 0x48, !PT ;  /* 0x8000000015007812 */ /* 0x000fc800078e4800 */
[----:B------:R-:W-:Y:S01]  /*1b70*/  LOP3.LUT R0, R0, 0x7f800000, RZ, 0xfc, !PT ;  /* 0x7f80000000007812 */ /* 0x000fe200078efcff */
[----:B------:R-:W-:Y:S06]  /*1b80*/  BRA `(.L_x_107) ;  /* 0x0000000000147947 */ /* 0x000fec0003800000 */
.L_x_101:
[----:B------:R-:W-:Y:S01]  /*1b90*/  LOP3.LUT R0, R21, 0x80000000, R0, 0x48, !PT ;  /* 0x8000000015007812 */ /* 0x000fe200078e4800 */
[----:B------:R-:W-:Y:S06]  /*1ba0*/  BRA `(.L_x_107) ;  /* 0x00000000000c7947 */ /* 0x000fec0003800000 */
.L_x_100:
[----:B------:R-:W0:Y:S01]  /*1bb0*/  MUFU.RSQ R0, -QNAN ;  /* 0xffc0000000007908 */ /* 0x000e220000001400 */
[----:B------:R-:W-:Y:S05]  /*1bc0*/  BRA `(.L_x_107) ;  /* 0x0000000000047947 */ /* 0x000fea0003800000 */
.L_x_99:
[----:B------:R-:W-:-:S07]  /*1bd0*/  FADD.FTZ R0, R0, R22 ;  /* 0x0000001600007221 */ /* 0x000fce0000010000 */
.L_x_107:
[----:B------:R-:W-:Y:S05]  /*1be0*/  BSYNC.RECONVERGENT B0 ;  /* 0x0000000000007941 */ /* 0x000fea0003800200 */
.L_x_97:
[----:B------:R-:W-:Y:S01]  /*1bf0*/  IMAD.MOV.U32 R20, RZ, RZ, R10 ;  /* 0x000000ffff147224 */ /* 0x000fe200078e000a */
[----:B0-----:R-:W-:Y:S01]  /*1c00*/  MOV R19, R0 ;  /* 0x0000000000137202 */ /* 0x001fe20000000f00 */
[----:B------:R-:W-:-:S04]  /*1c10*/  IMAD.MOV.U32 R21, RZ, RZ, 0x0 ;  /* 0x00000000ff157424 */ /* 0x000fc800078e00ff */
[----:B------:R-:W-:Y:S05]  /*1c20*/  RET.REL.NODEC R20 `(_Z20YuvToRgbPlanarKernelI6uchar26BGRA326float2EvPhiS3_iii) ;  /* 0xffffffe014f47950 */ /* 0x000fea0003c3ffff */
.L_x_108:
        /* <DEDUP_REMOVED lines=13> */
.L_x_122:


//--------------------- .text._Z20YuvToRgbPlanarKernelI7ushort26BGRA326uchar2EvPhiS3_iii --------------------------
	.section	.text._Z20YuvToRgbPlanarKernelI7ushort26BGRA326uchar2EvPhiS3_iii,"ax",@progbits
	.align	128
.text._Z20YuvToRgbPlanarKernelI7ushort26BGRA326uchar2EvPhiS3_iii:
        .type           _Z20YuvToRgbPlanarKernelI7ushort26BGRA326uchar2EvPhiS3_iii,@function
        .size           _Z20YuvToRgbPlanarKernelI7ushort26BGRA326uchar2EvPhiS3_iii,(.L_x_124 - _Z20YuvToRgbPlanarKernelI7ushort26BGRA326uchar2EvPhiS3_iii)
        .other          _Z20YuvToRgbPlanarKernelI7ushort26BGRA326uchar2EvPhiS3_iii,@"STO_CUDA_ENTRY STV_DEFAULT"
_Z20YuvToRgbPlanarKernelI7ushort26BGRA326uchar2EvPhiS3_iii:
        /* <DEDUP_REMOVED lines=36> */
[----:B------:R-:W5:Y:S01]  /*0240*/  LDG.E R8, desc[UR4][R8.64] ;  /* 0x0000000408087981 */ /* 0x000f62000c1e1900 */
[----:B------:R-:W-:-:S04]  /*0250*/  IADD3 R6, P0, PT, R4, R11, RZ ;  /* 0x0000000b04067210 */ /* 0x000fc80007f1e0ff */
[----:B------:R-:W-:-:S05]  /*0260*/  LEA.HI.X.SX32 R7, R11, R5, 0x1, P0 ;  /* 0x000000050b077211 */ /* 0x000fca00000f0eff */
[----:B------:R0:W4:Y:S01]  /*0270*/  LDG.E R6, desc[UR4][R6.64] ;  /* 0x0000000406067981 */ /* 0x000122000c1e1900 */
[----:B--2---:R-:W-:Y:S02]  /*0280*/  LOP3.LUT R10, R3, 0xffff, RZ, 0xc0, !PT ;  /* 0x0000ffff030a7812 */ /* 0x004fe400078ec0ff */
[C---:B-----5:R-:W-:Y:S02]  /*0290*/  LOP3.LUT R11, R8.reuse, 0xffff, RZ, 0xc0, !PT ;  /* 0x0000ffff080b7812 */ /* 0x060fe400078ec0ff */
[----:B------:R-:W-:-:S03]  /*02a0*/  PRMT R12, R8, 0x7732, RZ ;  /* 0x00007732080c7816 */ /* 0x000fc600000000ff */
[----:B------:R-:W-:Y:S01]  /*02b0*/  VIADD R11, R11, 0xffff8000 ;  /* 0xffff80000b0b7836 */ /* 0x000fe20000000000 */
[----:B------:R-:W-:Y:S01]  /*02c0*/  PRMT R4, R3, 0x7732, RZ ;  /* 0x0000773203047816 */ /* 0x000fe200000000ff */
[----:B------:R-:W-:Y:S02]  /*02d0*/  VIADD R8, R10, 0xfffff000 ;  /* 0xfffff0000a087836 */ /* 0x000fe40000000000 */
[----:B------:R-:W-:Y:S01]  /*02e0*/  IMAD.MOV.U32 R3, RZ, RZ, R12 ;  /* 0x000000ffff037224 */ /* 0x000fe200078e000c */
[----:B------:R-:W-:Y:S01]  /*02f0*/  I2FP.F32.S32 R11, R11 ;  /* 0x0000000b000b7245 */ /* 0x000fe20000201400 */
[----:B------:R-:W-:Y:S01]  /*0300*/  VIADD R10, R4, 0xfffff000 ;  /* 0xfffff000040a7836 */ /* 0x000fe20000000000 */
[----:B------:R-:W-:Y:S01]  /*0310*/  I2FP.F32.S32 R8, R8 ;  /* 0x0000000800087245 */ /* 0x000fe20000201400 */
[----:B------:R-:W-:Y:S02]  /*0320*/  VIADD R3, R3, 0xffff8000 ;  /* 0xffff800003037836 */ /* 0x000fe40000000000 */
[----:B---3--:R-:W-:Y:S01]  /*0330*/  FMUL R5, R11, UR15 ;  /* 0x0000000f0b057c20 */ /* 0x008fe20008400000 */
[----:B------:R-:W-:-:S02]  /*0340*/  I2FP.F32.S32 R10, R10 ;  /* 0x0000000a000a7245 */ /* 0x000fc40000201400 */
[----:B------:R-:W-:Y:S01]  /*0350*/  I2FP.F32.S32 R4, R3 ;  /* 0x0000000300047245 */ /* 0x000fe20000201400 */
[--C-:B------:R-:W-:Y:S02]  /*0360*/  FFMA R3, R8, UR14, R5.reuse ;  /* 0x0000000e08037c23 */ /* 0x100fe40008000005 */
[----:B------:R-:W-:Y:S02]  /*0370*/  FFMA R9, R10, UR14, R5 ;  /* 0x0000000e0a097c23 */ /* 0x000fe40008000005 */
[C---:B----4-:R-:W-:Y:S01]  /*0380*/  FFMA R3, R4.reuse, UR7, R3 ;  /* 0x0000000704037c23 */ /* 0x050fe20008000003 */
[----:B0-----:R-:W-:Y:S01]  /*0390*/  FMUL R7, R11, UR9 ;  /* 0x000000090b077c20 */ /* 0x001fe20008400000 */
[----:B------:R-:W-:-:S03]  /*03a0*/  FFMA R12, R4, UR7, R9 ;  /* 0x00000007040c7c23 */ /* 0x000fc60008000009 */
[C---:B------:R-:W-:Y:S02]  /*03b0*/  FSETP.GEU.AND P0, PT, R3.reuse, RZ, PT ;  /* 0x000000ff0300720b */ /* 0x040fe40003f0e000 */
[----:B------:R-:W-:Y:S01]  /*03c0*/  FMNMX.NAN R3, R3, 65535, PT ;  /* 0x477fff0003037809 */ /* 0x000fe20003820000 */
[----:B------:R-:W-:Y:S01]  /*03d0*/  FFMA R9, R8, UR8, R7 ;  /* 0x0000000808097c23 */ /* 0x000fe20008000007 */
[C---:B------:R-:W-:Y:S02]  /*03e0*/  FMNMX.NAN R13, R12.reuse, 65535, PT ;  /* 0x477fff000c0d7809 */ /* 0x040fe40003820000 */
[----:B------:R-:W-:Y:S02]  /*03f0*/  FSEL R3, R3, RZ, P0 ;  /* 0x000000ff03037208 */ /* 0x000fe40000000000 */
[----:B------:R-:W-:Y:S01]  /*0400*/  FSETP.GEU.AND P0, PT, R12, RZ, PT ;  /* 0x000000ff0c00720b */ /* 0x000fe20003f0e000 */
[----:B------:R-:W-:Y:S01]  /*0410*/  FFMA R12, R4, UR10, R9 ;  /* 0x0000000a040c7c23 */ /* 0x000fe20008000009 */
[----:B------:R-:W-:Y:S01]  /*0420*/  FMUL R9, R11, UR12 ;  /* 0x0000000c0b097c20 */ /* 0x000fe20008400000 */
[----:B------:R-:W-:Y:S01]  /*0430*/  FFMA R11, R10, UR8, R7 ;  /* 0x000000080a0b7c23 */ /* 0x000fe20008000007 */
[----:B------:R-:W-:-:S02]  /*0440*/  LOP3.LUT R15, R6, 0xffff, RZ, 0xc0, !PT ;  /* 0x0000ffff060f7812 */ /* 0x000fc400078ec0ff */
[----:B------:R-:W-:Y:S02]  /*0450*/  PRMT R16, R6, 0x7732, RZ ;  /* 0x0000773206107816 */ /* 0x000fe400000000ff */
[----:B------:R-:W-:Y:S01]  /*0460*/  FSEL R6, R13, RZ, P0 ;  /* 0x000000ff0d067208 */ /* 0x000fe20000000000 */
[----:B------:R-:W-:Y:S01]  /*0470*/  FFMA R14, R4, UR10, R11 ;  /* 0x0000000a040e7c23 */ /* 0x000fe2000800000b */
[C---:B------:R-:W-:Y:S02]  /*0480*/  FSETP.GEU.AND P0, PT, R12.reuse, RZ, PT ;  /* 0x000000ff0c00720b */ /* 0x040fe40003f0e000 */
[----:B------:R-:W-:Y:S01]  /*0490*/  FMNMX.NAN R12, R12, 65535, PT ;  /* 0x477fff000c0c7809 */ /* 0x000fe20003820000 */
[----:B------:R-:W-:Y:S01]  /*04a0*/  FFMA R13, R8, UR11, R9 ;  /* 0x0000000b080d7c23 */ /* 0x000fe20008000009 */
[----:B------:R-:W-:Y:S02]  /*04b0*/  VIADD R15, R15, 0xfffff000 ;  /* 0xfffff0000f0f7836 */ /* 0x000fe40000000000 */
[----:B------:R-:W-:Y:S01]  /*04c0*/  FSEL R11, R12, RZ, P0 ;  /* 0x000000ff0c0b7208 */ /* 0x000fe20000000000 */
[----:B------:R-:W-:Y:S01]  /*04d0*/  FFMA R13, R4, UR13, R13 ;  /* 0x0000000d040d7c23 */ /* 0x000fe2000800000d */
[----:B------:R-:W-:-:S02]  /*04e0*/  FSETP.GEU.AND P0, PT, R14, RZ, PT ;  /* 0x000000ff0e00720b */ /* 0x000fc40003f0e000 */
[----:B------:R-:W-:Y:S02]  /*04f0*/  FMNMX.NAN R14, R14, 65535, PT ;  /* 0x477fff000e0e7809 */ /* 0x000fe40003820000 */
[----:B------:R-:W-:Y:S01]  /*0500*/  I2FP.F32.S32 R12, R15 ;  /* 0x0000000f000c7245 */ /* 0x000fe20000201400 */
[----:B------:R-:W-:Y:S01]  /*0510*/  FFMA R17, R10, UR11, R9 ;  /* 0x0000000b0a117c23 */ /* 0x000fe20008000009 */
[----:B------:R-:W-:Y:S02]  /*0520*/  FSEL R15, R14, RZ, P0 ;  /* 0x000000ff0e0f7208 */ /* 0x000fe40000000000 */
[C---:B------:R-:W-:Y:S01]  /*0530*/  FSETP.GEU.AND P0, PT, R13.reuse, RZ, PT ;  /* 0x000000ff0d00720b */ /* 0x040fe20003f0e000 */
[----:B------:R-:W-:Y:S01]  /*0540*/  VIADD R16, R16, 0xfffff000 ;  /* 0xfffff00010107836 */ /* 0x000fe20000000000 */
[----:B------:R-:W-:Y:S01]  /*0550*/  FMNMX.NAN R13, R13, 65535, PT ;  /* 0x477fff000d0d7809 */ /* 0x000fe20003820000 */
[----:B------:R0:W-:Y:S01]  /*0560*/  F2I.U32.TRUNC.NTZ R8, R11 ;  /* 0x0000000b00087305 */ /* 0x0001e2000020f000 */
[----:B------:R-:W-:-:S02]  /*0570*/  FFMA R17, R4, UR13, R17 ;  /* 0x0000000d04117c23 */ /* 0x000fc40008000011 */
[----:B------:R-:W-:Y:S02]  /*0580*/  I2FP.F32.S32 R14, R16 ;  /* 0x00000010000e7245 */ /* 0x000fe40000201400 */
[----:B0-----:R-:W-:Y:S01]  /*0590*/  FSEL R11, R13, RZ, P0 ;  /* 0x000000ff0d0b7208 */ /* 0x001fe20000000000 */
[----:B------:R-:W-:Y:S01]  /*05a0*/  FFMA R13, R12, UR8, R7 ;  /* 0x000000080c0d7c23 */ /* 0x000fe20008000007 */
[C---:B------:R-:W-:Y:S02]  /*05b0*/  FSETP.GEU.AND P0, PT, R17.reuse, RZ, PT ;  /* 0x000000ff1100720b */ /* 0x040fe40003f0e000 */
[----:B------:R-:W-:Y:S01]  /*05c0*/  FMNMX.NAN R17, R17, 65535, PT ;  /* 0x477fff0011117809 */ /* 0x000fe20003820000 */
[----:B------:R-:W-:Y:S01]  /*05d0*/  FFMA R16, R4, UR10, R13 ;  /* 0x0000000a04107c23 */ /* 0x000fe2000800000d */
[----:B------:R-:W-:Y:S01]  /*05e0*/  FFMA R7, R14, UR8, R7 ;  /* 0x000000080e077c23 */ /* 0x000fe20008000007 */
[----:B------:R0:W-:Y:S01]  /*05f0*/  F2I.U32.TRUNC.NTZ R10, R15 ;  /* 0x0000000f000a7305 */ /* 0x0001e2000020f000 */
[----:B------:R-:W-:Y:S01]  /*0600*/  FSEL R13, R17, RZ, P0 ;  /* 0x000000ff110d7208 */ /* 0x000fe20000000000 */
[----:B------:R-:W1:Y:S01]  /*0610*/  LDCU.64 UR8, c[0x0][0x390] ;  /* 0x00007200ff0877ac */ /* 0x000e620008000a00 */
[----:B------:R-:W-:Y:S01]  /*0620*/  FSETP.GEU.AND P0, PT, R16, RZ, PT ;  /* 0x000000ff1000720b */ /* 0x000fe20003f0e000 */
[----:B------:R-:W-:Y:S01]  /*0630*/  FFMA R17, R4, UR10, R7 ;  /* 0x0000000a04117c23 */ /* 0x000fe20008000007 */
[----:B------:R-:W-:-:S04]  /*0640*/  FMNMX.NAN R16, R16, 65535, PT ;  /* 0x477fff0010107809 */ /* 0x000fc80003820000 */
[----:B------:R-:W-:Y:S02]  /*0650*/  FSEL R7, R16, RZ, P0 ;  /* 0x000000ff10077208 */ /* 0x000fe40000000000 */
[C---:B------:R-:W-:Y:S02]  /*0660*/  FSETP.GEU.AND P0, PT, R17.reuse, RZ, PT ;  /* 0x000000ff1100720b */ /* 0x040fe40003f0e000 */
[----:B------:R-:W-:Y:S01]  /*0670*/  FMNMX.NAN R17, R17, 65535, PT ;  /* 0x477fff0011117809 */ /* 0x000fe20003820000 */
[----:B0-----:R-:W-:-:S03]  /*0680*/  FFMA R15, R12, UR11, R9 ;  /* 0x0000000b0c0f7c23 */ /* 0x001fc60008000009 */
[----:B------:R-:W-:Y:S01]  /*0690*/  FSEL R16, R17, RZ, P0 ;  /* 0x000000ff11107208 */ /* 0x000fe20000000000 */
[----:B------:R-:W-:Y:S01]  /*06a0*/  FFMA R17, R14, UR11, R9 ;  /* 0x0000000b0e117c23 */ /* 0x000fe20008000009 */
[----:B------:R-:W-:-:S03]  /*06b0*/  FFMA R15, R4, UR13, R15 ;  /* 0x0000000d040f7c23 */ /* 0x000fc6000800000f */
[----:B------:R-:W-:Y:S01]  /*06c0*/  FFMA R18, R4, UR13, R17 ;  /* 0x0000000d04127c23 */ /* 0x000fe20008000011 */
[--C-:B------:R-:W-:Y:S01]  /*06d0*/  FFMA R17, R12, UR14, R5.reuse ;  /* 0x0000000e0c117c23 */ /* 0x100fe20008000005 */
[----:B------:R-:W-:Y:S01]  /*06e0*/  FFMA R5, R14, UR14, R5 ;  /* 0x0000000e0e057c23 */ /* 0x000fe20008000005 */
[C---:B------:R-:W-:Y:S02]  /*06f0*/  FSETP.GEU.AND P0, PT, R15.reuse, RZ, PT ;  /* 0x000000ff0f00720b */ /* 0x040fe40003f0e000 */
[----:B------:R-:W-:Y:S01]  /*0700*/  FMNMX.NAN R15, R15, 65535, PT ;  /* 0x477fff000f0f7809 */ /* 0x000fe20003820000 */
[----:B------:R-:W-:Y:S02]  /*0710*/  FFMA R14, R4, UR7, R5 ;  /* 0x00000007040e7c23 */ /* 0x000fe40008000005 */
[----:B------:R-:W0:Y:S01]  /*0720*/  LDC R5, c[0x0][0x398] ;  /* 0x0000e600ff057b82 */ /* 0x000e220000000800 */
[----:B------:R-:W-:Y:S01]  /*0730*/  FSEL R12, R15, RZ, P0 ;  /* 0x000000ff0f0c7208 */ /* 0x000fe20000000000 */
[----:B------:R-:W2:Y:S01]  /*0740*/  F2I.U32.TRUNC.NTZ R3, R3 ;  /* 0x0000000300037305 */ /* 0x000ea2000020f000 */
[----:B------:R-:W-:Y:S01]  /*0750*/  FSETP.GEU.AND P0, PT, R18, RZ, PT ;  /* 0x000000ff1200720b */ /* 0x000fe20003f0e000 */
[----:B------:R-:W-:Y:S01]  /*0760*/  FFMA R17, R4, UR7, R17 ;  /* 0x0000000704117c23 */ /* 0x000fe20008000011 */
[----:B------:R-:W-:-:S05]  /*0770*/  FMNMX.NAN R18, R18, 65535, PT ;  /* 0x477fff0012127809 */ /* 0x000fca0003820000 */
[----:B------:R-:W3:Y:S01]  /*0780*/  F2I.U32.TRUNC.NTZ R6, R6 ;  /* 0x0000000600067305 */ /* 0x000ee2000020f000 */
[----:B------:R-:W-:Y:S02]  /*0790*/  FSEL R4, R18, RZ, P0 ;  /* 0x000000ff12047208 */ /* 0x000fe40000000000 */
[----:B------:R-:W-:-:S05]  /*07a0*/  FSETP.GEU.AND P0, PT, R17, RZ, PT ;  /* 0x000000ff1100720b */ /* 0x000fca0003f0e000 */
[----:B------:R-:W4:Y:S01]  /*07b0*/  F2I.U32.TRUNC.NTZ R11, R11 ;  /* 0x0000000b000b7305 */ /* 0x000f22000020f000 */
[----:B------:R-:W-:Y:S02]  /*07c0*/  FMNMX.NAN R17, R17, 65535, PT ;  /* 0x477fff0011117809 */ /* 0x000fe40003820000 */
[----:B------:R-:W-:-:S05]  /*07d0*/  FSETP.GEU.AND P1, PT, R14, RZ, PT ;  /* 0x000000ff0e00720b */ /* 0x000fca0003f2e000 */
[----:B------:R-:W5:Y:S01]  /*07e0*/  F2I.U32.TRUNC.NTZ R13, R13 ;  /* 0x0000000d000d7305 */ /* 0x000f62000020f000 */
[----:B------:R-:W-:Y:S02]  /*07f0*/  FMNMX.NAN R15, R14, 65535, PT ;  /* 0x477fff000e0f7809 */ /* 0x000fe40003820000 */
[----:B------:R-:W-:-:S05]  /*0800*/  FSEL R14, R17, RZ, P0 ;  /* 0x000000ff110e7208 */ /* 0x000fca0000000000 */
[----:B------:R-:W1:Y:S01]  /*0810*/  F2I.U32.TRUNC.NTZ R7, R7 ;  /* 0x0000000700077305 */ /* 0x000e62000020f000 */
[----:B------:R-:W-:-:S07]  /*0820*/  FSEL R17, R15, RZ, P1 ;  /* 0x000000ff0f117208 */ /* 0x000fce0000800000 */
[----:B------:R3:W1:Y:S01]  /*0830*/  F2I.U32.TRUNC.NTZ R9, R16 ;  /* 0x0000001000097305 */ /* 0x000662000020f000 */
[----:B--2---:R-:W-:Y:S02]  /*0840*/  SHF.R.U32.HI R3, RZ, 0x8, R3 ;  /* 0x00000008ff037819 */ /* 0x004fe40000011603 */
[----:B------:R-:W-:-:S05]  /*0850*/  SHF.R.U32.HI R15, RZ, 0x8, R10 ;  /* 0x00000008ff0f7819 */ /* 0x000fca000001160a */
[----:B------:R-:W2:Y:S01]  /*0860*/  F2I.U32.TRUNC.NTZ R12, R12 ;  /* 0x0000000c000c7305 */ /* 0x000ea2000020f000 */
[----:B---3--:R-:W-:Y:S02]  /*0870*/  SHF.R.U32.HI R16, RZ, 0x8, R6 ;  /* 0x00000008ff107819 */ /* 0x008fe40000011606 */
[----:B------:R-:W-:-:S05]  /*0880*/  SHF.R.U32.HI R6, RZ, 0x8, R8 ;  /* 0x00000008ff067819 */ /* 0x000fca0000011608 */
[----:B------:R-:W3:Y:S01]  /*0890*/  F2I.U32.TRUNC.NTZ R4, R4 ;  /* 0x0000000400047305 */ /* 0x000ee2000020f000 */
[----:B----4-:R-:W-:Y:S02]  /*08a0*/  SHF.R.U32.HI R8, RZ, 0x8, R11 ;  /* 0x00000008ff087819 */ /* 0x010fe4000001160b */
[----:B-----5:R-:W-:Y:S02]  /*08b0*/  SHF.R.U32.HI R13, RZ, 0x8, R13 ;  /* 0x00000008ff0d7819 */ /* 0x020fe4000001160d */
[----:B------:R-:W-:-:S03]  /*08c0*/  PRMT R11, R16, 0x7604, R3 ;  /* 0x00007604100b7816 */ /* 0x000fc60000000003 */
[----:B------:R-:W4:Y:S01]  /*08d0*/  F2I.U32.TRUNC.NTZ R14, R14 ;  /* 0x0000000e000e7305 */ /* 0x000f22000020f000 */
[----:B------:R-:W-:Y:S01]  /*08e0*/  PRMT R3, R15, 0x7604, R6 ;  /* 0x000076040f037816 */ /* 0x000fe20000000006 */
[----:B0-----:R-:W-:Y:S01]  /*08f0*/  IMAD R10, R0, R5, RZ ;  /* 0x00000005000a7224 */ /* 0x001fe200078e02ff */
[----:B------:R-:W-:-:S05]  /*0900*/  PRMT R8, R13, 0x7604, R8 ;  /* 0x000076040d087816 */ /* 0x000fca0000000008 */
[----:B------:R-:W0:Y:S01]  /*0910*/  F2I.U32.TRUNC.NTZ R17, R17 ;  /* 0x0000001100117305 */ /* 0x000e22000020f000 */
[----:B-1----:R-:W-:Y:S02]  /*0920*/  SHF.R.U32.HI R7, RZ, 0x8, R7 ;  /* 0x00000008ff077819 */ /* 0x002fe40000011607 */
[----:B------:R-:W-:Y:S02]  /*0930*/  SHF.R.U32.HI R6, RZ, 0x8, R9 ;  /* 0x00000008ff067819 */ /* 0x000fe40000011609 */
[----:B------:R-:W-:Y:S02]  /*0940*/  LOP3.LUT R13, R2, 0xfffffffe, RZ, 0xc0, !PT ;  /* 0xfffffffe020d7812 */ /* 0x000fe400078ec0ff */
[----:B------:R-:W-:Y:S02]  /*0950*/  SHF.R.S32.HI R9, RZ, 0x1f, R2 ;  /* 0x0000001fff097819 */ /* 0x000fe40000011402 */
[----:B------:R-:W-:Y:S02]  /*0960*/  PRMT R0, R6, 0x7604, R7 ;  /* 0x0000760406007816 */ /* 0x000fe40000000007 */
[----:B------:R-:W-:-:S02]  /*0970*/  IADD3 R6, P0, P1, R13, UR8, R10 ;  /* 0x000000080d067c10 */ /* 0x000fc4000f91e00a */
[----:B--2---:R-:W-:Y:S02]  /*0980*/  SHF.R.U32.HI R12, RZ, 0x8, R12 ;  /* 0x00000008ff0c7819 */ /* 0x004fe4000001160c */
[----:B---3--:R-:W-:Y:S02]  /*0990*/  SHF.R.U32.HI R7, RZ, 0x8, R4 ;  /* 0x00000008ff077819 */ /* 0x008fe40000011604 */
[----:B------:R-:W-:Y:S02]  /*09a0*/  LOP3.LUT R15, R9, 0x7fffffff, RZ, 0xc0, !PT ;  /* 0x7fffffff090f7812 */ /* 0x000fe400078ec0ff */
[----:B------:R-:W-:Y:S01]  /*09b0*/  SHF.R.S32.HI R10, RZ, 0x1f, R10 ;  /* 0x0000001fff0a7819 */ /* 0x000fe2000001140a */
[----:B------:R-:W-:Y:S01]  /*09c0*/  IMAD R9, R5, UR6, RZ ;  /* 0x0000000605097c24 */ /* 0x000fe2000f8e02ff */
[----:B------:R-:W-:Y:S02]  /*09d0*/  PRMT R23, R7, 0x7604, R12 ;  /* 0x0000760407177816 */ /* 0x000fe4000000000c */
[----:B------:R-:W-:-:S02]  /*09e0*/  IADD3.X R7, PT, PT, R15, UR9, R10, P0, P1 ;  /* 0x000000090f077c10 */ /* 0x000fc400087e240a */
[----:B----4-:R-:W-:Y:S02]  /*09f0*/  SHF.R.U32.HI R14, RZ, 0x8, R14 ;  /* 0x00000008ff0e7819 */ /* 0x010fe4000001160e */
[----:B0-----:R-:W-:Y:S02]  /*0a00*/  SHF.R.U32.HI R17, RZ, 0x8, R17 ;  /* 0x00000008ff117819 */ /* 0x001fe40000011611 */
[----:B------:R-:W-:Y:S02]  /*0a10*/  IADD3 R4, P0, PT, R6, R5, RZ ;  /* 0x0000000506047210 */ /* 0x000fe40007f1e0ff */
[----:B------:R-:W-:Y:S02]  /*0a20*/  PRMT R21, R17, 0x7604, R14 ;  /* 0x0000760411157816 */ /* 0x000fe4000000000e */
[----:B------:R-:W-:Y:S02]  /*0a30*/  SHF.R.S32.HI R19, RZ, 0x1f, R9 ;  /* 0x0000001fff137819 */ /* 0x000fe40000011409 */
[----:B------:R-:W-:-:S02]  /*0a40*/  IADD3 R12, P1, PT, R9, R6, RZ ;  /* 0x00000006090c7210 */ /* 0x000fc40007f3e0ff */
[----:B------:R-:W-:Y:S02]  /*0a50*/  LEA.HI.X.SX32 R5, R5, R7, 0x1, P0 ;  /* 0x0000000705057211 */ /* 0x000fe400000f0eff */
[----:B------:R-:W-:Y:S01]  /*0a60*/  IADD3 R14, P0, PT, R9, R4, RZ ;  /* 0x00000004090e7210 */ /* 0x000fe20007f1e0ff */
[----:B------:R-:W-:Y:S01]  /*0a70*/  IMAD.X R13, R19, 0x1, R7, P1 ;  /* 0x00000001130d7824 */ /* 0x000fe200008e0607 */
[----:B------:R-:W-:-:S03]  /*0a80*/  IADD3 R16, P1, PT, R9, R12, RZ ;  /* 0x0000000c09107210 */ /* 0x000fc60007f3e0ff */
[----:B------:R-:W-:Y:S01]  /*0a90*/  IMAD.X R15, R19, 0x1, R5, P0 ;  /* 0x00000001130f7824 */ /* 0x000fe200000e0605 */
[----:B------:R-:W-:Y:S01]  /*0aa0*/  IADD3 R18, P0, PT, R9, R14, RZ ;  /* 0x0000000e09127210 */ /* 0x000fe20007f1e0ff */
[C---:B------:R-:W-:Y:S01]  /*0ab0*/  IMAD.X R17, R19.reuse, 0x1, R13, P1 ;  /* 0x0000000113117824 */ /* 0x040fe200008e060d */
[----:B------:R-:W-:Y:S03]  /*0ac0*/  STG.E.U16 desc[UR4][R6.64], R11 ;  /* 0x0000000b06007986 */ /* 0x000fe6000c101504 */
[----:B------:R-:W-:Y:S01]  /*0ad0*/  IMAD.X R19, R19, 0x1, R15, P0 ;  /* 0x0000000113137824 */ /* 0x000fe200000e060f */
[----:B------:R-:W-:Y:S04]  /*0ae0*/  STG.E.U16 desc[UR4][R4.64], R21 ;  /* 0x0000001504007986 */ /* 0x000fe8000c101504 */
[----:B------:R-:W-:Y:S04]  /*0af0*/  STG.E.U16 desc[UR4][R12.64], R8 ;  /* 0x000000080c007986 */ /* 0x000fe8000c101504 */
[----:B------:R-:W-:Y:S04]  /*0b00*/  STG.E.U16 desc[UR4][R14.64], R23 ;  /* 0x000000170e007986 */ /* 0x000fe8000c101504 */
[----:B------:R-:W-:Y:S04]  /*0b10*/  STG.E.U16 desc[UR4][R16.64], R3 ;  /* 0x0000000310007986 */ /* 0x000fe8000c101504 */
[----:B------:R-:W-:Y:S01]  /*0b20*/  STG.E.U16 desc[UR4][R18.64], R0 ;  /* 0x0000000012007986 */ /* 0x000fe2000c101504 */
[----:B------:R-:W-:Y:S05]  /*0b30*/  EXIT ;  /* 0x000000000000794d */ /* 0x000fea0003800000 */
.L_x_109:
        /* <DEDUP_REMOVED lines=12> */
.L_x_124:


//--------------------- .text._Z20YuvToRgbPlanarKernelI6uchar26RGBA32S0_EvPhiS2_iii --------------------------
	.section	.text._Z20YuvToRgbPlanarKernelI6uchar26RGBA32S0_EvPhiS2_iii,"ax",@progbits
	.align	128
.text._Z20YuvToRgbPlanarKernelI6uchar26RGBA32S0_EvPhiS2_iii:
        .type           _Z20YuvToRgbPlanarKernelI6uchar26RGBA32S0_EvPhiS2_iii,@function
        .size           _Z20YuvToRgbPlanarKernelI6uchar26RGBA32S0_EvPhiS2_iii,(.L_x_125 - _Z20YuvToRgbPlanarKernelI6uchar26RGBA32S0_EvPhiS2_iii)
        .other          _Z20YuvToRgbPlanarKernelI6uchar26RGBA32S0_EvPhiS2_iii,@"STO_CUDA_ENTRY STV_DEFAULT"
_Z20YuvToRgbPlanarKernelI6uchar26RGBA32S0_EvPhiS2_iii:
        /* <DEDUP_REMOVED lines=27> */
[----:B0-----:R-:W-:-:S02]  /*01b0*/  IMAD R5, R3, R13, RZ ;  /* 0x0000000d03057224 */ /* 0x001fc400078e02ff */
[----:B------:R-:W-:-:S03]  /*01c0*/  IMAD R7, R4, R13, RZ ;  /* 0x0000000d04077224 */ /* 0x000fc600078e02ff */
[--C-:B------:R-:W-:Y:S02]  /*01d0*/  SHF.R.S32.HI R9, RZ, 0x1f, R5.reuse ;  /* 0x0000001fff097819 */ /* 0x100fe40000011405 */
[----:B-1----:R-:W-:-:S04]  /*01e0*/  IADD3 R4, P0, P1, R2, UR8, R5 ;  /* 0x0000000802047c10 */ /* 0x002fc8000f91e005 */
[----:B------:R-:W-:Y:S01]  /*01f0*/  IADD3.X R5, PT, PT, R0, UR9, R9, P0, P1 ;  /* 0x0000000900057c10 */ /* 0x000fe200087e2409 */
[----:B------:R-:W0:Y:S01]  /*0200*/  LDCU.128 UR8, c[0x3][URZ] ;  /* 0x00c00000ff0877ac */ /* 0x000e220008000c00 */
[----:B------:R-:W-:-:S03]  /*0210*/  IADD3 R10, P0, PT, R7, R4, RZ ;  /* 0x00000004070a7210 */ /* 0x000fc60007f1e0ff */
[----:B--2---:R-:W2:Y:S01]  /*0220*/  LDG.E.U16 R15, desc[UR4][R4.64] ;  /* 0x00000004040f7981 */ /* 0x004ea2000c1e1500 */
[----:B------:R-:W-:-:S05]  /*0230*/  LEA.HI.X.SX32 R11, R7, R5, 0x1, P0 ;  /* 0x00000005070b7211 */ /* 0x000fca00000f0eff */
[----:B------:R-:W5:Y:S01]  /*0240*/  LDG.E.U16 R10, desc[UR4][R10.64] ;  /* 0x000000040a0a7981 */ /* 0x000f62000c1e1500 */
[----:B------:R-:W-:-:S04]  /*0250*/  IADD3 R6, P0, PT, R4, R13, RZ ;  /* 0x0000000d04067210 */ /* 0x000fc80007f1e0ff */
[----:B------:R-:W-:-:S05]  /*0260*/  LEA.HI.X.SX32 R7, R13, R5, 0x1, P0 ;  /* 0x000000050d077211 */ /* 0x000fca00000f0eff */
[----:B------:R0:W4:Y:S01]  /*0270*/  LDG.E.U16 R9, desc[UR4][R6.64] ;  /* 0x0000000406097981 */ /* 0x000122000c1e1500 */
[----:B--2---:R-:W-:Y:S02]  /*0280*/  PRMT R8, R15, 0x7770, RZ ;  /* 0x000077700f087816 */ /* 0x004fe400000000ff */
[----:B-----5:R-:W-:-:S05]  /*0290*/  PRMT R12, R10, 0x7770, RZ ;  /* 0x000077700a0c7816 */ /* 0x020fca00000000ff */
[----:B------:R-:W-:Y:S02]  /*02a0*/  VIADD R13, R12, 0xffffff80 ;  /* 0xffffff800c0d7836 */ /* 0x000fe40000000000 */
[----:B------:R-:W-:Y:S01]  /*02b0*/  VIADD R12, R8, 0xfffffff0 ;  /* 0xfffffff0080c7836 */ /* 0x000fe20000000000 */
[----:B------:R-:W-:Y:S02]  /*02c0*/  PRMT R8, R10, 0x7771, RZ ;  /* 0x000077710a087816 */ /* 0x000fe400000000ff */
[----:B------:R-:W-:Y:S02]  /*02d0*/  I2FP.F32.S32 R14, R13 ;  /* 0x0000000d000e7245 */ /* 0x000fe40000201400 */
[----:B------:R-:W-:Y:S01]  /*02e0*/  PRMT R4, R15, 0x7771, RZ ;  /* 0x000077710f047816 */ /* 0x000fe200000000ff */
[----:B------:R-:W-:Y:S01]  /*02f0*/  VIADD R8, R8, 0xffffff80 ;  /* 0xffffff8008087836 */ /* 0x000fe20000000000 */
[----:B------:R-:W-:Y:S01]  /*0300*/  I2FP.F32.S32 R10, R12 ;  /* 0x0000000c000a7245 */ /* 0x000fe20000201400 */
[----:B0-----:R-:W-:-:S02]  /*0310*/  FMUL R6, R14, UR9 ;  /* 0x000000090e067c20 */ /* 0x001fc40008400000 */
[----:B------:R-:W-:Y:S01]  /*0320*/  VIADD R11, R4, 0xfffffff0 ;  /* 0xfffffff0040b7836 */ /* 0x000fe20000000000 */
[----:B------:R-:W-:Y:S01]  /*0330*/  I2FP.F32.S32 R4, R8 ;  /* 0x0000000800047245 */ /* 0x000fe20000201400 */
[----:B------:R-:W-:-:S03]  /*0340*/  FFMA R5, R10, UR8, R6 ;  /* 0x000000080a057c23 */ /* 0x000fc60008000006 */
[----:B------:R-:W-:Y:S01]  /*0350*/  I2FP.F32.S32 R11, R11 ;  /* 0x0000000b000b7245 */ /* 0x000fe20000201400 */
[----:B------:R-:W-:Y:S01]  /*0360*/  FFMA R5, R4, UR10, R5 ;  /* 0x0000000a04057c23 */ /* 0x000fe20008000005 */
[----:B---3--:R-:W-:-:S03]  /*0370*/  FMUL R7, R14, UR12 ;  /* 0x0000000c0e077c20 */ /* 0x008fc60008400000 */
[----:B------:R-:W-:Y:S01]  /*0380*/  FFMA R13, R11, UR8, R6 ;  /* 0x000000080b0d7c23 */ /* 0x000fe20008000006 */
[C---:B------:R-:W-:Y:S02]  /*0390*/  FSETP.GEU.AND P0, PT, R5.reuse, RZ, PT ;  /* 0x000000ff0500720b */ /* 0x040fe40003f0e000 */
[----:B------:R-:W-:Y:S01]  /*03a0*/  FMNMX.NAN R5, R5, 255, PT ;  /* 0x437f000005057809 */ /* 0x000fe20003820000 */
[----:B------:R-:W-:Y:S01]  /*03b0*/  FFMA R8, R4, UR10, R13 ;  /* 0x0000000a04087c23 */ /* 0x000fe2000800000d */
[----:B------:R-:W-:Y:S02]  /*03c0*/  FFMA R13, R10, UR11, R7 ;  /* 0x0000000b0a0d7c23 */ /* 0x000fe40008000007 */
[----:B------:R-:W-:Y:S02]  /*03d0*/  FSEL R5, R5, RZ, P0 ;  /* 0x000000ff05057208 */ /* 0x000fe40000000000 */
[C---:B------:R-:W-:Y:S02]  /*03e0*/  FSETP.GEU.AND P0, PT, R8.reuse, RZ, PT ;  /* 0x000000ff0800720b */ /* 0x040fe40003f0e000 */
[----:B------:R-:W-:Y:S01]  /*03f0*/  FMNMX.NAN R15, R8, 255, PT ;  /* 0x437f0000080f7809 */ /* 0x000fe20003820000 */
[----:B------:R-:W-:Y:S01]  /*0400*/  FFMA R8, R4, UR13, R13 ;  /* 0x0000000d04087c23 */ /* 0x000fe2000800000d */
[----:B----4-:R-:W-:Y:S01]  /*0410*/  PRMT R13, R9, 0x7770, RZ ;  /* 0x00007770090d7816 */ /* 0x010fe200000000ff */
[----:B------:R-:W-:Y:S01]  /*0420*/  FFMA R17, R11, UR11, R7 ;  /* 0x0000000b0b117c23 */ /* 0x000fe20008000007 */
[----:B------:R-:W-:Y:S01]  /*0430*/  FMUL R12, R14, UR15 ;  /* 0x0000000f0e0c7c20 */ /* 0x000fe20008400000 */
[----:B------:R-:W-:-:S02]  /*0440*/  FSEL R16, R15, RZ, P0 ;  /* 0x000000ff0f107208 */ /* 0x000fc40000000000 */
[----:B------:R-:W-:Y:S01]  /*0450*/  FSETP.GEU.AND P0, PT, R8, RZ, PT ;  /* 0x000000ff0800720b */ /* 0x000fe20003f0e000 */
[----:B------:R-:W-:Y:S01]  /*0460*/  FFMA R17, R4, UR13, R17 ;  /* 0x0000000d04117c23 */ /* 0x000fe20008000011 */
[----:B------:R-:W-:Y:S01]  /*0470*/  FMNMX.NAN R15, R8, 255, PT ;  /* 0x437f0000080f7809 */ /* 0x000fe20003820000 */
[----:B------:R-:W-:Y:S01]  /*0480*/  VIADD R18, R13, 0xfffffff0 ;  /* 0xfffffff00d127836 */ /* 0x000fe20000000000 */
[----:B------:R-:W-:Y:S01]  /*0490*/  PRMT R14, R9, 0x7771, RZ ;  /* 0x00007771090e7816 */ /* 0x000fe200000000ff */
[----:B------:R-:W-:Y:S01]  /*04a0*/  FFMA R13, R10, UR14, R12 ;  /* 0x0000000e0a0d7c23 */ /* 0x000fe2000800000c */
[----:B------:R-:W-:Y:S02]  /*04b0*/  FSEL R9, R15, RZ, P0 ;  /* 0x000000ff0f097208 */ /* 0x000fe40000000000 */
[C---:B------:R-:W-:Y:S01]  /*04c0*/  FSETP.GEU.AND P0, PT, R17.reuse, RZ, PT ;  /* 0x000000ff1100720b */ /* 0x040fe20003f0e000 */
[----:B------:R-:W-:Y:S01]  /*04d0*/  FFMA R10, R4, UR7, R13 ;  /* 0x00000007040a7c23 */ /* 0x000fe2000800000d */
[----:B------:R-:W-:Y:S01]  /*04e0*/  FMNMX.NAN R17, R17, 255, PT ;  /* 0x437f000011117809 */ /* 0x000fe20003820000 */
[----:B------:R-:W-:-:S02]  /*04f0*/  VIADD R19, R14, 0xfffffff0 ;  /* 0xfffffff00e137836 */ /* 0x000fc40000000000 */
[----:B------:R-:W-:Y:S01]  /*0500*/  FFMA R15, R11, UR14, R12 ;  /* 0x0000000e0b0f7c23 */ /* 0x000fe2000800000c */
[----:B------:R-:W-:Y:S02]  /*0510*/  I2FP.F32.S32 R13, R18 ;  /* 0x00000012000d7245 */ /* 0x000fe40000201400 */
[----:B------:R-:W-:Y:S01]  /*0520*/  FSEL R17, R17, RZ, P0 ;  /* 0x000000ff11117208 */ /* 0x000fe20000000000 */
[----:B------:R-:W-:Y:S01]  /*0530*/  FFMA R14, R4, UR7, R15 ;  /* 0x00000007040e7c23 */ /* 0x000fe2000800000f */
[C---:B------:R-:W-:Y:S02]  /*0540*/  FSETP.GEU.AND P0, PT, R10.reuse, RZ, PT ;  /* 0x000000ff0a00720b */ /* 0x040fe40003f0e000 */
[----:B------:R-:W-:Y:S02]  /*0550*/  FMNMX.NAN R11, R10, 255, PT ;  /* 0x437f00000a0b7809 */ /* 0x000fe40003820000 */
[----:B------:R-:W-:Y:S01]  /*0560*/  I2FP.F32.S32 R15, R19 ;  /* 0x00000013000f7245 */ /* 0x000fe20000201400 */
[----:B------:R-:W-:Y:S01]  /*0570*/  FFMA R19, R13, UR8, R6 ;  /* 0x000000080d137c23 */ /* 0x000fe20008000006 */
[----:B------:R-:W-:-:S02]  /*0580*/  FSEL R11, R11, RZ, P0 ;  /* 0x000000ff0b0b7208 */ /* 0x000fc40000000000 */
[----:B------:R-:W-:Y:S01]  /*0590*/  FSETP.GEU.AND P0, PT, R14, RZ, PT ;  /* 0x000000ff0e00720b */ /* 0x000fe20003f0e000 */
[----:B------:R-:W-:Y:S01]  /*05a0*/  FFMA R19, R4, UR10, R19 ;  /* 0x0000000a04137c23 */ /* 0x000fe20008000013 */
[----:B------:R-:W-:Y:S01]  /*05b0*/  FMNMX.NAN R14, R14, 255, PT ;  /* 0x437f00000e0e7809 */ /* 0x000fe20003820000 */
[----:B------:R-:W-:Y:S01]  /*05c0*/  FFMA R21, R15, UR8, R6 ;  /* 0x000000080f157c23 */ /* 0x000fe20008000006 */
[----:B------:R0:W-:Y:S01]  /*05d0*/  F2I.U32.TRUNC.NTZ R10, R17 ;  /* 0x00000011000a7305 */ /* 0x0001e2000020f000 */
[----:B------:R-:W1:Y:S01]  /*05e0*/  LDCU.64 UR8, c[0x0][0x390] ;  /* 0x00007200ff0877ac */ /* 0x000e620008000a00 */
[----:B------:R-:W-:Y:S02]  /*05f0*/  FSEL R14, R14, RZ, P0 ;  /* 0x000000ff0e0e7208 */ /* 0x000fe40000000000 */
[C---:B------:R-:W-:Y:S02]  /*0600*/  FSETP.GEU.AND P0, PT, R19.reuse, RZ, PT ;  /* 0x000000ff1300720b */ /* 0x040fe40003f0e000 */
[----:B------:R-:W-:Y:S01]  /*0610*/  FMNMX.NAN R19, R19, 255, PT ;  /* 0x437f000013137809 */ /* 0x000fe20003820000 */
[----:B------:R-:W-:-:S03]  /*0620*/  FFMA R21, R4, UR10, R21 ;  /* 0x0000000a04157c23 */ /* 0x000fc60008000015 */
[----:B------:R-:W-:Y:S01]  /*0630*/  FSEL R6, R19, RZ, P0 ;  /* 0x000000ff13067208 */ /* 0x000fe20000000000 */
[--C-:B------:R-:W-:Y:S01]  /*0640*/  FFMA R19, R15, UR11, R7.reuse ;  /* 0x0000000b0f137c23 */ /* 0x100fe20008000007 */
[----:B0-----:R-:W-:Y:S01]  /*0650*/  FFMA R17, R13, UR11, R7 ;  /* 0x0000000b0d117c23 */ /* 0x001fe20008000007 */
[----:B------:R0:W-:Y:S01]  /*0660*/  F2I.U32.TRUNC.NTZ R8, R16 ;  /* 0x0000001000087305 */ /* 0x0001e2000020f000 */
[----:B------:R-:W-:Y:S01]  /*0670*/  FSETP.GEU.AND P0, PT, R21, RZ, PT ;  /* 0x000000ff1500720b */ /* 0x000fe20003f0e000 */
[--C-:B------:R-:W-:Y:S01]  /*0680*/  FFMA R15, R15, UR14, R12.reuse ;  /* 0x0000000e0f0f7c23 */ /* 0x100fe2000800000c */
[----:B------:R-:W-:Y:S01]  /*0690*/  FMNMX.NAN R21, R21, 255, PT ;  /* 0x437f000015157809 */ /* 0x000fe20003820000 */
[C---:B------:R-:W-:Y:S01]  /*06a0*/  FFMA R17, R4.reuse, UR13, R17 ;  /* 0x0000000d04117c23 */ /* 0x040fe20008000011 */
[----:B0-----:R-:W-:Y:S01]  /*06b0*/  FFMA R16, R4, UR13, R19 ;  /* 0x0000000d04107c23 */ /* 0x001fe20008000013 */
[----:B------:R-:W-:Y:S02]  /*06c0*/  FFMA R19, R13, UR14, R12 ;  /* 0x0000000e0d137c23 */ /* 0x000fe4000800000c */
[----:B------:R-:W0:Y:S01]  /*06d0*/  LDC R12, c[0x0][0x398] ;  /* 0x0000e600ff0c7b82 */ /* 0x000e220000000800 */
[----:B------:R-:W-:-:S02]  /*06e0*/  FSEL R21, R21, RZ, P0 ;  /* 0x000000ff15157208 */ /* 0x000fc40000000000 */
[C---:B------:R-:W-:Y:S02]  /*06f0*/  FSETP.GEU.AND P0, PT, R17.reuse, RZ, PT ;  /* 0x000000ff1100720b */ /* 0x040fe40003f0e000 */
[----:B------:R-:W-:-:S04]  /*0700*/  FMNMX.NAN R17, R17, 255, PT ;  /* 0x437f000011117809 */ /* 0x000fc80003820000 */
[----:B------:R-:W-:Y:S02]  /*0710*/  FSEL R13, R17, RZ, P0 ;  /* 0x000000ff110d7208 */ /* 0x000fe40000000000 */
[C---:B------:R-:W-:Y:S02]  /*0720*/  FSETP.GEU.AND P0, PT, R16.reuse, RZ, PT ;  /* 0x000000ff1000720b */ /* 0x040fe40003f0e000 */
[----:B------:R-:W-:Y:S01]  /*0730*/  FMNMX.NAN R16, R16, 255, PT ;  /* 0x437f000010107809 */ /* 0x000fe20003820000 */
[----:B------:R-:W-:-:S03]  /*0740*/  FFMA R19, R4, UR7, R19 ;  /* 0x0000000704137c23 */ /* 0x000fc60008000013 */
[----:B------:R-:W-:Y:S01]  /*0750*/  FSEL R16, R16, RZ, P0 ;  /* 0x000000ff10107208 */ /* 0x000fe20000000000 */
[----:B------:R-:W-:Y:S01]  /*0760*/  FFMA R17, R4, UR7, R15 ;  /* 0x0000000704117c23 */ /* 0x000fe2000800000f */
[----:B------:R-:W-:Y:S01]  /*0770*/  F2I.U32.TRUNC.NTZ R13, R13 ;  /* 0x0000000d000d7305 */ /* 0x000fe2000020f000 */
[C---:B------:R-:W-:Y:S02]  /*0780*/  FSETP.GEU.AND P0, PT, R19.reuse, RZ, PT ;  /* 0x000000ff1300720b */ /* 0x040fe40003f0e000 */
[----:B------:R-:W-:-:S05]  /*0790*/  FMNMX.NAN R19, R19, 255, PT ;  /* 0x437f000013137809 */ /* 0x000fca0003820000 */
[----:B------:R-:W2:Y:S01]  /*07a0*/  F2I.U32.TRUNC.NTZ R4, R16 ;  /* 0x0000001000047305 */ /* 0x000ea2000020f000 */
[----:B------:R-:W-:Y:S01]  /*07b0*/  FSETP.GEU.AND P1, PT, R17, RZ, PT ;  /* 0x000000ff1100720b */ /* 0x000fe20003f2e000 */
[----:B0-----:R-:W-:Y:S01]  /*07c0*/  IMAD R3, R3, R12, RZ ;  /* 0x0000000c03037224 */ /* 0x001fe200078e02ff */
[----:B------:R-:W-:-:S05]  /*07d0*/  FMNMX.NAN R17, R17, 255, PT ;  /* 0x437f000011117809 */ /* 0x000fca0003820000 */
[----:B------:R-:W0:Y:S01]  /*07e0*/  F2I.U32.TRUNC.NTZ R5, R5 ;  /* 0x0000000500057305 */ /* 0x000e22000020f000 */
[----:B------:R-:W-:Y:S02]  /*07f0*/  FSEL R15, R19, RZ, P0 ;  /* 0x000000ff130f7208 */ /* 0x000fe40000000000 */
[----:B------:R-:W-:-:S05]  /*0800*/  FSEL R17, R17, RZ, P1 ;  /* 0x000000ff11117208 */ /* 0x000fca0000800000 */
[----:B------:R-:W-:Y:S01]  /*0810*/  F2I.U32.TRUNC.NTZ R6, R6 ;  /* 0x0000000600067305 */ /* 0x000fe2000020f000 */
[----:B-1----:R-:W-:-:S07]  /*0820*/  IADD3 R2, P0, P1, R2, UR8, R3 ;  /* 0x0000000802027c10 */ /* 0x002fce000f91e003 */
[----:B------:R0:W1:Y:S01]  /*0830*/  F2I.U32.TRUNC.NTZ R7, R21 ;  /* 0x0000001500077305 */ /* 0x000062000020f000 */
[----:B------:R-:W-:Y:S01]  /*0840*/  SHF.R.S32.HI R3, RZ, 0x1f, R3 ;  /* 0x0000001fff037819 */ /* 0x000fe20000011403 */
[----:B------:R-:W-:Y:S01]  /*0850*/  IMAD R19, R12, UR6, RZ ;  /* 0x000000060c137c24 */ /* 0x000fe2000f8e02ff */
[----:B--2---:R-:W-:-:S05]  /*0860*/  PRMT R25, R4, 0x7604, R13 ;  /* 0x0000760404197816 */ /* 0x004fca000000000d */
[----:B------:R-:W-:Y:S01]  /*0870*/  F2I.U32.TRUNC.NTZ R11, R11 ;  /* 0x0000000b000b7305 */ /* 0x000fe2000020f000 */
[----:B------:R-:W-:-:S07]  /*0880*/  IADD3.X R3, PT, PT, R0, UR9, R3, P0, P1 ;  /* 0x0000000900037c10 */ /* 0x000fce00087e2403 */
[----:B------:R-:W2:Y:S01]  /*0890*/  F2I.U32.TRUNC.NTZ R14, R14 ;  /* 0x0000000e000e7305 */ /* 0x000ea2000020f000 */
[----:B------:R-:W-:Y:S02]  /*08a0*/  IADD3 R4, P0, PT, R2, R12, RZ ;  /* 0x0000000c02047210 */ /* 0x000fe40007f1e0ff */
[----:B0-----:R-:W-:-:S05]  /*08b0*/  PRMT R21, R8, 0x7604, R5 ;  /* 0x0000760408157816 */ /* 0x001fca0000000005 */
[----:B------:R-:W0:Y:S01]  /*08c0*/  F2I.U32.TRUNC.NTZ R9, R9 ;  /* 0x0000000900097305 */ /* 0x000e22000020f000 */
[----:B-1----:R-:W-:Y:S02]  /*08d0*/  PRMT R23, R7, 0x7604, R6 ;  /* 0x0000760407177816 */ /* 0x002fe40000000006 */
[----:B------:R-:W-:-:S05]  /*08e0*/  IADD3 R6, P1, PT, R19, R2, RZ ;  /* 0x0000000213067210 */ /* 0x000fca0007f3e0ff */
[----:B------:R-:W-:Y:S01]  /*08f0*/  F2I.U32.TRUNC.NTZ R15, R15 ;  /* 0x0000000f000f7305 */ /* 0x000fe2000020f000 */
[----:B------:R-:W-:-:S07]  /*0900*/  LEA.HI.X.SX32 R5, R12, R3, 0x1, P0 ;  /* 0x000000030c057211 */ /* 0x000fce00000f0eff */
[----:B------:R1:W3:Y:S01]  /*0910*/  F2I.U32.TRUNC.NTZ R18, R17 ;  /* 0x0000001100127305 */ /* 0x0002e2000020f000 */
[----:B------:R-:W-:Y:S02]  /*0920*/  IADD3 R12, P0, PT, R19, R4, RZ ;  /* 0x00000004130c7210 */ /* 0x000fe40007f1e0ff */
[----:B--2---:R-:W-:Y:S02]  /*0930*/  PRMT R11, R14, 0x7604, R11 ;  /* 0x000076040e0b7816 */ /* 0x004fe4000000000b */
[----:B-1----:R-:W-:-:S05]  /*0940*/  SHF.R.S32.HI R17, RZ, 0x1f, R19 ;  /* 0x0000001fff117819 */ /* 0x002fca0000011413 */
[----:B------:R-:W-:Y:S01]  /*0950*/  IMAD.X R7, R17, 0x1, R3, P1 ;  /* 0x0000000111077824 */ /* 0x000fe200008e0603 */
[----:B------:R-:W-:Y:S01]  /*0960*/  IADD3 R14, P1, PT, R19, R6, RZ ;  /* 0x00000006130e7210 */ /* 0x000fe20007f3e0ff */
[----:B------:R-:W-:Y:S01]  /*0970*/  IMAD.X R13, R17, 0x1, R5, P0 ;  /* 0x00000001110d7824 */ /* 0x000fe200000e0605 */
[----:B------:R-:W-:Y:S02]  /*0980*/  IADD3 R16, P0, PT, R19, R12, RZ ;  /* 0x0000000c13107210 */ /* 0x000fe40007f1e0ff */
[----:B0-----:R-:W-:Y:S02]  /*0990*/  PRMT R9, R10, 0x7604, R9 ;  /* 0x000076040a097816 */ /* 0x001fe40000000009 */
[----:B---3--:R-:W-:Y:S01]  /*09a0*/  PRMT R27, R18, 0x7604, R15 ;  /* 0x00007604121b7816 */ /* 0x008fe2000000000f */
[C---:B------:R-:W-:Y:S01]  /*09b0*/  IMAD.X R15, R17.reuse, 0x1, R7, P1 ;  /* 0x00000001110f7824 */ /* 0x040fe200008e0607 */
[----:B------:R-:W-:Y:S01]  /*09c0*/  STG.E.U16 desc[UR4][R2.64], R21 ;  /* 0x0000001502007986 */ /* 0x000fe2000c101504 */
[----:B------:R-:W-:-:S03]  /*09d0*/  IMAD.X R17, R17, 0x1, R13, P0 ;  /* 0x0000000111117824 */ /* 0x000fc600000e060d */
[----:B------:R-:W-:Y:S04]  /*09e0*/  STG.E.U16 desc[UR4][R4.64], R23 ;  /* 0x0000001704007986 */ /* 0x000fe8000c101504 */
[----:B------:R-:W-:Y:S04]  /*09f0*/  STG.E.U16 desc[UR4][R6.64], R9 ;  /* 0x0000000906007986 */ /* 0x000fe8000c101504 */
[----:B------:R-:W-:Y:S04]  /*0a00*/  STG.E.U16 desc[UR4][R12.64], R25 ;  /* 0x000000190c007986 */ /* 0x000fe8000c101504 */
[----:B------:R-:W-:Y:S04]  /*0a10*/  STG.E.U16 desc[UR4][R14.64], R11 ;  /* 0x0000000b0e007986 */ /* 0x000fe8000c101504 */
[----:B------:R-:W-:Y:S01]  /*0a20*/  STG.E.U16 desc[UR4][R16.64], R27 ;  /* 0x0000001b10007986 */ /* 0x000fe2000c101504 */
[----:B------:R-:W-:Y:S05]  /*0a30*/  EXIT ;  /* 0x000000000000794d */ /* 0x000fea0003800000 */
.L_x_110:
        /* <DEDUP_REMOVED lines=12> */
.L_x_125:


//--------------------- .text._Z20YuvToRgbPlanarKernelI6uchar26BGRA32S0_EvPhiS2_iii --------------------------
	.section	.text._Z20YuvToRgbPlanarKernelI6uchar26BGRA32S0_EvPhiS2_iii,"ax",@progbits
	.align	128
.text._Z20YuvToRgbPlanarKernelI6uchar26BGRA32S0_EvPhiS2_iii:
        .type           _Z20YuvToRgbPlanarKernelI6uchar26BGRA32S0_EvPhiS2_iii,@function
        .size           _Z20YuvToRgbPlanarKernelI6uchar26BGRA32S0_EvPhiS2_iii,(.L_x_126 - _Z20YuvToRgbPlanarKernelI6uchar26BGRA32S0_EvPhiS2_iii)
        .other          _Z20YuvToRgbPlanarKernelI6uchar26BGRA32S0_EvPhiS2_iii,@"STO_CUDA_ENTRY STV_DEFAULT"
_Z20YuvToRgbPlanarKernelI6uchar26BGRA32S0_EvPhiS2_iii:
        /* <DEDUP_REMOVED lines=41> */
[----:B-----5:R-:W-:-:S03]  /*0290*/  PRMT R12, R10, 0x7770, RZ ;  /* 0x000077700a0c7816 */ /* 0x020fc600000000ff */
[----:B------:R-:W-:Y:S01]  /*02a0*/  VIADD R8, R8, 0xfffffff0 ;  /* 0xfffffff008087836 */ /* 0x000fe20000000000 */
[----:B------:R-:W-:Y:S01]  /*02b0*/  PRMT R5, R10, 0x7771, RZ ;  /* 0x000077710a057816 */ /* 0x000fe200000000ff */
[----:B------:R-:W-:Y:S01]  /*02c0*/  VIADD R12, R12, 0xffffff80 ;  /* 0xffffff800c0c7836 */ /* 0x000fe20000000000 */
[----:B------:R-:W-:-:S03]  /*02d0*/  PRMT R4, R13, 0x7771, RZ ;  /* 0x000077710d047816 */ /* 0x000fc600000000ff */
[----:B------:R-:W-:Y:S01]  /*02e0*/  VIADD R5, R5, 0xffffff80 ;  /* 0xffffff8005057836 */ /* 0x000fe20000000000 */
[----:B------:R-:W-:Y:S01]  /*02f0*/  I2FP.F32.S32 R10, R12 ;  /* 0x0000000c000a7245 */ /* 0x000fe20000201400 */
[----:B------:R-:W-:Y:S01]  /*0300*/  VIADD R11, R4, 0xfffffff0 ;  /* 0xfffffff0040b7836 */ /* 0x000fe20000000000 */
[----:B------:R-:W-:-:S03]  /*0310*/  I2FP.F32.S32 R13, R8 ;  /* 0x00000008000d7245 */ /* 0x000fc60000201400 */
[----:B---3--:R-:W-:Y:S01]  /*0320*/  FMUL R6, R10, UR15 ;  /* 0x0000000f0a067c20 */ /* 0x008fe20008400000 */
[----:B------:R-:W-:Y:S02]  /*0330*/  I2FP.F32.S32 R5, R5 ;  /* 0x0000000500057245 */ /* 0x000fe40000201400 */
[----:B------:R-:W-:Y:S01]  /*0340*/  I2FP.F32.S32 R11, R11 ;  /* 0x0000000b000b7245 */ /* 0x000fe20000201400 */
[----:B------:R-:W-:-:S04]  /*0350*/  FFMA R4, R13, UR14, R6 ;  /* 0x0000000e0d047c23 */ /* 0x000fc80008000006 */
[----:B----4-:R-:W-:Y:S01]  /*0360*/  FFMA R4, R5, UR7, R4 ;  /* 0x0000000705047c23 */ /* 0x010fe20008000004 */
[----:B------:R-:W-:Y:S01]  /*0370*/  FFMA R12, R11, UR14, R6 ;  /* 0x0000000e0b0c7c23 */ /* 0x000fe20008000006 */
[----:B0-----:R-:W-:-:S03]  /*0380*/  FMUL R8, R10, UR9 ;  /* 0x000000090a087c20 */ /* 0x001fc60008400000 */
[C---:B------:R-:W-:Y:S01]  /*0390*/  FSETP.GEU.AND P0, PT, R4.reuse, RZ, PT ;  /* 0x000000ff0400720b */ /* 0x040fe20003f0e000 */
[----:B------:R-:W-:Y:S01]  /*03a0*/  FFMA R7, R5, UR7, R12 ;  /* 0x0000000705077c23 */ /* 0x000fe2000800000c */
[----:B------:R-:W-:Y:S01]  /*03b0*/  FMNMX.NAN R4, R4, 255, PT ;  /* 0x437f000004047809 */ /* 0x000fe20003820000 */
[----:B------:R-:W-:-:S03]  /*03c0*/  FFMA R12, R13, UR8, R8 ;  /* 0x000000080d0c7c23 */ /* 0x000fc60008000008 */
[----:B------:R-:W-:Y:S02]  /*03d0*/  FSEL R4, R4, RZ, P0 ;  /* 0x000000ff04047208 */ /* 0x000fe40000000000 */
[C---:B------:R-:W-:Y:S02]  /*03e0*/  FSETP.GEU.AND P0, PT, R7.reuse, RZ, PT ;  /* 0x000000ff0700720b */ /* 0x040fe40003f0e000 */
[----:B------:R-:W-:Y:S01]  /*03f0*/  FMNMX.NAN R14, R7, 255, PT ;  /* 0x437f0000070e7809 */ /* 0x000fe20003820000 */
[----:B------:R-:W-:Y:S01]  /*0400*/  FFMA R7, R5, UR10, R12 ;  /* 0x0000000a05077c23 */ /* 0x000fe2000800000c */
[----:B------:R-:W-:Y:S02]  /*0410*/  PRMT R12, R9, 0x7770, RZ ;  /* 0x00007770090c7816 */ /* 0x000fe400000000ff */
[----:B------:R-:W-:Y:S01]  /*0420*/  FSEL R17, R14, RZ, P0 ;  /* 0x000000ff0e117208 */ /* 0x000fe20000000000 */
[----:B------:R-:W-:Y:S01]  /*0430*/  FFMA R14, R11, UR8, R8 ;  /* 0x000000080b0e7c23 */ /* 0x000fe20008000008 */
[----:B------:R-:W-:Y:S01]  /*0440*/  FMUL R10, R10, UR12 ;  /* 0x0000000c0a0a7c20 */ /* 0x000fe20008400000 */
[C---:B------:R-:W-:Y:S01]  /*0450*/  FSETP.GEU.AND P0, PT, R7.reuse, RZ, PT ;  /* 0x000000ff0700720b */ /* 0x040fe20003f0e000 */
[----:B------:R-:W-:Y:S01]  /*0460*/  VIADD R18, R12, 0xfffffff0 ;  /* 0xfffffff00c127836 */ /* 0x000fe20000000000 */
[----:B------:R-:W-:Y:S01]  /*0470*/  FMNMX.NAN R15, R7, 255, PT ;  /* 0x437f0000070f7809 */ /* 0x000fe20003820000 */
[----:B------:R-:W-:Y:S01]  /*0480*/  FFMA R16, R5, UR10, R14 ;  /* 0x0000000a05107c23 */ /* 0x000fe2000800000e */
[----:B------:R-:W-:Y:S01]  /*0490*/  PRMT R14, R9, 0x7771, RZ ;  /* 0x00007771090e7816 */ /* 0x000fe200000000ff */
[----:B------:R-:W-:Y:S01]  /*04a0*/  FFMA R12, R13, UR11, R10 ;  /* 0x0000000b0d0c7c23 */ /* 0x000fe2000800000a */
[----:B------:R-:W-:-:S02]  /*04b0*/  FSEL R9, R15, RZ, P0 ;  /* 0x000000ff0f097208 */ /* 0x000fc40000000000 */
[C---:B------:R-:W-:Y:S01]  /*04c0*/  FSETP.GEU.AND P0, PT, R16.reuse, RZ, PT ;  /* 0x000000ff1000720b */ /* 0x040fe20003f0e000 */
[----:B------:R-:W-:Y:S01]  /*04d0*/  FFMA R12, R5, UR13, R12 ;  /* 0x0000000d050c7c23 */ /* 0x000fe2000800000c */
[----:B------:R-:W-:Y:S01]  /*04e0*/  FMNMX.NAN R16, R16, 255, PT ;  /* 0x437f000010107809 */ /* 0x000fe20003820000 */
[----:B------:R-:W-:Y:S02]  /*04f0*/  VIADD R15, R14, 0xfffffff0 ;  /* 0xfffffff00e0f7836 */ /* 0x000fe40000000000 */
[----:B------:R-:W-:Y:S01]  /*0500*/  FFMA R14, R11, UR11, R10 ;  /* 0x0000000b0b0e7c23 */ /* 0x000fe2000800000a */
[----:B------:R-:W-:Y:S02]  /*0510*/  I2FP.F32.S32 R13, R18 ;  /* 0x00000012000d7245 */ /* 0x000fe40000201400 */
[----:B------:R-:W-:Y:S01]  /*0520*/  FSEL R16, R16, RZ, P0 ;  /* 0x000000ff10107208 */ /* 0x000fe20000000000 */
[----:B------:R-:W-:Y:S01]  /*0530*/  FFMA R14, R5, UR13, R14 ;  /* 0x0000000d050e7c23 */ /* 0x000fe2000800000e */
[----:B------:R-:W-:-:S02]  /*0540*/  FSETP.GEU.AND P0, PT, R12, RZ, PT ;  /* 0x000000ff0c00720b */ /* 0x000fc40003f0e000 */
[----:B------:R-:W-:Y:S01]  /*0550*/  FMNMX.NAN R11, R12, 255, PT ;  /* 0x437f00000c0b7809 */ /* 0x000fe20003820000 */
[----:B------:R-:W-:Y:S01]  /*0560*/  FFMA R18, R13, UR11, R10 ;  /* 0x0000000b0d127c23 */ /* 0x000fe2000800000a */
[----:B------:R-:W-:Y:S02]  /*0570*/  I2FP.F32.S32 R15, R15 ;  /* 0x0000000f000f7245 */ /* 0x000fe40000201400 */
[----:B------:R-:W-:Y:S01]  /*0580*/  FSEL R11, R11, RZ, P0 ;  /* 0x000000ff0b0b7208 */ /* 0x000fe20000000000 */
[----:B------:R-:W-:Y:S01]  /*0590*/  FFMA R18, R5, UR13, R18 ;  /* 0x0000000d05127c23 */ /* 0x000fe20008000012 */
[C---:B------:R-:W-:Y:S02]  /*05a0*/  FSETP.GEU.AND P0, PT, R14.reuse, RZ, PT ;  /* 0x000000ff0e00720b */ /* 0x040fe40003f0e000 */
[----:B------:R-:W-:Y:S01]  /*05b0*/  FMNMX.NAN R14, R14, 255, PT ;  /* 0x437f00000e0e7809 */ /* 0x000fe20003820000 */
[----:B------:R-:W-:Y:S01]  /*05c0*/  FFMA R10, R15, UR11, R10 ;  /* 0x0000000b0f0a7c23 */ /* 0x000fe2000800000a */
[----:B------:R0:W-:Y:S02]  /*05d0*/  F2I.U32.TRUNC.NTZ R7, R17 ;  /* 0x0000001100077305 */ /* 0x0001e4000020f000 */
[----:B------:R-:W-:-:S02]  /*05e0*/  FSEL R14, R14, RZ, P0 ;  /* 0x000000ff0e0e7208 */ /* 0x000fc40000000000 */
[C---:B------:R-:W-:Y:S02]  /*05f0*/  FSETP.GEU.AND P0, PT, R18.reuse, RZ, PT ;  /* 0x000000ff1200720b */ /* 0x040fe40003f0e000 */
[----:B------:R-:W-:Y:S02]  /*0600*/  FMNMX.NAN R18, R18, 255, PT ;  /* 0x437f000012127809 */ /* 0x000fe40003820000 */
[----:B------:R1:W-:Y:S01]  /*0610*/  F2I.U32.TRUNC.NTZ R12, R16 ;  /* 0x00000010000c7305 */ /* 0x0003e2000020f000 */
[----:B0-----:R-:W-:Y:S01]  /*0620*/  FFMA R17, R5, UR13, R10 ;  /* 0x0000000d05117c23 */ /* 0x001fe2000800000a */
[----:B------:R-:W-:Y:S01]  /*0630*/  FSEL R10, R18, RZ, P0 ;  /* 0x000000ff120a7208 */ /* 0x000fe20000000000 */
[----:B-1----:R-:W-:-:S03]  /*0640*/  FFMA R16, R13, UR14, R6 ;  /* 0x0000000e0d107c23 */ /* 0x002fc60008000006 */
[C---:B------:R-:W-:Y:S02]  /*0650*/  FSETP.GEU.AND P0, PT, R17.reuse, RZ, PT ;  /* 0x000000ff1100720b */ /* 0x040fe40003f0e000 */
[----:B------:R-:W-:Y:S01]  /*0660*/  FMNMX.NAN R17, R17, 255, PT ;  /* 0x437f000011117809 */ /* 0x000fe20003820000 */
[----:B------:R-:W-:Y:S01]  /*0670*/  FFMA R16, R5, UR7, R16 ;  /* 0x0000000705107c23 */ /* 0x000fe20008000010 */
[----:B------:R-:W-:Y:S02]  /*0680*/  FFMA R18, R15, UR14, R6 ;  /* 0x0000000e0f127c23 */ /* 0x000fe40008000006 */
[----:B------:R-:W-:Y:S02]  /*0690*/  FSEL R17, R17, RZ, P0 ;  /* 0x000000ff11117208 */ /* 0x000fe40000000000 */
[C---:B------:R-:W-:Y:S02]  /*06a0*/  FMNMX.NAN R6, R16.reuse, 255, PT ;  /* 0x437f000010067809 */ /* 0x040fe40003820000 */
[----:B------:R-:W-:Y:S01]  /*06b0*/  FSETP.GEU.AND P0, PT, R16, RZ, PT ;  /* 0x000000ff1000720b */ /* 0x000fe20003f0e000 */
[----:B------:R-:W-:Y:S01]  /*06c0*/  FFMA R19, R5, UR7, R18 ;  /* 0x0000000705137c23 */ /* 0x000fe20008000012 */
[--C-:B------:R-:W-:Y:S01]  /*06d0*/  FFMA R16, R13, UR8, R8.reuse ;  /* 0x000000080d107c23 */ /* 0x100fe20008000008 */
[----:B------:R-:W-:Y:S01]  /*06e0*/  FFMA R18, R15, UR8, R8 ;  /* 0x000000080f127c23 */ /* 0x000fe20008000008 */
[----:B------:R-:W-:Y:S01]  /*06f0*/  FSEL R8, R6, RZ, P0 ;  /* 0x000000ff06087208 */ /* 0x000fe20000000000 */
[----:B------:R-:W0:Y:S01]  /*0700*/  LDCU.64 UR8, c[0x0][0x390] ;  /* 0x00007200ff0877ac */ /* 0x000e220008000a00 */
[----:B------:R-:W1:Y:S01]  /*0710*/  LDC R6, c[0x0][0x398] ;  /* 0x0000e600ff067b82 */ /* 0x000e620000000800 */
[----:B------:R-:W-:Y:S01]  /*0720*/  FSETP.GEU.AND P0, PT, R19, RZ, PT ;  /* 0x000000ff1300720b */ /* 0x000fe20003f0e000 */
[----:B------:R-:W-:Y:S01]  /*0730*/  FFMA R16, R5, UR10, R16 ;  /* 0x0000000a05107c23 */ /* 0x000fe20008000010 */
[----:B------:R-:W-:Y:S01]  /*0740*/  FMNMX.NAN R19, R19, 255, PT ;  /* 0x437f000013137809 */ /* 0x000fe20003820000 */
[----:B------:R-:W-:-:S03]  /*0750*/  FFMA R18, R5, UR10, R18 ;  /* 0x0000000a05127c23 */ /* 0x000fc60008000012 */
[----:B------:R-:W-:Y:S02]  /*0760*/  FSEL R13, R19, RZ, P0 ;  /* 0x000000ff130d7208 */ /* 0x000fe40000000000 */
[----:B------:R-:W-:Y:S02]  /*0770*/  FSETP.GEU.AND P0, PT, R16, RZ, PT ;  /* 0x000000ff1000720b */ /* 0x000fe40003f0e000 */
[----:B------:R-:W-:Y:S02]  /*0780*/  FSETP.GEU.AND P1, PT, R18, RZ, PT ;  /* 0x000000ff1200720b */ /* 0x000fe40003f2e000 */
[----:B------:R-:W-:Y:S02]  /*0790*/  FMNMX.NAN R16, R16, 255, PT ;  /* 0x437f000010107809 */ /* 0x000fe40003820000 */
[----:B------:R-:W-:Y:S01]  /*07a0*/  FMNMX.NAN R18, R18, 255, PT ;  /* 0x437f000012127809 */ /* 0x000fe20003820000 */
[----:B------:R-:W-:Y:S01]  /*07b0*/  F2I.U32.TRUNC.NTZ R10, R10 ;  /* 0x0000000a000a7305 */ /* 0x000fe2000020f000 */
[----:B------:R-:W-:-:S02]  /*07c0*/  FSEL R5, R16, RZ, P0 ;  /* 0x000000ff10057208 */ /* 0x000fc40000000000 */
[----:B------:R-:W-:-:S05]  /*07d0*/  FSEL R18, R18, RZ, P1 ;  /* 0x000000ff12127208 */ /* 0x000fca0000800000 */
[----:B------:R-:W2:Y:S01]  /*07e0*/  F2I.U32.TRUNC.NTZ R17, R17 ;  /* 0x0000001100117305 */ /* 0x000ea2000020f000 */
[----:B-1----:R-:W-:-:S07]  /*07f0*/  IMAD R3, R3, R6, RZ ;  /* 0x0000000603037224 */ /* 0x002fce00078e02ff */
[----:B------:R-:W1:Y:S01]  /*0800*/  F2I.U32.TRUNC.NTZ R4, R4 ;  /* 0x0000000400047305 */ /* 0x000e62000020f000 */
[----:B0-----:R-:W-:-:S07]  /*0810*/  IADD3 R2, P0, P1, R2, UR8, R3 ;  /* 0x0000000802027c10 */ /* 0x001fce000f91e003 */
[----:B------:R-:W0:Y:S01]  /*0820*/  F2I.U32.TRUNC.NTZ R9, R9 ;  /* 0x0000000900097305 */ /* 0x000e22000020f000 */
[----:B------:R-:W-:-:S07]  /*0830*/  SHF.R.S32.HI R3, RZ, 0x1f, R3 ;  /* 0x0000001fff037819 */ /* 0x000fce0000011403 */
[----:B------:R-:W-:Y:S08]  /*0840*/  F2I.U32.TRUNC.NTZ R5, R5 ;  /* 0x0000000500057305 */ /* 0x000ff0000020f000 */
[----:B------:R-:W3:Y:S01]  /*0850*/  F2I.U32.TRUNC.NTZ R18, R18 ;  /* 0x0000001200127305 */ /* 0x000ee2000020f000 */
[----:B--2---:R-:W-:Y:S01]  /*0860*/  PRMT R23, R17, 0x7604, R10 ;  /* 0x0000760411177816 */ /* 0x004fe2000000000a */
[----:B------:R-:W-:-:S06]  /*0870*/  IMAD R17, R6, UR6, RZ ;  /* 0x0000000606117c24 */ /* 0x000fcc000f8e02ff */
[----:B------:R-:W-:Y:S01]  /*0880*/  F2I.U32.TRUNC.NTZ R8, R8 ;  /* 0x0000000800087305 */ /* 0x000fe2000020f000 */
[----:B-1----:R-:W-:-:S07]  /*0890*/  PRMT R19, R7, 0x7604, R4 ;  /* 0x0000760407137816 */ /* 0x002fce0000000004 */
[----:B------:R-:W1:Y:S01]  /*08a0*/  F2I.U32.TRUNC.NTZ R13, R13 ;  /* 0x0000000d000d7305 */ /* 0x000e62000020f000 */
[----:B------:R-:W-:-:S07]  /*08b0*/  IADD3.X R3, PT, PT, R0, UR9, R3, P0, P1 ;  /* 0x0000000900037c10 */ /* 0x000fce00087e2403 */
[----:B------:R-:W-:Y:S01]  /*08c0*/  F2I.U32.TRUNC.NTZ R11, R11 ;  /* 0x0000000b000b7305 */ /* 0x000fe2000020f000 */
[----:B------:R-:W-:-:S07]  /*08d0*/  IADD3 R4, P0, PT, R2, R6, RZ ;  /* 0x0000000602047210 */ /* 0x000fce0007f1e0ff */
[----:B------:R-:W2:Y:S01]  /*08e0*/  F2I.U32.TRUNC.NTZ R14, R14 ;  /* 0x0000000e000e7305 */ /* 0x000ea2000020f000 */
[----:B0-----:R-:W-:Y:S02]  /*08f0*/  PRMT R9, R12, 0x7604, R9 ;  /* 0x000076040c097816 */ /* 0x001fe40000000009 */
[----:B---3--:R-:W-:Y:S02]  /*0900*/  PRMT R25, R18, 0x7604, R5 ;  /* 0x0000760412197816 */ /* 0x008fe40000000005 */
[----:B------:R-:W-:Y:S02]  /*0910*/  SHF.R.S32.HI R27, RZ, 0x1f, R17 ;  /* 0x0000001fff1b7819 */ /* 0x000fe40000011411 */
[C---:B------:R-:W-:Y:S02]  /*0920*/  IADD3 R12, P1, PT, R17.reuse, R2, RZ ;  /* 0x00000002110c7210 */ /* 0x040fe40007f3e0ff */
[----:B------:R-:W-:Y:S02]  /*0930*/  LEA.HI.X.SX32 R5, R6, R3, 0x1, P0 ;  /* 0x0000000306057211 */ /* 0x000fe400000f0eff */
[----:B------:R-:W-:-:S02]  /*0940*/  IADD3 R6, P0, PT, R17, R4, RZ ;  /* 0x0000000411067210 */ /* 0x000fc40007f1e0ff */
[----:B-1----:R-:W-:Y:S01]  /*0950*/  PRMT R21, R13, 0x7604, R8 ;  /* 0x000076040d157816 */ /* 0x002fe20000000008 */
[C---:B------:R-:W-:Y:S01]  /*0960*/  IMAD.X R13, R27.reuse, 0x1, R3, P1 ;  /* 0x000000011b0d7824 */ /* 0x040fe200008e0603 */
[----:B--2---:R-:W-:Y:S01]  /*0970*/  PRMT R11, R14, 0x7604, R11 ;  /* 0x000076040e0b7816 */ /* 0x004fe2000000000b */
[----:B------:R-:W-:Y:S01]  /*0980*/  IMAD.X R7, R27, 0x1, R5, P0 ;  /* 0x000000011b077824 */ /* 0x000fe200000e0605 */
[C---:B------:R-:W-:Y:S02]  /*0990*/  IADD3 R14, P1, PT, R17.reuse, R12, RZ ;  /* 0x0000000c110e7210 */ /* 0x040fe40007f3e0ff */
[----:B------:R-:W-:Y:S01]  /*09a0*/  IADD3 R16, P0, PT, R17, R6, RZ ;  /* 0x0000000611107210 */ /* 0x000fe20007f1e0ff */
[----:B------:R-:W-:Y:S02]  /*09b0*/  STG.E.U16 desc[UR4][R2.64], R19 ;  /* 0x0000001302007986 */ /* 0x000fe4000c101504 */
[C---:B------:R-:W-:Y:S02]  /*09c0*/  IMAD.X R15, R27.reuse, 0x1, R13, P1 ;  /* 0x000000011b0f7824 */ /* 0x040fe400008e060d */
[----:B------:R-:W-:Y:S01]  /*09d0*/  IMAD.X R17, R27, 0x1, R7, P0 ;  /* 0x000000011b117824 */ /* 0x000fe200000e0607 */
[----:B------:R-:W-:Y:S04]  /*09e0*/  STG.E.U16 desc[UR4][R4.64], R21 ;  /* 0x0000001504007986 */ /* 0x000fe8000c101504 */
[----:B------:R-:W-:Y:S04]  /*09f0*/  STG.E.U16 desc[UR4][R12.64], R11 ;  /* 0x0000000b0c007986 */ /* 0x000fe8000c101504 */
[----:B------:R-:W-:Y:S04]  /*0a00*/  STG.E.U16 desc[UR4][R6.64], R23 ;  /* 0x0000001706007986 */ /* 0x000fe8000c101504 */
[----:B------:R-:W-:Y:S04]  /*0a10*/  STG.E.U16 desc[UR4][R14.64], R9 ;  /* 0x000000090e007986 */ /* 0x000fe8000c101504 */
[----:B------:R-:W-:Y:S01]  /*0a20*/  STG.E.U16 desc[UR4][R16.64], R25 ;  /* 0x0000001910007986 */ /* 0x000fe2000c101504 */
[----:B------:R-:W-:Y:S05]  /*0a30*/  EXIT ;  /* 0x000000000000794d */ /* 0x000fea0003800000 */
.L_x_111:
        /* <DEDUP_REMOVED lines=12> */
.L_x_126:


//--------------------- .text._Z14YuvToRgbKernelI7ushort26BGRA6410ulonglong2EvPhiS3_iii --------------------------
	.section	.text._Z14YuvToRgbKernelI7ushort26BGRA6410ulonglong2EvPhiS3_iii,"ax",@progbits
	.align	128
.text._Z14YuvToRgbKernelI7ushort26BGRA6410ulonglong2EvPhiS3_iii:
        .type           _Z14YuvToRgbKernelI7ushort26BGRA6410ulonglong2EvPhiS3_iii,@function
        .size           _Z14YuvToRgbKernelI7ushort26BGRA6410ulonglong2EvPhiS3_iii,(.L_x_127 - _Z14YuvToRgbKernelI7ushort26BGRA6410ulonglong2EvPhiS3_iii)
        .other          _Z14YuvToRgbKernelI7ushort26BGRA6410ulonglong2EvPhiS3_iii,@"STO_CUDA_ENTRY STV_DEFAULT"
_Z14YuvToRgbKernelI7ushort26BGRA6410ulonglong2EvPhiS3_iii:
        /* <DEDUP_REMOVED lines=41> */
[----:B-----5:R-:W-:-:S03]  /*0290*/  LOP3.LUT R12, R10, 0xffff, RZ, 0xc0, !PT ;  /* 0x0000ffff0a0c7812 */ /* 0x020fc600078ec0ff */
[----:B------:R-:W-:Y:S01]  /*02a0*/  VIADD R8, R8, 0xfffff000 ;  /* 0xfffff00008087836 */ /* 0x000fe20000000000 */
[----:B------:R-:W-:Y:S01]  /*02b0*/  PRMT R4, R10, 0x7732, RZ ;  /* 0x000077320a047816 */ /* 0x000fe200000000ff */
[----:B------:R-:W-:-:S03]  /*02c0*/  VIADD R12, R12, 0xffff8000 ;  /* 0xffff80000c0c7836 */ /* 0x000fc60000000000 */
[----:B------:R-:W-:Y:S01]  /*02d0*/  I2FP.F32.S32 R10, R8 ;  /* 0x00000008000a7245 */ /* 0x000fe20000201400 */
[----:B------:R-:W-:Y:S01]  /*02e0*/  VIADD R4, R4, 0xffff8000 ;  /* 0xffff800004047836 */ /* 0x000fe20000000000 */
[----:B------:R-:W-:Y:S02]  /*02f0*/  I2FP.F32.S32 R11, R12 ;  /* 0x0000000c000b7245 */ /* 0x000fe40000201400 */
[----:B------:R-:W-:-:S03]  /*0300*/  PRMT R5, R3, 0x7732, RZ ;  /* 0x0000773203057816 */ /* 0x000fc600000000ff */
[----:B---3--:R-:W-:Y:S01]  /*0310*/  FMUL R7, R11, UR12 ;  /* 0x0000000c0b077c20 */ /* 0x008fe20008400000 */
[----:B------:R-:W-:Y:S01]  /*0320*/  I2FP.F32.S32 R6, R4 ;  /* 0x0000000400067245 */ /* 0x000fe20000201400 */
[----:B------:R-:W-:Y:S02]  /*0330*/  VIADD R12, R5, 0xfffff000 ;  /* 0xfffff000050c7836 */ /* 0x000fe40000000000 */
[----:B0-----:R-:W-:Y:S01]  /*0340*/  FFMA R3, R10, UR11, R7 ;  /* 0x0000000b0a037c23 */ /* 0x001fe20008000007 */
[----:B------:R-:W-:-:S03]  /*0350*/  FMUL R8, R11, UR15 ;  /* 0x0000000f0b087c20 */ /* 0x000fc60008400000 */
[----:B------:R-:W-:Y:S01]  /*0360*/  FFMA R3, R6, UR13, R3 ;  /* 0x0000000d06037c23 */ /* 0x000fe20008000003 */
[----:B------:R-:W-:Y:S01]  /*0370*/  FFMA R5, R10, UR14, R8 ;  /* 0x0000000e0a057c23 */ /* 0x000fe20008000008 */
[----:B------:R-:W-:-:S03]  /*0380*/  I2FP.F32.S32 R12, R12 ;  /* 0x0000000c000c7245 */ /* 0x000fc60000201400 */
[C---:B------:R-:W-:Y:S01]  /*0390*/  FSETP.GEU.AND P0, PT, R3.reuse, RZ, PT ;  /* 0x000000ff0300720b */ /* 0x040fe20003f0e000 */
[----:B----4-:R-:W-:Y:S01]  /*03a0*/  FFMA R5, R6, UR7, R5 ;  /* 0x0000000706057c23 */ /* 0x010fe20008000005 */
[----:B------:R-:W-:Y:S01]  /*03b0*/  FMNMX.NAN R3, R3, 65535, PT ;  /* 0x477fff0003037809 */ /* 0x000fe20003820000 */
[----:B------:R-:W-:-:S03]  /*03c0*/  FFMA R13, R12, UR11, R7 ;  /* 0x0000000b0c0d7c23 */ /* 0x000fc60008000007 */
[----:B------:R-:W-:Y:S01]  /*03d0*/  FSEL R3, R3, RZ, P0 ;  /* 0x000000ff03037208 */ /* 0x000fe20000000000 */
[----:B------:R-:W-:Y:S01]  /*03e0*/  FFMA R13, R6, UR13, R13 ;  /* 0x0000000d060d7c23 */ /* 0x000fe2000800000d */
[C---:B------:R-:W-:Y:S02]  /*03f0*/  FSETP.GEU.AND P0, PT, R5.reuse, RZ, PT ;  /* 0x000000ff0500720b */ /* 0x040fe40003f0e000 */
[----:B------:R-:W-:Y:S01]  /*0400*/  FMNMX.NAN R5, R5, 65535, PT ;  /* 0x477fff0005057809 */ /* 0x000fe20003820000 */
[----:B------:R-:W-:-:S03]  /*0410*/  FMUL R11, R11, UR9 ;  /* 0x000000090b0b7c20 */ /* 0x000fc60008400000 */
        /* <DEDUP_REMOVED lines=8> */
[C---:B------:R-:W-:Y:S01]  /*04a0*/  FSETP.GEU.AND P0, PT, R14.reuse, RZ, PT ;  /* 0x000000ff0e00720b */ /* 0x040fe20003f0e000 */
[----:B------:R-:W-:Y:S01]  /*04b0*/  VIADD R15, R15, 0xfffff000 ;  /* 0xfffff0000f0f7836 */ /* 0x000fe20000000000 */
[----:B------:R-:W-:Y:S01]  /*04c0*/  FMNMX.NAN R10, R14, 65535, PT ;  /* 0x477fff000e0a7809 */ /* 0x000fe20003820000 */
[----:B------:R-:W-:Y:S01]  /*04d0*/  FFMA R13, R6, UR10, R13 ;  /* 0x0000000a060d7c23 */ /* 0x000fe2000800000d */
[----:B------:R-:W-:Y:S01]  /*04e0*/  PRMT R16, R9, 0x7732, RZ ;  /* 0x0000773209107816 */ /* 0x000fe200000000ff */
[----:B------:R-:W-:Y:S01]  /*04f0*/  FFMA R9, R12, UR8, R11 ;  /* 0x000000080c097c23 */ /* 0x000fe2000800000b */
[----:B------:R-:W-:-:S02]  /*0500*/  FSEL R10, R10, RZ, P0 ;  /* 0x000000ff0a0a7208 */ /* 0x000fc40000000000 */
[C---:B------:R-:W-:Y:S02]  /*0510*/  FSETP.GEU.AND P0, PT, R13.reuse, RZ, PT ;  /* 0x000000ff0d00720b */ /* 0x040fe40003f0e000 */
[----:B------:R-:W-:Y:S02]  /*0520*/  I2FP.F32.S32 R14, R15 ;  /* 0x0000000f000e7245 */ /* 0x000fe40000201400 */
[----:B------:R-:W-:Y:S01]  /*0530*/  FMNMX.NAN R13, R13, 65535, PT ;  /* 0x477fff000d0d7809 */ /* 0x000fe20003820000 */
[----:B------:R-:W-:-:S03]  /*0540*/  FFMA R12, R6, UR10, R9 ;  /* 0x0000000a060c7c23 */ /* 0x000fc60008000009 */
[----:B------:R-:W-:Y:S01]  /*0550*/  FSEL R9, R13, RZ, P0 ;  /* 0x000000ff0d097208 */ /* 0x000fe20000000000 */
[----:B------:R-:W-:Y:S01]  /*0560*/  FFMA R13, R14, UR11, R7 ;  /* 0x0000000b0e0d7c23 */ /* 0x000fe20008000007 */
[----:B------:R-:W-:Y:S01]  /*0570*/  IMAD.MOV.U32 R15, RZ, RZ, R16 ;  /* 0x000000ffff0f7224 */ /* 0x000fe200078e0010 */
[C---:B------:R-:W-:Y:S02]  /*0580*/  FSETP.GEU.AND P0, PT, R12.reuse, RZ, PT ;  /* 0x000000ff0c00720b */ /* 0x040fe40003f0e000 */
[----:B------:R-:W-:Y:S01]  /*0590*/  FMNMX.NAN R12, R12, 65535, PT ;  /* 0x477fff000c0c7809 */ /* 0x000fe20003820000 */
[----:B------:R-:W-:Y:S01]  /*05a0*/  FFMA R13, R6, UR13, R13 ;  /* 0x0000000d060d7c23 */ /* 0x000fe2000800000d */
[----:B------:R-:W-:Y:S02]  /*05b0*/  VIADD R16, R15, 0xfffff000 ;  /* 0xfffff0000f107836 */ /* 0x000fe40000000000 */
[----:B------:R-:W-:Y:S01]  /*05c0*/  FFMA R17, R14, UR14, R8 ;  /* 0x0000000e0e117c23 */ /* 0x000fe20008000008 */
[----:B------:R-:W-:-:S02]  /*05d0*/  FSEL R12, R12, RZ, P0 ;  /* 0x000000ff0c0c7208 */ /* 0x000fc40000000000 */
[C---:B------:R-:W-:Y:S02]  /*05e0*/  FSETP.GEU.AND P0, PT, R13.reuse, RZ, PT ;  /* 0x000000ff0d00720b */ /* 0x040fe40003f0e000 */
[----:B------:R-:W-:Y:S01]  /*05f0*/  FMNMX.NAN R15, R13, 65535, PT ;  /* 0x477fff000d0f7809 */ /* 0x000fe20003820000 */
[----:B------:R-:W-:Y:S01]  /*0600*/  FFMA R17, R6, UR7, R17 ;  /* 0x0000000706117c23 */ /* 0x000fe20008000011 */
[----:B------:R-:W-:Y:S01]  /*0610*/  I2FP.F32.S32 R18, R16 ;  /* 0x0000001000127245 */ /* 0x000fe20000201400 */
[----:B------:R-:W0:Y:S01]  /*0620*/  LDC R13, c[0x0][0x398] ;  /* 0x0000e600ff0d7b82 */ /* 0x000e220000000800 */
[----:B------:R-:W-:Y:S01]  /*0630*/  FSEL R16, R15, RZ, P0 ;  /* 0x000000ff0f107208 */ /* 0x000fe20000000000 */
[----:B------:R-:W-:Y:S01]  /*0640*/  FFMA R15, R14, UR8, R11 ;  /* 0x000000080e0f7c23 */ /* 0x000fe2000800000b */
[C---:B------:R-:W-:Y:S01]  /*0650*/  FSETP.GEU.AND P0, PT, R17.reuse, RZ, PT ;  /* 0x000000ff1100720b */ /* 0x040fe20003f0e000 */
[----:B------:R-:W-:Y:S01]  /*0660*/  FFMA R19, R18, UR11, R7 ;  /* 0x0000000b12137c23 */ /* 0x000fe20008000007 */
[----:B------:R-:W-:Y:S01]  /*0670*/  FMNMX.NAN R17, R17, 65535, PT ;  /* 0x477fff0011117809 */ /* 0x000fe20003820000 */
[----:B------:R-:W-:-:S02]  /*0680*/  FFMA R15, R6, UR10, R15 ;  /* 0x0000000a060f7c23 */ /* 0x000fc4000800000f */
[----:B------:R-:W-:Y:S01]  /*0690*/  FFMA R19, R6, UR13, R19 ;  /* 0x0000000d06137c23 */ /* 0x000fe20008000013 */
[----:B------:R-:W-:Y:S02]  /*06a0*/  FSEL R17, R17, RZ, P0 ;  /* 0x000000ff11117208 */ /* 0x000fe40000000000 */
[C---:B------:R-:W-:Y:S02]  /*06b0*/  FSETP.GEU.AND P0, PT, R15.reuse, RZ, PT ;  /* 0x000000ff0f00720b */ /* 0x040fe40003f0e000 */
[----:B------:R-:W-:Y:S01]  /*06c0*/  FMNMX.NAN R7, R15, 65535, PT ;  /* 0x477fff000f077809 */ /* 0x000fe20003820000 */
[C---:B------:R-:W-:Y:S01]  /*06d0*/  FFMA R21, R18.reuse, UR14, R8 ;  /* 0x0000000e12157c23 */ /* 0x040fe20008000008 */
[----:B------:R-:W-:Y:S01]  /*06e0*/  FFMA R11, R18, UR8, R11 ;  /* 0x00000008120b7c23 */ /* 0x000fe2000800000b */
[----:B------:R1:W-:Y:S01]  /*06f0*/  F2I.U32.TRUNC.NTZ R14, R16 ;  /* 0x00000010000e7305 */ /* 0x0003e2000020f000 */
[----:B------:R-:W-:Y:S01]  /*0700*/  FSEL R8, R7, RZ, P0 ;  /* 0x000000ff07087208 */ /* 0x000fe20000000000 */
[C---:B------:R-:W-:Y:S01]  /*0710*/  FFMA R21, R6.reuse, UR7, R21 ;  /* 0x0000000706157c23 */ /* 0x040fe20008000015 */
[C---:B------:R-:W-:Y:S01]  /*0720*/  FSETP.GEU.AND P0, PT, R19.reuse, RZ, PT ;  /* 0x000000ff1300720b */ /* 0x040fe20003f0e000 */
[----:B------:R-:W2:Y:S01]  /*0730*/  LDCU.64 UR8, c[0x0][0x390] ;  /* 0x00007200ff0877ac */ /* 0x000ea20008000a00 */
[----:B------:R-:W-:Y:S01]  /*0740*/  FMNMX.NAN R19, R19, 65535, PT ;  /* 0x477fff0013137809 */ /* 0x000fe20003820000 */
[----:B-1----:R-:W-:-:S03]  /*0750*/  FFMA R16, R6, UR10, R11 ;  /* 0x0000000a06107c23 */ /* 0x002fc6000800000b */
[----:B------:R-:W-:Y:S02]  /*0760*/  FSEL R11, R19, RZ, P0 ;  /* 0x000000ff130b7208 */ /* 0x000fe40000000000 */
[C---:B------:R-:W-:Y:S02]  /*0770*/  FSETP.GEU.AND P0, PT, R21.reuse, RZ, PT ;  /* 0x000000ff1500720b */ /* 0x040fe40003f0e000 */
[----:B------:R-:W-:-:S04]  /*0780*/  FMNMX.NAN R21, R21, 65535, PT ;  /* 0x477fff0015157809 */ /* 0x000fc80003820000 */
[----:B------:R-:W-:Y:S02]  /*0790*/  FSEL R21, R21, RZ, P0 ;  /* 0x000000ff15157208 */ /* 0x000fe40000000000 */
[C---:B------:R-:W-:Y:S02]  /*07a0*/  FSETP.GEU.AND P0, PT, R16.reuse, RZ, PT ;  /* 0x000000ff1000720b */ /* 0x040fe40003f0e000 */
[----:B------:R-:W-:Y:S01]  /*07b0*/  FMNMX.NAN R16, R16, 65535, PT ;  /* 0x477fff0010107809 */ /* 0x000fe20003820000 */
[----:B0-----:R-:W-:Y:S01]  /*07c0*/  IMAD R6, R2, R13, RZ ;  /* 0x0000000d02067224 */ /* 0x001fe200078e02ff */
[----:B------:R-:W-:Y:S02]  /*07d0*/  F2I.U32.TRUNC.NTZ R3, R3 ;  /* 0x0000000300037305 */ /* 0x000fe4000020f000 */
[----:B------:R-:W-:Y:S02]  /*07e0*/  FSEL R16, R16, RZ, P0 ;  /* 0x000000ff10107208 */ /* 0x000fe40000000000 */
[----:B------:R-:W-:-:S04]  /*07f0*/  SHF.R.S32.HI R7, RZ, 0x1f, R6 ;  /* 0x0000001fff077819 */ /* 0x000fc80000011406 */
[----:B------:R-:W0:Y:S01]  /*0800*/  F2I.U32.TRUNC.NTZ R4, R4 ;  /* 0x0000000400047305 */ /* 0x000e22000020f000 */
[----:B------:R-:W-:-:S07]  /*0810*/  IMAD.WIDE R6, R0, 0x8, R6 ;  /* 0x0000000800067825 */ /* 0x000fce00078e0206 */
[----:B------:R-:W-:Y:S08]  /*0820*/  F2I.U32.TRUNC.NTZ R11, R11 ;  /* 0x0000000b000b7305 */ /* 0x000ff0000020f000 */
[----:B------:R-:W1:Y:S08]  /*0830*/  F2I.U32.TRUNC.NTZ R18, R21 ;  /* 0x0000001500127305 */ /* 0x000e70000020f000 */
[----:B------:R-:W3:Y:S08]  /*0840*/  F2I.U32.TRUNC.NTZ R9, R9 ;  /* 0x0000000900097305 */ /* 0x000ef0000020f000 */
[----:B------:R-:W4:Y:S08]  /*0850*/  F2I.U32.TRUNC.NTZ R12, R12 ;  /* 0x0000000c000c7305 */ /* 0x000f30000020f000 */
[----:B------:R-:W5:Y:S08]  /*0860*/  F2I.U32.TRUNC.NTZ R8, R8 ;  /* 0x0000000800087305 */ /* 0x000f70000020f000 */
[----:B------:R-:W5:Y:S01]  /*0870*/  F2I.U32.TRUNC.NTZ R16, R16 ;  /* 0x0000001000107305 */ /* 0x000f62000020f000 */
[----:B--2---:R-:W-:-:S07]  /*0880*/  IADD3 R2, P0, PT, R6, UR8, RZ ;  /* 0x0000000806027c10 */ /* 0x004fce000ff1e0ff */
[----:B------:R-:W-:Y:S08]  /*0890*/  F2I.U32.TRUNC.NTZ R5, R5 ;  /* 0x0000000500057305 */ /* 0x000ff0000020f000 */
[----:B------:R-:W2:Y:S01]  /*08a0*/  F2I.U32.TRUNC.NTZ R10, R10 ;  /* 0x0000000a000a7305 */ /* 0x000ea2000020f000 */
[----:B0-----:R-:W-:-:S07]  /*08b0*/  PRMT R20, R4, 0x5410, R3 ;  /* 0x0000541004147816 */ /* 0x001fce0000000003 */
[----:B------:R-:W0:Y:S01]  /*08c0*/  F2I.U32.TRUNC.NTZ R15, R17 ;  /* 0x00000011000f7305 */ /* 0x000e22000020f000 */
[----:B------:R-:W-:Y:S02]  /*08d0*/  IADD3.X R3, PT, PT, R7, UR9, RZ, P0, !PT ;  /* 0x0000000907037c10 */ /* 0x000fe400087fe4ff */
[----:B-1----:R-:W-:Y:S02]  /*08e0*/  PRMT R7, R18, 0x5410, R11 ;  /* 0x0000541012077816 */ /* 0x002fe4000000000b */
[----:B---3--:R-:W-:Y:S02]  /*08f0*/  LOP3.LUT R9, R9, 0xffff, RZ, 0xc0, !PT ;  /* 0x0000ffff09097812 */ /* 0x008fe400078ec0ff */
[----:B----4-:R-:W-:Y:S02]  /*0900*/  LOP3.LUT R11, R12, 0xffff, RZ, 0xc0, !PT ;  /* 0x0000ffff0c0b7812 */ /* 0x010fe400078ec0ff */
[----:B-----5:R-:W-:Y:S02]  /*0910*/  LOP3.LUT R6, R8, 0xffff, RZ, 0xc0, !PT ;  /* 0x0000ffff08067812 */ /* 0x020fe400078ec0ff */
[----:B------:R-:W-:Y:S01]  /*0920*/  LOP3.LUT R0, R16, 0xffff, RZ, 0xc0, !PT ;  /* 0x0000ffff10007812 */ /* 0x000fe200078ec0ff */
[----:B------:R-:W-:Y:S01]  /*0930*/  IMAD.MOV.U32 R8, RZ, RZ, R20 ;  /* 0x000000ffff087224 */ /* 0x000fe200078e0014 */
[----:B--2---:R-:W-:-:S02]  /*0940*/  PRMT R10, R10, 0x5410, R5 ;  /* 0x000054100a0a7816 */ /* 0x004fc40000000005 */
[----:B------:R-:W-:Y:S02]  /*0950*/  LOP3.LUT R9, R9, 0xff0000, RZ, 0xfc, !PT ;  /* 0x00ff000009097812 */ /* 0x000fe400078efcff */
[----:B------:R-:W-:Y:S02]  /*0960*/  LOP3.LUT R11, R11, 0xff0000, RZ, 0xfc, !PT ;  /* 0x00ff00000b0b7812 */ /* 0x000fe400078efcff */
[----:B0-----:R-:W-:Y:S02]  /*0970*/  PRMT R15, R15, 0x5410, R14 ;  /* 0x000054100f0f7816 */ /* 0x001fe4000000000e */
[----:B------:R-:W-:Y:S02]  /*0980*/  LOP3.LUT R6, R6, 0xff0000, RZ, 0xfc, !PT ;  /* 0x00ff000006067812 */ /* 0x000fe400078efcff */
[----:B------:R-:W-:Y:S02]  /*0990*/  LOP3.LUT R0, R0, 0xff0000, RZ, 0xfc, !PT ;  /* 0x00ff000000007812 */ /* 0x000fe400078efcff */
[----:B------:R-:W-:Y:S01]  /*09a0*/  IADD3 R4, P0, PT, R2, R13, RZ ;  /* 0x0000000d02047210 */ /* 0x000fe20007f1e0ff */
[----:B------:R0:W-:Y:S03]  /*09b0*/  STG.E.128 desc[UR4][R2.64], R8 ;  /* 0x0000000802007986 */ /* 0x0001e6000c101d04 */
[----:B------:R-:W-:Y:S01]  /*09c0*/  LEA.HI.X.SX32 R5, R13, R3, 0x1, P0 ;  /* 0x000000030d057211 */ /* 0x000fe200000f0eff */
[----:B0-----:R-:W-:-:S02]  /*09d0*/  IMAD.MOV.U32 R8, RZ, RZ, R15 ;  /* 0x000000ffff087224 */ /* 0x001fc400078e000f */
[----:B------:R-:W-:Y:S02]  /*09e0*/  IMAD.MOV.U32 R9, RZ, RZ, R6 ;  /* 0x000000ffff097224 */ /* 0x000fe400078e0006 */
[----:B------:R-:W-:Y:S02]  /*09f0*/  IMAD.MOV.U32 R10, RZ, RZ, R7 ;  /* 0x000000ffff0a7224 */ /* 0x000fe400078e0007 */
[----:B------:R-:W-:-:S05]  /*0a00*/  IMAD.MOV.U32 R11, RZ, RZ, R0 ;  /* 0x000000ffff0b7224 */ /* 0x000fca00078e0000 */
[----:B------:R-:W-:Y:S01]  /*0a10*/  STG.E.128 desc[UR4][R4.64], R8 ;  /* 0x0000000804007986 */ /* 0x000fe2000c101d04 */
[----:B------:R-:W-:Y:S05]  /*0a20*/  EXIT ;  /* 0x000000000000794d */ /* 0x000fea0003800000 */
.L_x_112:
        /* <DEDUP_REMOVED lines=13> */
.L_x_127:


//--------------------- .text._Z14YuvToRgbKernelI7ushort26BGRA325uint2EvPhiS3_iii --------------------------
	.section	.text._Z14YuvToRgbKernelI7ushort26BGRA325uint2EvPhiS3_iii,"ax",@progbits
	.align	128
.text._Z14YuvToRgbKernelI7ushort26BGRA325uint2EvPhiS3_iii:
        .type           _Z14YuvToRgbKernelI7ushort26BGRA325uint2EvPhiS3_iii,@function
        .size           _Z14YuvToRgbKernelI7ushort26BGRA325uint2EvPhiS3_iii,(.L_x_128 - _Z14YuvToRgbKernelI7ushort26BGRA325uint2EvPhiS3_iii)
        .other          _Z14YuvToRgbKernelI7ushort26BGRA325uint2EvPhiS3_iii,@"STO_CUDA_ENTRY STV_DEFAULT"
_Z14YuvToRgbKernelI7ushort26BGRA325uint2EvPhiS3_iii:
        /* <DEDUP_REMOVED lines=38> */
[----:B------:R-:W-:-:S06]  /*0260*/  LEA.HI.X.SX32 R5, R11, R7, 0x1, P0 ;  /* 0x000000070b057211 */ /* 0x000fcc00000f0eff */
        /* <DEDUP_REMOVED lines=10> */
[C---:B0-----:R-:W-:Y:S01]  /*0310*/  FMUL R4, R11.reuse, UR9 ;  /* 0x000000090b047c20 */ /* 0x041fe20008400000 */
[----:B------:R-:W-:Y:S01]  /*0320*/  I2FP.F32.S32 R3, R6 ;  /* 0x0000000600037245 */ /* 0x000fe20000201400 */
[----:B---3--:R-:W-:Y:S02]  /*0330*/  FMUL R6, R11, UR12 ;  /* 0x0000000c0b067c20 */ /* 0x008fe40008400000 */
[----:B------:R-:W-:Y:S01]  /*0340*/  FFMA R8, R9, UR8, R4 ;  /* 0x0000000809087c23 */ /* 0x000fe20008000004 */
[----:B------:R-:W-:Y:S02]  /*0350*/  VIADD R13, R7, 0xfffff000 ;  /* 0xfffff000070d7836 */ /* 0x000fe40000000000 */
[----:B------:R-:W-:Y:S01]  /*0360*/  FFMA R10, R9, UR11, R6 ;  /* 0x0000000b090a7c23 */ /* 0x000fe20008000006 */
[----:B------:R-:W-:Y:S01]  /*0370*/  FFMA R8, R3, UR10, R8 ;  /* 0x0000000a03087c23 */ /* 0x000fe20008000008 */
[----:B------:R-:W-:Y:S02]  /*0380*/  FMUL R7, R11, UR15 ;  /* 0x0000000f0b077c20 */ /* 0x000fe40008400000 */
[----:B------:R-:W-:-:S02]  /*0390*/  FFMA R10, R3, UR13, R10 ;  /* 0x0000000d030a7c23 */ /* 0x000fc4000800000a */
[C---:B------:R-:W-:Y:S02]  /*03a0*/  FSETP.GEU.AND P0, PT, R8.reuse, RZ, PT ;  /* 0x000000ff0800720b */ /* 0x040fe40003f0e000 */
        /* <DEDUP_REMOVED lines=8> */
[----:B------:R-:W-:-:S02]  /*0430*/  LOP3.LUT R11, R5, 0xffff, RZ, 0xc0, !PT ;  /* 0x0000ffff050b7812 */ /* 0x000fc400078ec0ff */
[----:B------:R-:W-:Y:S01]  /*0440*/  FSEL R10, R10, RZ, P0 ;  /* 0x000000ff0a0a7208 */ /* 0x000fe20000000000 */
[----:B------:R-:W-:Y:S01]  /*0450*/  FFMA R14, R3, UR10, R14 ;  /* 0x0000000a030e7c23 */ /* 0x000fe2000800000e */
[C---:B------:R-:W-:Y:S01]  /*0460*/  FSETP.GEU.AND P0, PT, R12.reuse, RZ, PT ;  /* 0x000000ff0c00720b */ /* 0x040fe20003f0e000 */
[----:B------:R0:W1:Y:S01]  /*0470*/  F2I.U32.TRUNC.NTZ R9, R8 ;  /* 0x0000000800097305 */ /* 0x000062000020f000 */
[----:B------:R-:W-:Y:S01]  /*0480*/  FMNMX.NAN R12, R12, 65535, PT ;  /* 0x477fff000c0c7809 */ /* 0x000fe20003820000 */
[----:B------:R-:W-:-:S03]  /*0490*/  VIADD R15, R11, 0xfffff000 ;  /* 0xfffff0000b0f7836 */ /* 0x000fc60000000000 */
[----:B------:R-:W-:Y:S01]  /*04a0*/  FSEL R11, R12, RZ, P0 ;  /* 0x000000ff0c0b7208 */ /* 0x000fe20000000000 */
[----:B0-----:R-:W-:Y:S01]  /*04b0*/  FFMA R8, R13, UR11, R6 ;  /* 0x0000000b0d087c23 */ /* 0x001fe20008000006 */
[C---:B------:R-:W-:Y:S02]  /*04c0*/  FSETP.GEU.AND P0, PT, R14.reuse, RZ, PT ;  /* 0x000000ff0e00720b */ /* 0x040fe40003f0e000 */
[----:B------:R-:W-:Y:S01]  /*04d0*/  FMNMX.NAN R14, R14, 65535, PT ;  /* 0x477fff000e0e7809 */ /* 0x000fe20003820000 */
[----:B------:R-:W-:Y:S01]  /*04e0*/  FFMA R8, R3, UR13, R8 ;  /* 0x0000000d03087c23 */ /* 0x000fe20008000008 */
[----:B------:R-:W-:Y:S01]  /*04f0*/  PRMT R17, R5, 0x7732, RZ ;  /* 0x0000773205117816 */ /* 0x000fe200000000ff */
[----:B------:R-:W-:Y:S01]  /*0500*/  FFMA R12, R13, UR14, R7 ;  /* 0x0000000e0d0c7c23 */ /* 0x000fe20008000007 */
[----:B------:R-:W-:Y:S02]  /*0510*/  FSEL R14, R14, RZ, P0 ;  /* 0x000000ff0e0e7208 */ /* 0x000fe40000000000 */
[----:B------:R-:W-:-:S02]  /*0520*/  FSETP.GEU.AND P0, PT, R8, RZ, PT ;  /* 0x000000ff0800720b */ /* 0x000fc40003f0e000 */
[----:B------:R-:W-:Y:S02]  /*0530*/  I2FP.F32.S32 R5, R15 ;  /* 0x0000000f00057245 */ /* 0x000fe40000201400 */
[----:B------:R-:W-:Y:S01]  /*0540*/  FMNMX.NAN R8, R8, 65535, PT ;  /* 0x477fff0008087809 */ /* 0x000fe20003820000 */
[----:B------:R-:W-:-:S03]  /*0550*/  FFMA R15, R3, UR7, R12 ;  /* 0x00000007030f7c23 */ /* 0x000fc6000800000c */
[----:B------:R-:W-:Y:S01]  /*0560*/  FSEL R12, R8, RZ, P0 ;  /* 0x000000ff080c7208 */ /* 0x000fe20000000000 */
[----:B------:R-:W-:Y:S01]  /*0570*/  FFMA R8, R5, UR8, R4 ;  /* 0x0000000805087c23 */ /* 0x000fe20008000004 */
[C---:B------:R-:W-:Y:S02]  /*0580*/  FSETP.GEU.AND P0, PT, R15.reuse, RZ, PT ;  /* 0x000000ff0f00720b */ /* 0x040fe40003f0e000 */
[----:B------:R-:W-:Y:S01]  /*0590*/  FMNMX.NAN R15, R15, 65535, PT ;  /* 0x477fff000f0f7809 */ /* 0x000fe20003820000 */
[----:B------:R-:W-:Y:S01]  /*05a0*/  FFMA R16, R3, UR10, R8 ;  /* 0x0000000a03107c23 */ /* 0x000fe20008000008 */
[----:B------:R0:W-:Y:S02]  /*05b0*/  F2I.U32.TRUNC.NTZ R13, R14 ;  /* 0x0000000e000d7305 */ /* 0x0001e4000020f000 */
[----:B------:R-:W-:Y:S02]  /*05c0*/  FSEL R8, R15, RZ, P0 ;  /* 0x000000ff0f087208 */ /* 0x000fe40000000000 */
[C---:B------:R-:W-:Y:S01]  /*05d0*/  FSETP.GEU.AND P0, PT, R16.reuse, RZ, PT ;  /* 0x000000ff1000720b */ /* 0x040fe20003f0e000 */
[----:B------:R-:W-:Y:S01]  /*05e0*/  VIADD R17, R17, 0xfffff000 ;  /* 0xfffff00011117836 */ /* 0x000fe20000000000 */
[----:B------:R-:W-:Y:S01]  /*05f0*/  FMNMX.NAN R16, R16, 65535, PT ;  /* 0x477fff0010107809 */ /* 0x000fe20003820000 */
[----:B0-----:R-:W-:-:S03]  /*0600*/  FFMA R14, R5, UR11, R6 ;  /* 0x0000000b050e7c23 */ /* 0x001fc60008000006 */
[----:B------:R-:W-:Y:S01]  /*0610*/  I2FP.F32.S32 R17, R17 ;  /* 0x0000001100117245 */ /* 0x000fe20000201400 */
[----:B------:R-:W-:Y:S01]  /*0620*/  FFMA R15, R3, UR13, R14 ;  /* 0x0000000d030f7c23 */ /* 0x000fe2000800000e */
[----:B------:R-:W-:Y:S01]  /*0630*/  FSEL R14, R16, RZ, P0 ;  /* 0x000000ff100e7208 */ /* 0x000fe20000000000 */
[----:B------:R-:W-:Y:S02]  /*0640*/  FFMA R16, R5, UR14, R7 ;  /* 0x0000000e05107c23 */ /* 0x000fe40008000007 */
[----:B------:R-:W-:Y:S01]  /*0650*/  FFMA R18, R17, UR8, R4 ;  /* 0x0000000811127c23 */ /* 0x000fe20008000004 */
[----:B------:R-:W0:Y:S01]  /*0660*/  LDC R5, c[0x0][0x398] ;  /* 0x0000e600ff057b82 */ /* 0x000e220000000800 */
[----:B------:R-:W-:Y:S01]  /*0670*/  FSETP.GEU.AND P0, PT, R15, RZ, PT ;  /* 0x000000ff0f00720b */ /* 0x000fe20003f0e000 */
[----:B------:R-:W-:Y:S01]  /*0680*/  FFMA R16, R3, UR7, R16 ;  /* 0x0000000703107c23 */ /* 0x000fe20008000010 */
[----:B------:R-:W-:Y:S01]  /*0690*/  FMNMX.NAN R15, R15, 65535, PT ;  /* 0x477fff000f0f7809 */ /* 0x000fe20003820000 */
[----:B------:R-:W-:Y:S01]  /*06a0*/  FFMA R18, R3, UR10, R18 ;  /* 0x0000000a03127c23 */ /* 0x000fe20008000012 */
[----:B------:R-:W-:Y:S01]  /*06b0*/  FFMA R20, R17, UR11, R6 ;  /* 0x0000000b11147c23 */ /* 0x000fe20008000006 */
[----:B------:R-:W2:Y:S01]  /*06c0*/  F2I.U32.TRUNC.NTZ R10, R10 ;  /* 0x0000000a000a7305 */ /* 0x000ea2000020f000 */
[----:B------:R-:W-:Y:S01]  /*06d0*/  FSEL R15, R15, RZ, P0 ;  /* 0x000000ff0f0f7208 */ /* 0x000fe20000000000 */
[----:B-1----:R-:W-:Y:S01]  /*06e0*/  IMAD.SHL.U32 R9, R9, 0x100, RZ ;  /* 0x0000010009097824 */ /* 0x002fe200078e00ff */
[C---:B------:R-:W-:Y:S01]  /*06f0*/  FSETP.GEU.AND P0, PT, R16.reuse, RZ, PT ;  /* 0x000000ff1000720b */ /* 0x040fe20003f0e000 */
[----:B------:R-:W1:Y:S01]  /*0700*/  LDCU.64 UR8, c[0x0][0x390] ;  /* 0x00007200ff0877ac */ /* 0x000e620008000a00 */
[----:B------:R-:W-:Y:S01]  /*0710*/  FMNMX.NAN R16, R16, 65535, PT ;  /* 0x477fff0010107809 */ /* 0x000fe20003820000 */
[----:B------:R-:W-:-:S03]  /*0720*/  FFMA R20, R3, UR13, R20 ;  /* 0x0000000d03147c23 */ /* 0x000fc60008000014 */
[----:B------:R-:W-:Y:S02]  /*0730*/  FSEL R6, R16, RZ, P0 ;  /* 0x000000ff10067208 */ /* 0x000fe40000000000 */
[C---:B------:R-:W-:Y:S02]  /*0740*/  FSETP.GEU.AND P0, PT, R18.reuse, RZ, PT ;  /* 0x000000ff1200720b */ /* 0x040fe40003f0e000 */
[----:B------:R-:W-:Y:S01]  /*0750*/  FMNMX.NAN R18, R18, 65535, PT ;  /* 0x477fff0012127809 */ /* 0x000fe20003820000 */
[----:B------:R-:W-:-:S03]  /*0760*/  FFMA R16, R17, UR14, R7 ;  /* 0x0000000e11107c23 */ /* 0x000fc60008000007 */
[----:B------:R-:W-:Y:S01]  /*0770*/  FSEL R18, R18, RZ, P0 ;  /* 0x000000ff12127208 */ /* 0x000fe20000000000 */
[----:B------:R-:W-:Y:S01]  /*0780*/  FFMA R16, R3, UR7, R16 ;  /* 0x0000000703107c23 */ /* 0x000fe20008000010 */
[C---:B------:R-:W-:Y:S02]  /*0790*/  FSETP.GEU.AND P0, PT, R20.reuse, RZ, PT ;  /* 0x000000ff1400720b */ /* 0x040fe40003f0e000 */
[----:B------:R-:W-:Y:S01]  /*07a0*/  FMNMX.NAN R20, R20, 65535, PT ;  /* 0x477fff0014147809 */ /* 0x000fe20003820000 */
[----:B------:R-:W3:Y:S03]  /*07b0*/  F2I.U32.TRUNC.NTZ R14, R14 ;  /* 0x0000000e000e7305 */ /* 0x000ee6000020f000 */
[----:B------:R-:W-:Y:S02]  /*07c0*/  FSEL R7, R20, RZ, P0 ;  /* 0x000000ff14077208 */ /* 0x000fe40000000000 */
[----:B------:R-:W-:-:S02]  /*07d0*/  FSETP.GEU.AND P0, PT, R16, RZ, PT ;  /* 0x000000ff1000720b */ /* 0x000fc40003f0e000 */
[----:B------:R-:W-:Y:S01]  /*07e0*/  FMNMX.NAN R16, R16, 65535, PT ;  /* 0x477fff0010107809 */ /* 0x000fe20003820000 */
[----:B------:R-:W4:Y:S01]  /*07f0*/  F2I.U32.TRUNC.NTZ R18, R18 ;  /* 0x0000001200127305 */ /* 0x000f22000020f000 */
[----:B------:R-:W-:Y:S02]  /*0800*/  LOP3.LUT R9, R9, 0xff0000, RZ, 0xc0, !PT ;  /* 0x00ff000009097812 */ /* 0x000fe400078ec0ff */
[----:B------:R-:W-:Y:S01]  /*0810*/  FSEL R16, R16, RZ, P0 ;  /* 0x000000ff10107208 */ /* 0x000fe20000000000 */
[----:B0-----:R-:W-:Y:S01]  /*0820*/  IMAD R2, R2, R5, RZ ;  /* 0x0000000502027224 */ /* 0x001fe200078e02ff */
[----:B--2---:R-:W-:-:S03]  /*0830*/  LOP3.LUT R10, R9, 0xff00, R10, 0xf8, !PT ;  /* 0x0000ff00090a7812 */ /* 0x004fc600078ef80a */
[----:B------:R-:W-:Y:S01]  /*0840*/  F2I.U32.TRUNC.NTZ R11, R11 ;  /* 0x0000000b000b7305 */ /* 0x000fe2000020f000 */
[----:B------:R-:W-:Y:S01]  /*0850*/  SHF.R.S32.HI R3, RZ, 0x1f, R2 ;  /* 0x0000001fff037819 */ /* 0x000fe20000011402 */
[----:B------:R-:W-:-:S06]  /*0860*/  IMAD.SHL.U32 R13, R13, 0x100, RZ ;  /* 0x000001000d0d7824 */ /* 0x000fcc00078e00ff */
[----:B------:R-:W0:Y:S01]  /*0870*/  F2I.U32.TRUNC.NTZ R12, R12 ;  /* 0x0000000c000c7305 */ /* 0x000e22000020f000 */
[----:B---3--:R-:W-:-:S07]  /*0880*/  IMAD.SHL.U32 R14, R14, 0x100, RZ ;  /* 0x000001000e0e7824 */ /* 0x008fce00078e00ff */
[----:B------:R-:W2:Y:S01]  /*0890*/  F2I.U32.TRUNC.NTZ R8, R8 ;  /* 0x0000000800087305 */ /* 0x000ea2000020f000 */
[----:B----4-:R-:W-:-:S07]  /*08a0*/  IMAD.SHL.U32 R18, R18, 0x100, RZ ;  /* 0x0000010012127824 */ /* 0x010fce00078e00ff */
[----:B------:R3:W4:Y:S08]  /*08b0*/  F2I.U32.TRUNC.NTZ R4, R15 ;  /* 0x0000000f00047305 */ /* 0x000730000020f000 */
[----:B------:R-:W-:Y:S08]  /*08c0*/  F2I.U32.TRUNC.NTZ R6, R6 ;  /* 0x0000000600067305 */ /* 0x000ff0000020f000 */
[----:B------:R-:W5:Y:S08]  /*08d0*/  F2I.U32.TRUNC.NTZ R7, R7 ;  /* 0x0000000700077305 */ /* 0x000f70000020f000 */
[----:B------:R-:W5:Y:S01]  /*08e0*/  F2I.U32.TRUNC.NTZ R9, R16 ;  /* 0x0000001000097305 */ /* 0x000f62000020f000 */
[----:B------:R-:W-:Y:S01]  /*08f0*/  IMAD.WIDE R2, R0, 0x4, R2 ;  /* 0x0000000400027825 */ /* 0x000fe200078e0202 */
[----:B------:R-:W-:-:S02]  /*0900*/  LOP3.LUT R13, R13, 0xff0000, RZ, 0xc0, !PT ;  /* 0x00ff00000d0d7812 */ /* 0x000fc400078ec0ff */
[----:B---3--:R-:W-:Y:S02]  /*0910*/  LOP3.LUT R15, R14, 0xff0000, RZ, 0xc0, !PT ;  /* 0x00ff00000e0f7812 */ /* 0x008fe400078ec0ff */
[----:B------:R-:W-:Y:S02]  /*0920*/  LOP3.LUT R18, R18, 0xff0000, RZ, 0xc0, !PT ;  /* 0x00ff000012127812 */ /* 0x000fe400078ec0ff */
[----:B0-----:R-:W-:Y:S02]  /*0930*/  LOP3.LUT R13, R13, 0xff00, R12, 0xf8, !PT ;  /* 0x0000ff000d0d7812 */ /* 0x001fe400078ef80c */
[----:B------:R-:W-:Y:S02]  /*0940*/  SHF.R.U32.HI R11, RZ, 0x8, R11 ;  /* 0x00000008ff0b7819 */ /* 0x000fe4000001160b */
[----:B-1----:R-:W-:Y:S02]  /*0950*/  IADD3 R2, P0, PT, R2, UR8, RZ ;  /* 0x0000000802027c10 */ /* 0x002fe4000ff1e0ff */
[----:B--2---:R-:W-:-:S02]  /*0960*/  SHF.R.U32.HI R8, RZ, 0x8, R8 ;  /* 0x00000008ff087819 */ /* 0x004fc40000011608 */
[----:B----4-:R-:W-:Y:S02]  /*0970*/  LOP3.LUT R15, R15, 0xff00, R4, 0xf8, !PT ;  /* 0x0000ff000f0f7812 */ /* 0x010fe400078ef804 */
[----:B-----5:R-:W-:Y:S02]  /*0980*/  LOP3.LUT R18, R18, 0xff00, R7, 0xf8, !PT ;  /* 0x0000ff0012127812 */ /* 0x020fe400078ef807 */
[----:B------:R-:W-:Y:S02]  /*0990*/  SHF.R.U32.HI R6, RZ, 0x8, R6 ;  /* 0x00000008ff067819 */ /* 0x000fe40000011606 */
[----:B------:R-:W-:Y:S02]  /*09a0*/  SHF.R.U32.HI R9, RZ, 0x8, R9 ;  /* 0x00000008ff097819 */ /* 0x000fe40000011609 */
[----:B------:R-:W-:Y:S02]  /*09b0*/  LOP3.LUT R10, R10, 0xff, R11, 0xf8, !PT ;  /* 0x000000ff0a0a7812 */ /* 0x000fe400078ef80b */
[----:B------:R-:W-:-:S02]  /*09c0*/  IADD3.X R3, PT, PT, R3, UR9, RZ, P0, !PT ;  /* 0x0000000903037c10 */ /* 0x000fc400087fe4ff */
[----:B------:R-:W-:Y:S02]  /*09d0*/  LOP3.LUT R8, R13, 0xff, R8, 0xf8, !PT ;  /* 0x000000ff0d087812 */ /* 0x000fe400078ef808 */
[----:B------:R-:W-:Y:S02]  /*09e0*/  IADD3 R4, P0, PT, R2, R5, RZ ;  /* 0x0000000502047210 */ /* 0x000fe40007f1e0ff */
[----:B------:R-:W-:Y:S02]  /*09f0*/  LOP3.LUT R6, R15, 0xff, R6, 0xf8, !PT ;  /* 0x000000ff0f067812 */ /* 0x000fe400078ef806 */
[----:B------:R-:W-:Y:S02]  /*0a00*/  LOP3.LUT R7, R18, 0xff, R9, 0xf8, !PT ;  /* 0x000000ff12077812 */ /* 0x000fe400078ef809 */
[----:B------:R-:W-:Y:S02]  /*0a10*/  LOP3.LUT R10, R10, 0xff000000, RZ, 0xfc, !PT ;  /* 0xff0000000a0a7812 */ /* 0x000fe400078efcff */
[----:B------:R-:W-:-:S02]  /*0a20*/  LOP3.LUT R11, R8, 0xff000000, RZ, 0xfc, !PT ;  /* 0xff000000080b7812 */ /* 0x000fc400078efcff */
[----:B------:R-:W-:Y:S02]  /*0a30*/  LEA.HI.X.SX32 R5, R5, R3, 0x1, P0 ;  /* 0x0000000305057211 */ /* 0x000fe400000f0eff */
[----:B------:R-:W-:Y:S02]  /*0a40*/  LOP3.LUT R6, R6, 0xff000000, RZ, 0xfc, !PT ;  /* 0xff00000006067812 */ /* 0x000fe400078efcff */
[----:B------:R-:W-:Y:S01]  /*0a50*/  LOP3.LUT R7, R7, 0xff000000, RZ, 0xfc, !PT ;  /* 0xff00000007077812 */ /* 0x000fe200078efcff */
[----:B------:R-:W-:Y:S04]  /*0a60*/  STG.E.64 desc[UR4][R2.64], R10 ;  /* 0x0000000a02007986 */ /* 0x000fe8000c101b04 */
[----:B------:R-:W-:Y:S01]  /*0a70*/  STG.E.64 desc[UR4][R4.64], R6 ;  /* 0x0000000604007986 */ /* 0x000fe2000c101b04 */
[----:B------:R-:W-:Y:S05]  /*0a80*/  EXIT ;  /* 0x000000000000794d */ /* 0x000fea0003800000 */
.L_x_113:
        /* <DEDUP_REMOVED lines=15> */
.L_x_128:


//--------------------- .text._Z14YuvToRgbKernelI6uchar26BGRA6410ulonglong2EvPhiS3_iii --------------------------
	.section	.text._Z14YuvToRgbKernelI6uchar26BGRA6410ulonglong2EvPhiS3_iii,"ax",@progbits
	.align	128
.text._Z14YuvToRgbKernelI6uchar26BGRA6410ulonglong2EvPhiS3_iii:
        .type           _Z14YuvToRgbKernelI6uchar26BGRA6410ulonglong2EvPhiS3_iii,@function
        .size           _Z14YuvToRgbKernelI6uchar26BGRA6410ulonglong2EvPhiS3_iii,(.L_x_129 - _Z14YuvToRgbKernelI6uchar26BGRA6410ulonglong2EvPhiS3_iii)
        .other          _Z14YuvToRgbKernelI6uchar26BGRA6410ulonglong2EvPhiS3_iii,@"STO_CUDA_ENTRY STV_DEFAULT"
_Z14YuvToRgbKernelI6uchar26BGRA6410ulonglong2EvPhiS3_iii:
        /* <DEDUP_REMOVED lines=36> */
[----:B------:R-:W5:Y:S01]  /*0240*/  LDG.E.U16 R10, desc[UR4][R10.64] ;  /* 0x000000040a0a7981 */ /* 0x000f62000c1e1500 */
[----:B------:R-:W-:-:S04]  /*0250*/  IADD3 R4, P0, PT, R6, R13, RZ ;  /* 0x0000000d06047210 */ /* 0x000fc80007f1e0ff */
[----:B------:R-:W-:-:S06]  /*0260*/  LEA.HI.X.SX32 R5, R13, R7, 0x1, P0 ;  /* 0x000000070d057211 */ /* 0x000fcc00000f0eff */
[----:B------:R0:W4:Y:S01]  /*0270*/  LDG.E.U16 R5, desc[UR4][R4.64] ;  /* 0x0000000404057981 */ /* 0x000122000c1e1500 */
[----:B--2---:R-:W-:Y:S02]  /*0280*/  PRMT R0, R12, 0x7770, RZ ;  /* 0x000077700c007816 */ /* 0x004fe400000000ff */
[----:B-----5:R-:W-:-:S05]  /*0290*/  PRMT R3, R10, 0x7770, RZ ;  /* 0x000077700a037816 */ /* 0x020fca00000000ff */
[----:B------:R-:W-:Y:S02]  /*02a0*/  VIADD R8, R3, 0xffffff80 ;  /* 0xffffff8003087836 */ /* 0x000fe40000000000 */
[----:B------:R-:W-:Y:S01]  /*02b0*/  VIADD R3, R0, 0xfffffff0 ;  /* 0xfffffff000037836 */ /* 0x000fe20000000000 */
[----:B------:R-:W-:Y:S02]  /*02c0*/  PRMT R0, R10, 0x7771, RZ ;  /* 0x000077710a007816 */ /* 0x000fe400000000ff */
[----:B------:R-:W-:Y:S02]  /*02d0*/  I2FP.F32.S32 R8, R8 ;  /* 0x0000000800087245 */ /* 0x000fe40000201400 */
[----:B------:R-:W-:Y:S01]  /*02e0*/  I2FP.F32.S32 R7, R3 ;  /* 0x0000000300077245 */ /* 0x000fe20000201400 */
[----:B------:R-:W-:Y:S02]  /*02f0*/  VIADD R3, R0, 0xffffff80 ;  /* 0xffffff8000037836 */ /* 0x000fe40000000000 */
[----:B---3--:R-:W-:Y:S01]  /*0300*/  FMUL R10, R8, UR12 ;  /* 0x0000000c080a7c20 */ /* 0x008fe20008400000 */
[----:B------:R-:W-:-:S02]  /*0310*/  PRMT R0, R12, 0x7771, RZ ;  /* 0x000077710c007816 */ /* 0x000fc400000000ff */
[----:B------:R-:W-:Y:S01]  /*0320*/  I2FP.F32.S32 R3, R3 ;  /* 0x0000000300037245 */ /* 0x000fe20000201400 */
[----:B0-----:R-:W-:Y:S01]  /*0330*/  FFMA R4, R7, UR11, R10 ;  /* 0x0000000b07047c23 */ /* 0x001fe2000800000a */
[----:B------:R-:W-:Y:S01]  /*0340*/  FMUL R11, R8, UR15 ;  /* 0x0000000f080b7c20 */ /* 0x000fe20008400000 */
[----:B------:R-:W-:Y:S02]  /*0350*/  VIADD R15, R0, 0xfffffff0 ;  /* 0xfffffff0000f7836 */ /* 0x000fe40000000000 */
[----:B------:R-:W-:Y:S01]  /*0360*/  FFMA R4, R3, UR13, R4 ;  /* 0x0000000d03047c23 */ /* 0x000fe20008000004 */
[----:B------:R-:W-:Y:S02]  /*0370*/  FFMA R0, R7, UR14, R11 ;  /* 0x0000000e07007c23 */ /* 0x000fe4000800000b */
[----:B------:R-:W-:Y:S02]  /*0380*/  I2FP.F32.S32 R15, R15 ;  /* 0x0000000f000f7245 */ /* 0x000fe40000201400 */
[C---:B------:R-:W-:Y:S01]  /*0390*/  FSETP.GEU.AND P0, PT, R4.reuse, RZ, PT ;  /* 0x000000ff0400720b */ /* 0x040fe20003f0e000 */
[----:B----4-:R-:W-:Y:S01]  /*03a0*/  FFMA R0, R3, UR7, R0 ;  /* 0x0000000703007c23 */ /* 0x010fe20008000000 */
        /* <DEDUP_REMOVED lines=8> */
[----:B------:R-:W-:Y:S01]  /*0430*/  PRMT R0, R5, 0x7770, RZ ;  /* 0x0000777005007816 */ /* 0x000fe200000000ff */
[----:B------:R-:W-:Y:S01]  /*0440*/  FMUL R14, R8, UR9 ;  /* 0x00000009080e7c20 */ /* 0x000fe20008400000 */
[C---:B------:R-:W-:Y:S01]  /*0450*/  FSETP.GEU.AND P0, PT, R12.reuse, RZ, PT ;  /* 0x000000ff0c00720b */ /* 0x040fe20003f0e000 */
[----:B------:R-:W-:Y:S01]  /*0460*/  FFMA R8, R3, UR7, R6 ;  /* 0x0000000703087c23 */ /* 0x000fe20008000006 */
[----:B------:R-:W-:Y:S01]  /*0470*/  FMNMX.NAN R12, R12, 255, PT ;  /* 0x437f00000c0c7809 */ /* 0x000fe20003820000 */
[----:B------:R-:W-:Y:S01]  /*0480*/  FFMA R6, R7, UR8, R14 ;  /* 0x0000000807067c23 */ /* 0x000fe2000800000e */
[----:B------:R-:W-:Y:S02]  /*0490*/  VIADD R17, R0, 0xfffffff0 ;  /* 0xfffffff000117836 */ /* 0x000fe40000000000 */
[----:B------:R-:W-:Y:S01]  /*04a0*/  FSEL R0, R12, RZ, P0 ;  /* 0x000000ff0c007208 */ /* 0x000fe20000000000 */
[----:B------:R-:W-:Y:S01]  /*04b0*/  FFMA R6, R3, UR10, R6 ;  /* 0x0000000a03067c23 */ /* 0x000fe20008000006 */
[C---:B------:R-:W-:Y:S01]  /*04c0*/  FSETP.GEU.AND P0, PT, R8.reuse, RZ, PT ;  /* 0x000000ff0800720b */ /* 0x040fe20003f0e000 */
[----:B------:R-:W-:Y:S01]  /*04d0*/  FFMA R12, R15, UR8, R14 ;  /* 0x000000080f0c7c23 */ /* 0x000fe2000800000e */
[----:B------:R-:W-:-:S02]  /*04e0*/  FMNMX.NAN R8, R8, 255, PT ;  /* 0x437f000008087809 */ /* 0x000fc40003820000 */
[----:B------:R-:W-:Y:S01]  /*04f0*/  I2FP.F32.S32 R17, R17 ;  /* 0x0000001100117245 */ /* 0x000fe20000201400 */
[----:B------:R-:W-:Y:S01]  /*0500*/  FFMA R12, R3, UR10, R12 ;  /* 0x0000000a030c7c23 */ /* 0x000fe2000800000c */
[----:B------:R-:W-:Y:S02]  /*0510*/  FSEL R8, R8, RZ, P0 ;  /* 0x000000ff08087208 */ /* 0x000fe40000000000 */
[C---:B------:R-:W-:Y:S02]  /*0520*/  FSETP.GEU.AND P0, PT, R6.reuse, RZ, PT ;  /* 0x000000ff0600720b */ /* 0x040fe40003f0e000 */
[----:B------:R-:W-:Y:S01]  /*0530*/  FMNMX.NAN R7, R6, 255, PT ;  /* 0x437f000006077809 */ /* 0x000fe20003820000 */
[----:B------:R-:W-:Y:S01]  /*0540*/  FFMA R16, R17, UR11, R10 ;  /* 0x0000000b11107c23 */ /* 0x000fe2000800000a */
[----:B------:R-:W-:Y:S02]  /*0550*/  PRMT R6, R5, 0x7771, RZ ;  /* 0x0000777105067816 */ /* 0x000fe400000000ff */
[----:B------:R-:W-:Y:S01]  /*0560*/  FSEL R7, R7, RZ, P0 ;  /* 0x000000ff07077208 */ /* 0x000fe20000000000 */
[----:B------:R-:W-:Y:S01]  /*0570*/  FFMA R16, R3, UR13, R16 ;  /* 0x0000000d03107c23 */ /* 0x000fe20008000010 */
[C---:B------:R-:W-:Y:S01]  /*0580*/  FSETP.GEU.AND P0, PT, R12.reuse, RZ, PT ;  /* 0x000000ff0c00720b */ /* 0x040fe20003f0e000 */
[----:B------:R-:W0:Y:S01]  /*0590*/  LDC R5, c[0x0][0x398] ;  /* 0x0000e600ff057b82 */ /* 0x000e220000000800 */
[----:B------:R-:W-:Y:S01]  /*05a0*/  FMNMX.NAN R12, R12, 255, PT ;  /* 0x437f00000c0c7809 */ /* 0x000fe20003820000 */
[----:B------:R-:W-:-:S03]  /*05b0*/  VIADD R18, R6, 0xfffffff0 ;  /* 0xfffffff006127836 */ /* 0x000fc60000000000 */
[----:B------:R-:W-:Y:S01]  /*05c0*/  FSEL R6, R12, RZ, P0 ;  /* 0x000000ff0c067208 */ /* 0x000fe20000000000 */
[----:B------:R-:W-:Y:S01]  /*05d0*/  FFMA R12, R17, UR14, R11 ;  /* 0x0000000e110c7c23 */ /* 0x000fe2000800000b */
[C---:B------:R-:W-:Y:S02]  /*05e0*/  FSETP.GEU.AND P0, PT, R16.reuse, RZ, PT ;  /* 0x000000ff1000720b */ /* 0x040fe40003f0e000 */
[----:B------:R-:W-:Y:S01]  /*05f0*/  FMNMX.NAN R16, R16, 255, PT ;  /* 0x437f000010107809 */ /* 0x000fe20003820000 */
[----:B------:R-:W-:Y:S01]  /*0600*/  FFMA R15, R3, UR7, R12 ;  /* 0x00000007030f7c23 */ /* 0x000fe2000800000c */
[----:B------:R-:W-:Y:S02]  /*0610*/  I2FP.F32.S32 R19, R18 ;  /* 0x0000001200137245 */ /* 0x000fe40000201400 */
[----:B------:R-:W-:Y:S01]  /*0620*/  FSEL R12, R16, RZ, P0 ;  /* 0x000000ff100c7208 */ /* 0x000fe20000000000 */
[----:B------:R-:W-:Y:S01]  /*0630*/  FFMA R16, R17, UR8, R14 ;  /* 0x0000000811107c23 */ /* 0x000fe2000800000e */
[----:B------:R-:W-:-:S02]  /*0640*/  FSETP.GEU.AND P0, PT, R15, RZ, PT ;  /* 0x000000ff0f00720b */ /* 0x000fc40003f0e000 */
[----:B------:R-:W-:Y:S01]  /*0650*/  FMNMX.NAN R15, R15, 255, PT ;  /* 0x437f00000f0f7809 */ /* 0x000fe20003820000 */
[----:B------:R-:W-:Y:S01]  /*0660*/  FFMA R16, R3, UR10, R16 ;  /* 0x0000000a03107c23 */ /* 0x000fe20008000010 */
[C---:B------:R-:W-:Y:S01]  /*0670*/  FFMA R18, R19.reuse, UR14, R11 ;  /* 0x0000000e13127c23 */ /* 0x040fe2000800000b */
[----:B------:R-:W-:Y:S01]  /*0680*/  FFMA R10, R19, UR11, R10 ;  /* 0x0000000b130a7c23 */ /* 0x000fe2000800000a */
[----:B------:R-:W-:Y:S02]  /*0690*/  FSEL R15, R15, RZ, P0 ;  /* 0x000000ff0f0f7208 */ /* 0x000fe40000000000 */
[C---:B------:R-:W-:Y:S01]  /*06a0*/  FSETP.GEU.AND P0, PT, R16.reuse, RZ, PT ;  /* 0x000000ff1000720b */ /* 0x040fe20003f0e000 */
[C---:B------:R-:W-:Y:S01]  /*06b0*/  FFMA R18, R3.reuse, UR7, R18 ;  /* 0x0000000703127c23 */ /* 0x040fe20008000012 */
[----:B------:R-:W-:Y:S01]  /*06c0*/  FMNMX.NAN R16, R16, 255, PT ;  /* 0x437f000010107809 */ /* 0x000fe20003820000 */
[----:B------:R-:W-:-:S03]  /*06d0*/  FFMA R17, R3, UR13, R10 ;  /* 0x0000000d03117c23 */ /* 0x000fc6000800000a */
[----:B------:R-:W-:Y:S02]  /*06e0*/  FSEL R10, R16, RZ, P0 ;  /* 0x000000ff100a7208 */ /* 0x000fe40000000000 */
[C---:B------:R-:W-:Y:S02]  /*06f0*/  FSETP.GEU.AND P0, PT, R18.reuse, RZ, PT ;  /* 0x000000ff1200720b */ /* 0x040fe40003f0e000 */
[----:B------:R-:W-:Y:S01]  /*0700*/  FMNMX.NAN R18, R18, 255, PT ;  /* 0x437f000012127809 */ /* 0x000fe20003820000 */
[----:B------:R-:W-:Y:S01]  /*0710*/  FFMA R14, R19, UR8, R14 ;  /* 0x00000008130e7c23 */ /* 0x000fe2000800000e */
[----:B------:R1:W-:Y:S01]  /*0720*/  F2I.U32.TRUNC.NTZ R11, R15 ;  /* 0x0000000f000b7305 */ /* 0x0003e2000020f000 */
[----:B0-----:R-:W-:Y:S01]  /*0730*/  IMAD R2, R2, R5, RZ ;  /* 0x0000000502027224 */ /* 0x001fe200078e02ff */
[----:B------:R-:W0:Y:S01]  /*0740*/  LDCU.64 UR8, c[0x0][0x390] ;  /* 0x00007200ff0877ac */ /* 0x000e220008000a00 */
[----:B------:R-:W-:Y:S01]  /*0750*/  FFMA R16, R3, UR10, R14 ;  /* 0x0000000a03107c23 */ /* 0x000fe2000800000e */
[----:B-1----:R-:W-:-:S02]  /*0760*/  FSEL R15, R18, RZ, P0 ;  /* 0x000000ff120f7208 */ /* 0x002fc40000000000 */
[C---:B------:R-:W-:Y:S02]  /*0770*/  FSETP.GEU.AND P0, PT, R17.reuse, RZ, PT ;  /* 0x000000ff1100720b */ /* 0x040fe40003f0e000 */
[----:B------:R-:W-:Y:S01]  /*0780*/  FMNMX.NAN R17, R17, 255, PT ;  /* 0x437f000011117809 */ /* 0x000fe20003820000 */
[----:B------:R-:W1:Y:S01]  /*0790*/  F2I.U32.TRUNC.NTZ R13, R13 ;  /* 0x0000000d000d7305 */ /* 0x000e62000020f000 */
[--C-:B------:R-:W-:Y:S02]  /*07a0*/  SHF.R.S32.HI R3, RZ, 0x1f, R2.reuse ;  /* 0x0000001fff037819 */ /* 0x100fe40000011402 */
[----:B------:R-:W-:Y:S02]  /*07b0*/  FSEL R17, R17, RZ, P0 ;  /* 0x000000ff11117208 */ /* 0x000fe40000000000 */
[C---:B------:R-:W-:Y:S02]  /*07c0*/  FSETP.GEU.AND P0, PT, R16.reuse, RZ, PT ;  /* 0x000000ff1000720b */ /* 0x040fe40003f0e000 */
[----:B------:R-:W-:Y:S01]  /*07d0*/  FMNMX.NAN R16, R16, 255, PT ;  /* 0x437f000010107809 */ /* 0x000fe20003820000 */
[----:B------:R-:W2:Y:S01]  /*07e0*/  F2I.U32.TRUNC.NTZ R8, R8 ;  /* 0x0000000800087305 */ /* 0x000ea2000020f000 */
[----:B------:R-:W-:-:S02]  /*07f0*/  IMAD.WIDE R2, R9, 0x8, R2 ;  /* 0x0000000809027825 */ /* 0x000fc400078e0202 */
[----:B------:R-:W-:-:S05]  /*0800*/  FSEL R9, R16, RZ, P0 ;  /* 0x000000ff10097208 */ /* 0x000fca0000000000 */
[----:B------:R-:W3:Y:S01]  /*0810*/  F2I.U32.TRUNC.NTZ R15, R15 ;  /* 0x0000000f000f7305 */ /* 0x000ee2000020f000 */
[----:B-1----:R-:W-:-:S07]  /*0820*/  IMAD.SHL.U32 R14, R13, 0x100, RZ ;  /* 0x000001000d0e7824 */ /* 0x002fce00078e00ff */
[----:B------:R-:W1:Y:S08]  /*0830*/  F2I.U32.TRUNC.NTZ R7, R7 ;  /* 0x0000000700077305 */ /* 0x000e70000020f000 */
[----:B------:R-:W4:Y:S01]  /*0840*/  F2I.U32.TRUNC.NTZ R9, R9 ;  /* 0x0000000900097305 */ /* 0x000f22000020f000 */
[----:B--2---:R-:W-:-:S07]  /*0850*/  IMAD.SHL.U32 R8, R8, 0x100, RZ ;  /* 0x0000010008087824 */ /* 0x004fce00078e00ff */
[----:B------:R-:W2:Y:S01]  /*0860*/  F2I.U32.TRUNC.NTZ R0, R0 ;  /* 0x0000000000007305 */ /* 0x000ea2000020f000 */
[----:B---3--:R-:W-:-:S07]  /*0870*/  IMAD.SHL.U32 R15, R15, 0x100, RZ ;  /* 0x000001000f0f7824 */ /* 0x008fce00078e00ff */
[----:B------:R-:W-:Y:S08]  /*0880*/  F2I.U32.TRUNC.NTZ R10, R10 ;  /* 0x0000000a000a7305 */ /* 0x000ff0000020f000 */
[----:B------:R3:W5:Y:S08]  /*0890*/  F2I.U32.TRUNC.NTZ R13, R17 ;  /* 0x00000011000d7305 */ /* 0x000770000020f000 */
[----:B------:R-:W0:Y:S01]  /*08a0*/  F2I.U32.TRUNC.NTZ R6, R6 ;  /* 0x0000000600067305 */ /* 0x000e22000020f000 */
[----:B---3--:R-:W-:Y:S01]  /*08b0*/  LOP3.LUT R17, R8, 0xff00, RZ, 0xc0, !PT ;  /* 0x0000ff0008117812 */ /* 0x008fe200078ec0ff */
[----:B-1----:R-:W-:-:S06]  /*08c0*/  IMAD.SHL.U32 R7, R7, 0x100, RZ ;  /* 0x0000010007077824 */ /* 0x002fcc00078e00ff */
[----:B------:R-:W1:Y:S01]  /*08d0*/  F2I.U32.TRUNC.NTZ R4, R4 ;  /* 0x0000000400047305 */ /* 0x000e62000020f000 */
[----:B------:R-:W-:Y:S01]  /*08e0*/  LOP3.LUT R8, R15, 0xff00, RZ, 0xc0, !PT ;  /* 0x0000ff000f087812 */ /* 0x000fe200078ec0ff */
[----:B----4-:R-:W-:Y:S01]  /*08f0*/  IMAD.SHL.U32 R9, R9, 0x100, RZ ;  /* 0x0000010009097824 */ /* 0x010fe200078e00ff */
[----:B--2---:R-:W-:-:S05]  /*0900*/  PRMT R15, R17, 0x4210, R0 ;  /* 0x00004210110f7816 */ /* 0x004fca0000000000 */
[----:B------:R-:W2:Y:S01]  /*0910*/  F2I.U32.TRUNC.NTZ R12, R12 ;  /* 0x0000000c000c7305 */ /* 0x000ea2000020f000 */
[----:B------:R-:W-:Y:S01]  /*0920*/  IMAD.SHL.U32 R11, R11, 0x100, RZ ;  /* 0x000001000b0b7824 */ /* 0x000fe200078e00ff */
[----:B-----5:R-:W-:Y:S01]  /*0930*/  PRMT R0, R8, 0x4210, R13 ;  /* 0x0000421008007816 */ /* 0x020fe2000000000d */
[----:B------:R-:W-:Y:S01]  /*0940*/  IMAD.SHL.U32 R10, R10, 0x100, RZ ;  /* 0x000001000a0a7824 */ /* 0x000fe200078e00ff */
[----:B------:R-:W-:Y:S01]  /*0950*/  LOP3.LUT R19, R14, 0xff00, RZ, 0xc0, !PT ;  /* 0x0000ff000e137812 */ /* 0x000fe200078ec0ff */
[----:B0-----:R-:W-:Y:S01]  /*0960*/  IMAD.SHL.U32 R6, R6, 0x100, RZ ;  /* 0x0000010006067824 */ /* 0x001fe200078e00ff */
[----:B------:R-:W-:Y:S02]  /*0970*/  LOP3.LUT R8, R7, 0xff00, RZ, 0xc0, !PT ;  /* 0x0000ff0007087812 */ /* 0x000fe400078ec0ff */
[----:B------:R-:W-:Y:S02]  /*0980*/  IADD3 R2, P0, PT, R2, UR8, RZ ;  /* 0x0000000802027c10 */ /* 0x000fe4000ff1e0ff */
[----:B------:R-:W-:-:S02]  /*0990*/  LOP3.LUT R7, R9, 0xff00, RZ, 0xc0, !PT ;  /* 0x0000ff0009077812 */ /* 0x000fc400078ec0ff */
[----:B-1----:R-:W-:Y:S02]  /*09a0*/  PRMT R14, R19, 0x4210, R4 ;  /* 0x00004210130e7816 */ /* 0x002fe40000000004 */
[----:B------:R-:W-:Y:S02]  /*09b0*/  LOP3.LUT R11, R11, 0xff00, RZ, 0xc0, !PT ;  /* 0x0000ff000b0b7812 */ /* 0x000fe400078ec0ff */
[----:B------:R-:W-:Y:S02]  /*09c0*/  LOP3.LUT R10, R10, 0xff00, RZ, 0xc0, !PT ;  /* 0x0000ff000a0a7812 */ /* 0x000fe400078ec0ff */
[----:B------:R-:W-:Y:S02]  /*09d0*/  IADD3.X R3, PT, PT, R3, UR9, RZ, P0, !PT ;  /* 0x0000000903037c10 */ /* 0x000fe400087fe4ff */
[----:B------:R-:W-:Y:S02]  /*09e0*/  LOP3.LUT R6, R6, 0xff00, RZ, 0xc0, !PT ;  /* 0x0000ff0006067812 */ /* 0x000fe400078ec0ff */
[----:B------:R-:W-:-:S02]  /*09f0*/  LOP3.LUT R7, R7, 0xff0000, RZ, 0xfc, !PT ;  /* 0x00ff000007077812 */ /* 0x000fc400078efcff */
[----:B------:R-:W-:Y:S02]  /*0a00*/  IADD3 R4, P0, PT, R2, R5, RZ ;  /* 0x0000000502047210 */ /* 0x000fe40007f1e0ff */
[----:B--2---:R-:W-:Y:S02]  /*0a10*/  PRMT R12, R11, 0x4210, R12 ;  /* 0x000042100b0c7816 */ /* 0x004fe4000000000c */
[----:B------:R-:W-:Y:S01]  /*0a20*/  LOP3.LUT R9, R8, 0xff0000, RZ, 0xfc, !PT ;  /* 0x00ff000008097812 */ /* 0x000fe200078efcff */
[----:B------:R-:W-:Y:S01]  /*0a30*/  IMAD.MOV.U32 R8, RZ, RZ, R14 ;  /* 0x000000ffff087224 */ /* 0x000fe200078e000e */
[----:B------:R-:W-:Y:S01]  /*0a40*/  LOP3.LUT R13, R10, 0xff0000, RZ, 0xfc, !PT ;  /* 0x00ff00000a0d7812 */ /* 0x000fe200078efcff */
[----:B------:R-:W-:Y:S01]  /*0a50*/  IMAD.MOV.U32 R10, RZ, RZ, R15 ;  /* 0x000000ffff0a7224 */ /* 0x000fe200078e000f */
[----:B------:R-:W-:Y:S01]  /*0a60*/  LOP3.LUT R11, R6, 0xff0000, RZ, 0xfc, !PT ;  /* 0x00ff0000060b7812 */ /* 0x000fe200078efcff */
[----:B------:R-:W-:Y:S01]  /*0a70*/  IMAD.MOV.U32 R14, RZ, RZ, R0 ;  /* 0x000000ffff0e7224 */ /* 0x000fe200078e0000 */
[----:B------:R-:W-:Y:S01]  /*0a80*/  LEA.HI.X.SX32 R5, R5, R3, 0x1, P0 ;  /* 0x0000000305057211 */ /* 0x000fe200000f0eff */
[----:B------:R-:W-:-:S02]  /*0a90*/  IMAD.MOV.U32 R15, RZ, RZ, R7 ;  /* 0x000000ffff0f7224 */ /* 0x000fc400078e0007 */
[----:B------:R-:W-:Y:S04]  /*0aa0*/  STG.E.128 desc[UR4][R2.64], R8 ;  /* 0x0000000802007986 */ /* 0x000fe8000c101d04 */
[----:B------:R-:W-:Y:S01]  /*0ab0*/  STG.E.128 desc[UR4][R4.64], R12 ;  /* 0x0000000c04007986 */ /* 0x000fe2000c101d04 */
[----:B------:R-:W-:Y:S05]  /*0ac0*/  EXIT ;  /* 0x000000000000794d */ /* 0x000fea0003800000 */
.L_x_114:
        /* <DEDUP_REMOVED lines=11> */
.L_x_129:


//--------------------- .text._Z14YuvToRgbKernelI6uchar26RGBA325uint2EvPhiS3_iii --------------------------
	.section	.text._Z14YuvToRgbKernelI6uchar26RGBA325uint2EvPhiS3_iii,"ax",@progbits
	.align	128
.text._Z14YuvToRgbKernelI6uchar26RGBA325uint2EvPhiS3_iii:
        .type           _Z14YuvToRgbKernelI6uchar26RGBA325uint2EvPhiS3_iii,@function
        .size           _Z14YuvToRgbKernelI6uchar26RGBA325uint2EvPhiS3_iii,(.L_x_130 - _Z14YuvToRgbKernelI6uchar26RGBA325uint2EvPhiS3_iii)
        .other          _Z14YuvToRgbKernelI6uchar26RGBA325uint2EvPhiS3_iii,@"STO_CUDA_ENTRY STV_DEFAULT"
_Z14YuvToRgbKernelI6uchar26RGBA325uint2EvPhiS3_iii:
        /* <DEDUP_REMOVED lines=48> */
[----:B0-----:R-:W-:-:S03]  /*0300*/  FMUL R3, R8, UR9 ;  /* 0x0000000908037c20 */ /* 0x001fc60008400000 */
[----:B-1----:R-:W-:Y:S01]  /*0310*/  I2FP.F32.S32 R4, R6 ;  /* 0x0000000600047245 */ /* 0x002fe20000201400 */
[C---:B------:R-:W-:Y:S01]  /*0320*/  FFMA R9, R11.reuse, UR8, R3 ;  /* 0x000000080b097c23 */ /* 0x040fe20008000003 */
[----:B---3--:R-:W-:Y:S01]  /*0330*/  FMUL R6, R8, UR12 ;  /* 0x0000000c08067c20 */ /* 0x008fe20008400000 */
[----:B------:R-:W-:Y:S02]  /*0340*/  PRMT R7, R12, 0x7771, RZ ;  /* 0x000077710c077816 */ /* 0x000fe400000000ff */
[----:B------:R-:W-:Y:S01]  /*0350*/  FFMA R9, R4, UR10, R9 ;  /* 0x0000000a04097c23 */ /* 0x000fe20008000009 */
[----:B------:R-:W-:Y:S02]  /*0360*/  FFMA R13, R11, UR11, R6 ;  /* 0x0000000b0b0d7c23 */ /* 0x000fe40008000006 */
[----:B------:R-:W-:Y:S02]  /*0370*/  VIADD R10, R7, 0xfffffff0 ;  /* 0xfffffff0070a7836 */ /* 0x000fe40000000000 */
[----:B------:R-:W-:Y:S01]  /*0380*/  FMUL R8, R8, UR15 ;  /* 0x0000000f08087c20 */ /* 0x000fe20008400000 */
[C---:B------:R-:W-:Y:S01]  /*0390*/  FSETP.GEU.AND P0, PT, R9.reuse, RZ, PT ;  /* 0x000000ff0900720b */ /* 0x040fe20003f0e000 */
[----:B------:R-:W-:Y:S01]  /*03a0*/  FFMA R13, R4, UR13, R13 ;  /* 0x0000000d040d7c23 */ /* 0x000fe2000800000d */
[----:B------:R-:W-:Y:S01]  /*03b0*/  FMNMX.NAN R7, R9, 255, PT ;  /* 0x437f000009077809 */ /* 0x000fe20003820000 */
[----:B------:R-:W-:Y:S01]  /*03c0*/  FFMA R11, R11, UR14, R8 ;  /* 0x0000000e0b0b7c23 */ /* 0x000fe20008000008 */
[----:B------:R-:W-:-:S02]  /*03d0*/  I2FP.F32.S32 R9, R10 ;  /* 0x0000000a00097245 */ /* 0x000fc40000201400 */
[----:B------:R-:W-:Y:S02]  /*03e0*/  FSEL R7, R7, RZ, P0 ;  /* 0x000000ff07077208 */ /* 0x000fe40000000000 */
[C---:B------:R-:W-:Y:S02]  /*03f0*/  FSETP.GEU.AND P0, PT, R13.reuse, RZ, PT ;  /* 0x000000ff0d00720b */ /* 0x040fe40003f0e000 */
[----:B------:R-:W-:Y:S01]  /*0400*/  FMNMX.NAN R13, R13, 255, PT ;  /* 0x437f00000d0d7809 */ /* 0x000fe20003820000 */
[----:B----4-:R-:W-:-:S03]  /*0410*/  FFMA R12, R4, UR7, R11 ;  /* 0x00000007040c7c23 */ /* 0x010fc6000800000b */
[----:B------:R-:W-:Y:S01]  /*0420*/  FSEL R10, R13, RZ, P0 ;  /* 0x000000ff0d0a7208 */ /* 0x000fe20000000000 */
[----:B------:R-:W-:Y:S01]  /*0430*/  FFMA R13, R9, UR11, R6 ;  /* 0x0000000b090d7c23 */ /* 0x000fe20008000006 */
[----:B------:R-:W-:Y:S02]  /*0440*/  PRMT R11, R5, 0x7770, RZ ;  /* 0x00007770050b7816 */ /* 0x000fe400000000ff */
[----:B------:R-:W-:Y:S01]  /*0450*/  FSETP.GEU.AND P0, PT, R12, RZ, PT ;  /* 0x000000ff0c00720b */ /* 0x000fe20003f0e000 */
[----:B------:R-:W-:Y:S01]  /*0460*/  FFMA R13, R4, UR13, R13 ;  /* 0x0000000d040d7c23 */ /* 0x000fe2000800000d */
        /* <DEDUP_REMOVED lines=14> */
[----:B------:R-:W-:-:S02]  /*0550*/  PRMT R5, R5, 0x7771, RZ ;  /* 0x0000777105057816 */ /* 0x000fc400000000ff */
[----:B------:R-:W-:Y:S01]  /*0560*/  FSEL R13, R14, RZ, P0 ;  /* 0x000000ff0e0d7208 */ /* 0x000fe20000000000 */
[----:B------:R-:W-:Y:S01]  /*0570*/  FFMA R17, R4, UR13, R17 ;  /* 0x0000000d04117c23 */ /* 0x000fe20008000011 */
[----:B------:R-:W-:Y:S01]  /*0580*/  FSETP.GEU.AND P0, PT, R9, RZ, PT ;  /* 0x000000ff0900720b */ /* 0x000fe20003f0e000 */
[----:B------:R-:W-:Y:S01]  /*0590*/  VIADD R14, R5, 0xfffffff0 ;  /* 0xfffffff0050e7836 */ /* 0x000fe20000000000 */
[----:B------:R-:W-:Y:S01]  /*05a0*/  FMNMX.NAN R9, R9, 255, PT ;  /* 0x437f000009097809 */ /* 0x000fe20003820000 */
[----:B------:R-:W-:-:S03]  /*05b0*/  FFMA R5, R15, UR14, R8 ;  /* 0x0000000e0f057c23 */ /* 0x000fc60008000008 */
[----:B------:R-:W-:Y:S01]  /*05c0*/  FSEL R9, R9, RZ, P0 ;  /* 0x000000ff09097208 */ /* 0x000fe20000000000 */
[C---:B------:R-:W-:Y:S01]  /*05d0*/  FFMA R5, R4.reuse, UR7, R5 ;  /* 0x0000000704057c23 */ /* 0x040fe20008000005 */
[----:B------:R-:W-:Y:S01]  /*05e0*/  FSETP.GEU.AND P0, PT, R17, RZ, PT ;  /* 0x000000ff1100720b */ /* 0x000fe20003f0e000 */
[----:B------:R-:W-:Y:S01]  /*05f0*/  FFMA R15, R15, UR8, R3 ;  /* 0x000000080f0f7c23 */ /* 0x000fe20008000003 */
[----:B------:R-:W-:Y:S02]  /*0600*/  FMNMX.NAN R17, R17, 255, PT ;  /* 0x437f000011117809 */ /* 0x000fe40003820000 */
[----:B------:R-:W-:Y:S01]  /*0610*/  I2FP.F32.S32 R19, R14 ;  /* 0x0000000e00137245 */ /* 0x000fe20000201400 */
[----:B------:R-:W-:Y:S01]  /*0620*/  FFMA R15, R4, UR10, R15 ;  /* 0x0000000a040f7c23 */ /* 0x000fe2000800000f */
[----:B------:R-:W-:Y:S02]  /*0630*/  FSEL R14, R17, RZ, P0 ;  /* 0x000000ff110e7208 */ /* 0x000fe40000000000 */
[----:B------:R-:W-:-:S02]  /*0640*/  FSETP.GEU.AND P0, PT, R5, RZ, PT ;  /* 0x000000ff0500720b */ /* 0x000fc40003f0e000 */
[----:B------:R-:W-:Y:S01]  /*0650*/  FMNMX.NAN R16, R5, 255, PT ;  /* 0x437f000005107809 */ /* 0x000fe20003820000 */
[----:B------:R-:W-:Y:S01]  /*0660*/  FFMA R17, R19, UR11, R6 ;  /* 0x0000000b13117c23 */ /* 0x000fe20008000006 */
[----:B------:R-:W0:Y:S01]  /*0670*/  F2I.U32.TRUNC.NTZ R10, R10 ;  /* 0x0000000a000a7305 */ /* 0x000e22000020f000 */
[----:B------:R-:W1:Y:S01]  /*0680*/  LDC R5, c[0x0][0x398] ;  /* 0x0000e600ff057b82 */ /* 0x000e620000000800 */
[----:B------:R-:W-:Y:S01]  /*0690*/  FSEL R16, R16, RZ, P0 ;  /* 0x000000ff10107208 */ /* 0x000fe20000000000 */
[C---:B------:R-:W-:Y:S01]  /*06a0*/  FFMA R17, R4.reuse, UR13, R17 ;  /* 0x0000000d04117c23 */ /* 0x040fe20008000011 */
[----:B------:R-:W-:Y:S01]  /*06b0*/  FSETP.GEU.AND P0, PT, R15, RZ, PT ;  /* 0x000000ff0f00720b */ /* 0x000fe20003f0e000 */
[----:B------:R-:W-:Y:S01]  /*06c0*/  FFMA R3, R19, UR8, R3 ;  /* 0x0000000813037c23 */ /* 0x000fe20008000003 */
[----:B------:R-:W-:Y:S01]  /*06d0*/  FMNMX.NAN R15, R15, 255, PT ;  /* 0x437f00000f0f7809 */ /* 0x000fe20003820000 */
[----:B------:R-:W-:Y:S01]  /*06e0*/  FFMA R19, R19, UR14, R8 ;  /* 0x0000000e13137c23 */ /* 0x000fe20008000008 */
[----:B------:R-:W2:Y:S01]  /*06f0*/  F2I.U32.TRUNC.NTZ R11, R11 ;  /* 0x0000000b000b7305 */ /* 0x000ea2000020f000 */
[----:B------:R-:W3:Y:S01]  /*0700*/  LDCU.64 UR8, c[0x0][0x390] ;  /* 0x00007200ff0877ac */ /* 0x000ee20008000a00 */
[----:B------:R-:W-:Y:S01]  /*0710*/  FSEL R15, R15, RZ, P0 ;  /* 0x000000ff0f0f7208 */ /* 0x000fe20000000000 */
[----:B------:R-:W-:Y:S01]  /*0720*/  FFMA R19, R4, UR7, R19 ;  /* 0x0000000704137c23 */ /* 0x000fe20008000013 */
[----:B------:R-:W-:-:S02]  /*0730*/  FSETP.GEU.AND P0, PT, R17, RZ, PT ;  /* 0x000000ff1100720b */ /* 0x000fc40003f0e000 */
[----:B------:R-:W-:Y:S02]  /*0740*/  FMNMX.NAN R17, R17, 255, PT ;  /* 0x437f000011117809 */ /* 0x000fe40003820000 */
[----:B------:R-:W4:Y:S02]  /*0750*/  F2I.U32.TRUNC.NTZ R12, R12 ;  /* 0x0000000c000c7305 */ /* 0x000f24000020f000 */
[----:B------:R-:W-:Y:S01]  /*0760*/  FSEL R17, R17, RZ, P0 ;  /* 0x000000ff11117208 */ /* 0x000fe20000000000 */
[----:B------:R-:W-:Y:S01]  /*0770*/  FFMA R3, R4, UR10, R3 ;  /* 0x0000000a04037c23 */ /* 0x000fe20008000003 */
[C---:B------:R-:W-:Y:S02]  /*0780*/  FSETP.GEU.AND P0, PT, R19.reuse, RZ, PT ;  /* 0x000000ff1300720b */ /* 0x040fe40003f0e000 */
[----:B------:R-:W-:Y:S01]  /*0790*/  FMNMX.NAN R19, R19, 255, PT ;  /* 0x437f000013137809 */ /* 0x000fe20003820000 */
[----:B0-----:R-:W-:Y:S01]  /*07a0*/  IMAD.SHL.U32 R10, R10, 0x100, RZ ;  /* 0x000001000a0a7824 */ /* 0x001fe200078e00ff */
[----:B------:R-:W0:Y:S02]  /*07b0*/  F2I.U32.TRUNC.NTZ R14, R14 ;  /* 0x0000000e000e7305 */ /* 0x000e24000020f000 */
[----:B------:R-:W-:-:S02]  /*07c0*/  FSEL R4, R19, RZ, P0 ;  /* 0x000000ff13047208 */ /* 0x000fc40000000000 */
[----:B------:R-:W-:-:S04]  /*07d0*/  FSETP.GEU.AND P0, PT, R3, RZ, PT ;  /* 0x000000ff0300720b */ /* 0x000fc80003f0e000 */
[----:B------:R5:W-:Y:S01]  /*07e0*/  F2I.U32.TRUNC.NTZ R8, R15 ;  /* 0x0000000f00087305 */ /* 0x000be2000020f000 */
[----:B------:R-:W-:-:S07]  /*07f0*/  LOP3.LUT R10, R10, 0xff00, RZ, 0xc0, !PT ;  /* 0x0000ff000a0a7812 */ /* 0x000fce00078ec0ff */
[----:B------:R-:W3:Y:S01]  /*0800*/  F2I.U32.TRUNC.NTZ R17, R17 ;  /* 0x0000001100117305 */ /* 0x000ee2000020f000 */
[----:B-----5:R-:W-:Y:S01]  /*0810*/  FMNMX.NAN R15, R3, 255, PT ;  /* 0x437f0000030f7809 */ /* 0x020fe20003820000 */
[----:B-1----:R-:W-:-:S03]  /*0820*/  IMAD R2, R2, R5, RZ ;  /* 0x0000000502027224 */ /* 0x002fc600078e02ff */
[----:B------:R-:W-:-:S03]  /*0830*/  FSEL R15, R15, RZ, P0 ;  /* 0x000000ff0f0f7208 */ /* 0x000fc60000000000 */
[----:B------:R-:W1:Y:S01]  /*0840*/  F2I.U32.TRUNC.NTZ R7, R7 ;  /* 0x0000000700077305 */ /* 0x000e62000020f000 */
[----:B--2---:R-:W-:Y:S02]  /*0850*/  IMAD R11, R11, 0x10000, R10 ;  /* 0x000100000b0b7824 */ /* 0x004fe400078e020a */
[----:B----4-:R-:W-:-:S05]  /*0860*/  IMAD.SHL.U32 R12, R12, 0x100, RZ ;  /* 0x000001000c0c7824 */ /* 0x010fca00078e00ff */
[----:B------:R-:W2:Y:S01]  /*0870*/  F2I.U32.TRUNC.NTZ R13, R13 ;  /* 0x0000000d000d7305 */ /* 0x000ea2000020f000 */
[----:B------:R-:W-:-:S07]  /*0880*/  SHF.R.S32.HI R3, RZ, 0x1f, R2 ;  /* 0x0000001fff037819 */ /* 0x000fce0000011402 */
[----:B------:R-:W4:Y:S01]  /*0890*/  F2I.U32.TRUNC.NTZ R9, R9 ;  /* 0x0000000900097305 */ /* 0x000f22000020f000 */
[----:B------:R-:W-:Y:S01]  /*08a0*/  LOP3.LUT R12, R12, 0xff00, RZ, 0xc0, !PT ;  /* 0x0000ff000c0c7812 */ /* 0x000fe200078ec0ff */
[----:B0-----:R-:W-:-:S06]  /*08b0*/  IMAD.SHL.U32 R14, R14, 0x100, RZ ;  /* 0x000001000e0e7824 */ /* 0x001fcc00078e00ff */
[----:B------:R-:W-:Y:S01]  /*08c0*/  F2I.U32.TRUNC.NTZ R10, R15 ;  /* 0x0000000f000a7305 */ /* 0x000fe2000020f000 */
[----:B---3--:R-:W-:-:S07]  /*08d0*/  IMAD.SHL.U32 R17, R17, 0x100, RZ ;  /* 0x0000010011117824 */ /* 0x008fce00078e00ff */
[----:B------:R-:W0:Y:S01]  /*08e0*/  F2I.U32.TRUNC.NTZ R6, R16 ;  /* 0x0000001000067305 */ /* 0x000e22000020f000 */
[----:B------:R-:W-:-:S07]  /*08f0*/  IMAD.WIDE R2, R0, 0x4, R2 ;  /* 0x0000000400027825 */ /* 0x000fce00078e0202 */
[----:B------:R-:W3:Y:S01]  /*0900*/  F2I.U32.TRUNC.NTZ R4, R4 ;  /* 0x0000000400047305 */ /* 0x000ee2000020f000 */
[----:B-1----:R-:W-:Y:S01]  /*0910*/  LOP3.LUT R0, R7, 0xff, RZ, 0xc0, !PT ;  /* 0x000000ff07007812 */ /* 0x002fe200078ec0ff */
[----:B--2---:R-:W-:Y:S01]  /*0920*/  IMAD R12, R13, 0x10000, R12 ;  /* 0x000100000d0c7824 */ /* 0x004fe200078e020c */
[----:B------:R-:W-:Y:S02]  /*0930*/  LOP3.LUT R13, R14, 0xff00, RZ, 0xc0, !PT ;  /* 0x0000ff000e0d7812 */ /* 0x000fe400078ec0ff */
[----:B------:R-:W-:Y:S01]  /*0940*/  LOP3.LUT R17, R17, 0xff00, RZ, 0xc0, !PT ;  /* 0x0000ff0011117812 */ /* 0x000fe200078ec0ff */
[----:B------:R-:W-:Y:S01]  /*0950*/  IMAD.IADD R0, R11, 0x1, R0 ;  /* 0x000000010b007824 */ /* 0x000fe200078e0200 */
[----:B----4-:R-:W-:Y:S01]  /*0960*/  LOP3.LUT R9, R9, 0xff, RZ, 0xc0, !PT ;  /* 0x000000ff09097812 */ /* 0x010fe200078ec0ff */
[----:B0-----:R-:W-:Y:S01]  /*0970*/  IMAD R6, R6, 0x10000, R13 ;  /* 0x0001000006067824 */ /* 0x001fe200078e020d */
[----:B------:R-:W-:Y:S02]  /*0980*/  LOP3.LUT R11, R8, 0xff, RZ, 0xc0, !PT ;  /* 0x000000ff080b7812 */ /* 0x000fe400078ec0ff */
[----:B------:R-:W-:-:S02]  /*0990*/  LOP3.LUT R10, R10, 0xff, RZ, 0xc0, !PT ;  /* 0x000000ff0a0a7812 */ /* 0x000fc400078ec0ff */
[----:B------:R-:W-:Y:S01]  /*09a0*/  IADD3 R2, P0, PT, R2, UR8, RZ ;  /* 0x0000000802027c10 */ /* 0x000fe2000ff1e0ff */
[----:B---3--:R-:W-:Y:S02]  /*09b0*/  IMAD R17, R4, 0x10000, R17 ;  /* 0x0001000004117824 */ /* 0x008fe400078e0211 */
[----:B------:R-:W-:Y:S01]  /*09c0*/  IMAD.IADD R7, R12, 0x1, R9 ;  /* 0x000000010c077824 */ /* 0x000fe200078e0209 */
[----:B------:R-:W-:Y:S01]  /*09d0*/  IADD3.X R3, PT, PT, R3, UR9, RZ, P0, !PT ;  /* 0x0000000903037c10 */ /* 0x000fe200087fe4ff */
[----:B------:R-:W-:Y:S01]  /*09e0*/  IMAD.IADD R11, R6, 0x1, R11 ;  /* 0x00000001060b7824 */ /* 0x000fe200078e020b */
[----:B------:R-:W-:Y:S01]  /*09f0*/  IADD3 R4, P0, PT, R2, R5, RZ ;  /* 0x0000000502047210 */ /* 0x000fe20007f1e0ff */
[----:B------:R-:W-:Y:S01]  /*0a00*/  IMAD.IADD R9, R17, 0x1, R10 ;  /* 0x0000000111097824 */ /* 0x000fe200078e020a */
        /* <DEDUP_REMOVED lines=8> */
.L_x_115:
        /* <DEDUP_REMOVED lines=15> */
.L_x_130:


//--------------------- .text._Z14YuvToRgbKernelI6uchar26BGRA325uint2EvPhiS3_iii --------------------------
	.section	.text._Z14YuvToRgbKernelI6uchar26BGRA325uint2EvPhiS3_iii,"ax",@progbits
	.align	128
.text._Z14YuvToRgbKernelI6uchar26BGRA325uint2EvPhiS3_iii:
        .type           _Z14YuvToRgbKernelI6uchar26BGRA325uint2EvPhiS3_iii,@function
        .size           _Z14YuvToRgbKernelI6uchar26BGRA325uint2EvPhiS3_iii,(.L_x_131 - _Z14YuvToRgbKernelI6uchar26BGRA325uint2EvPhiS3_iii)
        .other          _Z14YuvToRgbKernelI6uchar26BGRA325uint2EvPhiS3_iii,@"STO_CUDA_ENTRY STV_DEFAULT"
_Z14YuvToRgbKernelI6uchar26BGRA325uint2EvPhiS3_iii:
        /* <DEDUP_REMOVED lines=50> */
[----:B------:R-:W-:Y:S01]  /*0320*/  FFMA R9, R10, UR8, R3 ;  /* 0x000000080a097c23 */ /* 0x000fe20008000003 */
[----:B---3--:R-:W-:Y:S01]  /*0330*/  FMUL R6, R11, UR12 ;  /* 0x0000000c0b067c20 */ /* 0x008fe20008400000 */
[----:B------:R-:W-:Y:S02]  /*0340*/  PRMT R7, R12, 0x7771, RZ ;  /* 0x000077710c077816 */ /* 0x000fe400000000ff */
[----:B------:R-:W-:Y:S01]  /*0350*/  FFMA R9, R4, UR10, R9 ;  /* 0x0000000a04097c23 */ /* 0x000fe20008000009 */
[----:B------:R-:W-:Y:S02]  /*0360*/  FFMA R13, R10, UR11, R6 ;  /* 0x0000000b0a0d7c23 */ /* 0x000fe40008000006 */
[----:B------:R-:W-:Y:S02]  /*0370*/  VIADD R12, R7, 0xfffffff0 ;  /* 0xfffffff0070c7836 */ /* 0x000fe40000000000 */
[C---:B------:R-:W-:Y:S01]  /*0380*/  FSETP.GEU.AND P0, PT, R9.reuse, RZ, PT ;  /* 0x000000ff0900720b */ /* 0x040fe20003f0e000 */
[----:B------:R-:W-:Y:S01]  /*0390*/  FFMA R13, R4, UR13, R13 ;  /* 0x0000000d040d7c23 */ /* 0x000fe2000800000d */
[----:B------:R-:W-:Y:S01]  /*03a0*/  FMNMX.NAN R9, R9, 255, PT ;  /* 0x437f000009097809 */ /* 0x000fe20003820000 */
[----:B------:R-:W-:Y:S01]  /*03b0*/  FMUL R7, R11, UR15 ;  /* 0x0000000f0b077c20 */ /* 0x000fe20008400000 */
[----:B------:R-:W-:-:S02]  /*03c0*/  I2FP.F32.S32 R12, R12 ;  /* 0x0000000c000c7245 */ /* 0x000fc40000201400 */
[----:B------:R-:W-:Y:S01]  /*03d0*/  FSEL R8, R9, RZ, P0 ;  /* 0x000000ff09087208 */ /* 0x000fe20000000000 */
[----:B------:R-:W-:Y:S01]  /*03e0*/  FFMA R9, R10, UR14, R7 ;  /* 0x0000000e0a097c23 */ /* 0x000fe20008000007 */
[C---:B------:R-:W-:Y:S02]  /*03f0*/  FSETP.GEU.AND P0, PT, R13.reuse, RZ, PT ;  /* 0x000000ff0d00720b */ /* 0x040fe40003f0e000 */
[----:B------:R-:W-:Y:S01]  /*0400*/  FMNMX.NAN R13, R13, 255, PT ;  /* 0x437f00000d0d7809 */ /* 0x000fe20003820000 */
[----:B----4-:R-:W-:Y:S01]  /*0410*/  FFMA R10, R4, UR7, R9 ;  /* 0x00000007040a7c23 */ /* 0x010fe20008000009 */
[----:B------:R-:W-:Y:S02]  /*0420*/  PRMT R9, R5, 0x7770, RZ ;  /* 0x0000777005097816 */ /* 0x000fe400000000ff */
[----:B------:R-:W-:Y:S01]  /*0430*/  FSEL R11, R13, RZ, P0 ;  /* 0x000000ff0d0b7208 */ /* 0x000fe20000000000 */
[----:B------:R-:W-:Y:S01]  /*0440*/  FFMA R13, R12, UR8, R3 ;  /* 0x000000080c0d7c23 */ /* 0x000fe20008000003 */
[C---:B------:R-:W-:Y:S01]  /*0450*/  FSETP.GEU.AND P0, PT, R10.reuse, RZ, PT ;  /* 0x000000ff0a00720b */ /* 0x040fe20003f0e000 */
[----:B------:R-:W-:Y:S01]  /*0460*/  VIADD R14, R9, 0xfffffff0 ;  /* 0xfffffff0090e7836 */ /* 0x000fe20000000000 */
[----:B------:R-:W-:Y:S01]  /*0470*/  FMNMX.NAN R10, R10, 255, PT ;  /* 0x437f00000a0a7809 */ /* 0x000fe20003820000 */
[----:B------:R-:W-:Y:S01]  /*0480*/  FFMA R13, R4, UR10, R13 ;  /* 0x0000000a040d7c23 */ /* 0x000fe2000800000d */
[----:B------:R-:W-:-:S02]  /*0490*/  FFMA R9, R12, UR11, R6 ;  /* 0x0000000b0c097c23 */ /* 0x000fc40008000006 */
[----:B------:R-:W-:Y:S02]  /*04a0*/  FSEL R10, R10, RZ, P0 ;  /* 0x000000ff0a0a7208 */ /* 0x000fe40000000000 */
[C---:B------:R-:W-:Y:S01]  /*04b0*/  FSETP.GEU.AND P0, PT, R13.reuse, RZ, PT ;  /* 0x000000ff0d00720b */ /* 0x040fe20003f0e000 */
[----:B------:R-:W-:Y:S01]  /*04c0*/  FFMA R9, R4, UR13, R9 ;  /* 0x0000000d04097c23 */ /* 0x000fe20008000009 */
[----:B------:R-:W-:Y:S01]  /*04d0*/  FMNMX.NAN R13, R13, 255, PT ;  /* 0x437f00000d0d7809 */ /* 0x000fe20003820000 */
[----:B------:R-:W-:Y:S01]  /*04e0*/  FFMA R15, R12, UR14, R7 ;  /* 0x0000000e0c0f7c23 */ /* 0x000fe20008000007 */
[----:B------:R-:W-:Y:S02]  /*04f0*/  I2FP.F32.S32 R14, R14 ;  /* 0x0000000e000e7245 */ /* 0x000fe40000201400 */
[----:B------:R-:W-:Y:S02]  /*0500*/  FSEL R13, R13, RZ, P0 ;  /* 0x000000ff0d0d7208 */ /* 0x000fe40000000000 */
[----:B------:R-:W-:-:S02]  /*0510*/  FSETP.GEU.AND P0, PT, R9, RZ, PT ;  /* 0x000000ff0900720b */ /* 0x000fc40003f0e000 */
[----:B------:R-:W-:Y:S01]  /*0520*/  FMNMX.NAN R9, R9, 255, PT ;  /* 0x437f000009097809 */ /* 0x000fe20003820000 */
[----:B------:R-:W-:-:S03]  /*0530*/  FFMA R16, R4, UR7, R15 ;  /* 0x0000000704107c23 */ /* 0x000fc6000800000f */
[----:B------:R-:W-:Y:S01]  /*0540*/  FSEL R15, R9, RZ, P0 ;  /* 0x000000ff090f7208 */ /* 0x000fe20000000000 */
[----:B------:R-:W-:Y:S01]  /*0550*/  FFMA R9, R14, UR8, R3 ;  /* 0x000000080e097c23 */ /* 0x000fe20008000003 */
[----:B------:R-:W-:Y:S02]  /*0560*/  FSETP.GEU.AND P0, PT, R16, RZ, PT ;  /* 0x000000ff1000720b */ /* 0x000fe40003f0e000 */
[----:B------:R-:W-:Y:S01]  /*0570*/  PRMT R5, R5, 0x7771, RZ ;  /* 0x0000777105057816 */ /* 0x000fe200000000ff */
[----:B------:R-:W-:Y:S01]  /*0580*/  FFMA R17, R4, UR10, R9 ;  /* 0x0000000a04117c23 */ /* 0x000fe20008000009 */
[----:B------:R-:W-:-:S03]  /*0590*/  FMNMX.NAN R16, R16, 255, PT ;  /* 0x437f000010107809 */ /* 0x000fc60003820000 */
[----:B------:R-:W-:Y:S01]  /*05a0*/  VIADD R18, R5, 0xfffffff0 ;  /* 0xfffffff005127836 */ /* 0x000fe20000000000 */
[----:B------:R-:W-:Y:S01]  /*05b0*/  FSEL R9, R16, RZ, P0 ;  /* 0x000000ff10097208 */ /* 0x000fe20000000000 */
[----:B------:R-:W-:Y:S01]  /*05c0*/  FFMA R5, R14, UR11, R6 ;  /* 0x0000000b0e057c23 */ /* 0x000fe20008000006 */
[C---:B------:R-:W-:Y:S02]  /*05d0*/  FSETP.GEU.AND P0, PT, R17.reuse, RZ, PT ;  /* 0x000000ff1100720b */ /* 0x040fe40003f0e000 */
[----:B------:R-:W-:Y:S01]  /*05e0*/  FMNMX.NAN R17, R17, 255, PT ;  /* 0x437f000011117809 */ /* 0x000fe20003820000 */
[----:B------:R0:W-:Y:S01]  /*05f0*/  F2I.U32.TRUNC.NTZ R12, R13 ;  /* 0x0000000d000c7305 */ /* 0x0001e2000020f000 */
[----:B------:R-:W-:Y:S01]  /*0600*/  FFMA R5, R4, UR13, R5 ;  /* 0x0000000d04057c23 */ /* 0x000fe20008000005 */
[----:B------:R-:W-:Y:S02]  /*0610*/  I2FP.F32.S32 R18, R18 ;  /* 0x0000001200127245 */ /* 0x000fe40000201400 */
[----:B0-----:R-:W-:Y:S01]  /*0620*/  FSEL R13, R17, RZ, P0 ;  /* 0x000000ff110d7208 */ /* 0x001fe20000000000 */
[----:B------:R-:W-:Y:S01]  /*0630*/  FFMA R17, R14, UR14, R7 ;  /* 0x0000000e0e117c23 */ /* 0x000fe20008000007 */
[----:B------:R-:W-:-:S02]  /*0640*/  FSETP.GEU.AND P0, PT, R5, RZ, PT ;  /* 0x000000ff0500720b */ /* 0x000fc40003f0e000 */
[----:B------:R-:W-:Y:S01]  /*0650*/  FMNMX.NAN R14, R5, 255, PT ;  /* 0x437f0000050e7809 */ /* 0x000fe20003820000 */
[----:B------:R-:W-:Y:S01]  /*0660*/  FFMA R17, R4, UR7, R17 ;  /* 0x0000000704117c23 */ /* 0x000fe20008000011 */
[C---:B------:R-:W-:Y:S01]  /*0670*/  FFMA R19, R18.reuse, UR11, R6 ;  /* 0x0000000b12137c23 */ /* 0x040fe20008000006 */
[----:B------:R-:W-:Y:S01]  /*0680*/  FFMA R3, R18, UR8, R3 ;  /* 0x0000000812037c23 */ /* 0x000fe20008000003 */
[----:B------:R-:W-:Y:S01]  /*0690*/  FSEL R14, R14, RZ, P0 ;  /* 0x000000ff0e0e7208 */ /* 0x000fe20000000000 */
[----:B------:R-:W0:Y:S01]  /*06a0*/  LDC R5, c[0x0][0x398] ;  /* 0x0000e600ff057b82 */ /* 0x000e220000000800 */
[C---:B------:R-:W-:Y:S01]  /*06b0*/  FSETP.GEU.AND P0, PT, R17.reuse, RZ, PT ;  /* 0x000000ff1100720b */ /* 0x040fe20003f0e000 */
[C---:B------:R-:W-:Y:S01]  /*06c0*/  FFMA R19, R4.reuse, UR13, R19 ;  /* 0x0000000d04137c23 */ /* 0x040fe20008000013 */
[----:B------:R-:W-:Y:S01]  /*06d0*/  FMNMX.NAN R17, R17, 255, PT ;  /* 0x437f000011117809 */ /* 0x000fe20003820000 */
[----:B------:R-:W-:Y:S01]  /*06e0*/  FFMA R3, R4, UR10, R3 ;  /* 0x0000000a04037c23 */ /* 0x000fe20008000003 */
[----:B------:R-:W-:Y:S01]  /*06f0*/  FFMA R7, R18, UR14, R7 ;  /* 0x0000000e12077c23 */ /* 0x000fe20008000007 */
[----:B------:R-:W1:Y:S01]  /*0700*/  F2I.U32.TRUNC.NTZ R11, R11 ;  /* 0x0000000b000b7305 */ /* 0x000e62000020f000 */
[----:B------:R-:W-:Y:S01]  /*0710*/  FSEL R6, R17, RZ, P0 ;  /* 0x000000ff11067208 */ /* 0x000fe20000000000 */
[----:B------:R-:W2:Y:S01]  /*0720*/  LDCU.64 UR8, c[0x0][0x390] ;  /* 0x00007200ff0877ac */ /* 0x000ea20008000a00 */
[----:B------:R-:W-:-:S02]  /*0730*/  FSETP.GEU.AND P0, PT, R19, RZ, PT ;  /* 0x000000ff1300720b */ /* 0x000fc40003f0e000 */
[----:B------:R-:W-:Y:S01]  /*0740*/  FMNMX.NAN R19, R19, 255, PT ;  /* 0x437f000013137809 */ /* 0x000fe20003820000 */
[----:B------:R-:W-:-:S03]  /*0750*/  FFMA R7, R4, UR7, R7 ;  /* 0x0000000704077c23 */ /* 0x000fc60008000007 */
[----:B------:R-:W-:Y:S02]  /*0760*/  FSEL R19, R19, RZ, P0 ;  /* 0x000000ff13137208 */ /* 0x000fe40000000000 */
[C---:B------:R-:W-:Y:S02]  /*0770*/  FSETP.GEU.AND P0, PT, R3.reuse, RZ, PT ;  /* 0x000000ff0300720b */ /* 0x040fe40003f0e000 */
[----:B------:R-:W-:Y:S01]  /*0780*/  FMNMX.NAN R3, R3, 255, PT ;  /* 0x437f000003037809 */ /* 0x000fe20003820000 */
[----:B------:R-:W3:Y:S03]  /*0790*/  F2I.U32.TRUNC.NTZ R15, R15 ;  /* 0x0000000f000f7305 */ /* 0x000ee6000020f000 */
[----:B------:R-:W-:Y:S02]  /*07a0*/  FSEL R4, R3, RZ, P0 ;  /* 0x000000ff03047208 */ /* 0x000fe40000000000 */
[----:B------:R-:W-:-:S02]  /*07b0*/  FSETP.GEU.AND P0, PT, R7, RZ, PT ;  /* 0x000000ff0700720b */ /* 0x000fc40003f0e000 */
[----:B------:R-:W-:Y:S01]  /*07c0*/  FMNMX.NAN R7, R7, 255, PT ;  /* 0x437f000007077809 */ /* 0x000fe20003820000 */
[----:B------:R-:W4:Y:S03]  /*07d0*/  F2I.U32.TRUNC.NTZ R14, R14 ;  /* 0x0000000e000e7305 */ /* 0x000f26000020f000 */
[----:B------:R-:W-:-:S05]  /*07e0*/  FSEL R7, R7, RZ, P0 ;  /* 0x000000ff07077208 */ /* 0x000fca0000000000 */
[----:B------:R-:W5:Y:S01]  /*07f0*/  F2I.U32.TRUNC.NTZ R19, R19 ;  /* 0x0000001300137305 */ /* 0x000f62000020f000 */
[----:B0-----:R-:W-:Y:S02]  /*0800*/  IMAD R2, R2, R5, RZ ;  /* 0x0000000502027224 */ /* 0x001fe400078e02ff */
[----:B-1----:R-:W-:-:S05]  /*0810*/  IMAD.SHL.U32 R11, R11, 0x100, RZ ;  /* 0x000001000b0b7824 */ /* 0x002fca00078e00ff */
[----:B------:R-:W0:Y:S01]  /*0820*/  F2I.U32.TRUNC.NTZ R8, R8 ;  /* 0x0000000800087305 */ /* 0x000e22000020f000 */
[----:B---3--:R-:W-:-:S07]  /*0830*/  IMAD.SHL.U32 R15, R15, 0x100, RZ ;  /* 0x000001000f0f7824 */ /* 0x008fce00078e00ff */
[----:B------:R-:W1:Y:S01]  /*0840*/  F2I.U32.TRUNC.NTZ R10, R10 ;  /* 0x0000000a000a7305 */ /* 0x000e62000020f000 */
[----:B------:R-:W-:-:S07]  /*0850*/  SHF.R.S32.HI R3, RZ, 0x1f, R2 ;  /* 0x0000001fff037819 */ /* 0x000fce0000011402 */
[----:B------:R-:W3:Y:S01]  /*0860*/  F2I.U32.TRUNC.NTZ R9, R9 ;  /* 0x0000000900097305 */ /* 0x000ee2000020f000 */
[----:B----4-:R-:W-:-:S07]  /*0870*/  IMAD.SHL.U32 R14, R14, 0x100, RZ ;  /* 0x000001000e0e7824 */ /* 0x010fce00078e00ff */
[----:B------:R-:W-:Y:S01]  /*0880*/  F2I.U32.TRUNC.NTZ R6, R6 ;  /* 0x0000000600067305 */ /* 0x000fe2000020f000 */
[----:B-----5:R-:W-:-:S07]  /*0890*/  IMAD.SHL.U32 R19, R19, 0x100, RZ ;  /* 0x0000010013137824 */ /* 0x020fce00078e00ff */
[----:B------:R-:W-:Y:S01]  /*08a0*/  F2I.U32.TRUNC.NTZ R7, R7 ;  /* 0x0000000700077305 */ /* 0x000fe2000020f000 */
[----:B------:R-:W-:-:S07]  /*08b0*/  LOP3.LUT R11, R11, 0xff00, RZ, 0xc0, !PT ;  /* 0x0000ff000b0b7812 */ /* 0x000fce00078ec0ff */
[----:B------:R-:W4:Y:S08]  /*08c0*/  F2I.U32.TRUNC.NTZ R13, R13 ;  /* 0x0000000d000d7305 */ /* 0x000f30000020f000 */
[----:B------:R-:W5:Y:S01]  /*08d0*/  F2I.U32.TRUNC.NTZ R4, R4 ;  /* 0x0000000400047305 */ /* 0x000f62000020f000 */
[----:B------:R-:W-:Y:S01]  /*08e0*/  LOP3.LUT R15, R15, 0xff00, RZ, 0xc0, !PT ;  /* 0x0000ff000f0f7812 */ /* 0x000fe200078ec0ff */
[----:B------:R-:W-:Y:S01]  /*08f0*/  IMAD.WIDE R2, R0, 0x4, R2 ;  /* 0x0000000400027825 */ /* 0x000fe200078e0202 */
[----:B------:R-:W-:-:S02]  /*0900*/  LOP3.LUT R14, R14, 0xff00, RZ, 0xc0, !PT ;  /* 0x0000ff000e0e7812 */ /* 0x000fc400078ec0ff */
[----:B------:R-:W-:Y:S01]  /*0910*/  LOP3.LUT R19, R19, 0xff00, RZ, 0xc0, !PT ;  /* 0x0000ff0013137812 */ /* 0x000fe200078ec0ff */
[----:B0-----:R-:W-:Y:S01]  /*0920*/  IMAD R8, R8, 0x10000, R11 ;  /* 0x0001000008087824 */ /* 0x001fe200078e020b */
[----:B-1----:R-:W-:Y:S01]  /*0930*/  LOP3.LUT R11, R10, 0xff, RZ, 0xc0, !PT ;  /* 0x000000ff0a0b7812 */ /* 0x002fe200078ec0ff */
[----:B------:R-:W-:Y:S01]  /*0940*/  IMAD R12, R12, 0x10000, R15 ;  /* 0x000100000c0c7824 */ /* 0x000fe200078e020f */
[----:B---3--:R-:W-:Y:S01]  /*0950*/  LOP3.LUT R9, R9, 0xff, RZ, 0xc0, !PT ;  /* 0x000000ff09097812 */ /* 0x008fe200078ec0ff */
[----:B----4-:R-:W-:Y:S01]  /*0960*/  IMAD R13, R13, 0x10000, R14 ;  /* 0x000100000d0d7824 */ /* 0x010fe200078e020e */
[----:B------:R-:W-:Y:S02]  /*0970*/  LOP3.LUT R6, R6, 0xff, RZ, 0xc0, !PT ;  /* 0x000000ff06067812 */ /* 0x000fe400078ec0ff */
[----:B------:R-:W-:Y:S02]  /*0980*/  LOP3.LUT R0, R7, 0xff, RZ, 0xc0, !PT ;  /* 0x000000ff07007812 */ /* 0x000fe400078ec0ff */
[----:B--2---:R-:W-:Y:S01]  /*0990*/  IADD3 R2, P0, PT, R2, UR8, RZ ;  /* 0x0000000802027c10 */ /* 0x004fe2000ff1e0ff */
[----:B-----5:R-:W-:-:S02]  /*09a0*/  IMAD R19, R4, 0x10000, R19 ;  /* 0x0001000004137824 */ /* 0x020fc400078e0213 */
[----:B------:R-:W-:Y:S01]  /*09b0*/  IMAD.IADD R8, R8, 0x1, R11 ;  /* 0x0000000108087824 */ /* 0x000fe200078e020b */
[----:B------:R-:W-:Y:S01]  /*09c0*/  IADD3.X R3, PT, PT, R3, UR9, RZ, P0, !PT ;  /* 0x0000000903037c10 */ /* 0x000fe200087fe4ff */
[----:B------:R-:W-:Y:S01]  /*09d0*/  IMAD.IADD R9, R12, 0x1, R9 ;  /* 0x000000010c097824 */ /* 0x000fe200078e0209 */
[----:B------:R-:W-:Y:S01]  /*09e0*/  IADD3 R4, P0, PT, R2, R5, RZ ;  /* 0x0000000502047210 */ /* 0x000fe20007f1e0ff */
[----:B------:R-:W-:Y:S02]  /*09f0*/  IMAD.IADD R6, R13, 0x1, R6 ;  /* 0x000000010d067824 */ /* 0x000fe400078e0206 */
[----:B------:R-:W-:Y:S01]  /*0a00*/  IMAD.IADD R0, R19, 0x1, R0 ;  /* 0x0000000113007824 */ /* 0x000fe200078e0200 */
[----:B------:R-:W-:Y:S02]  /*0a10*/  LOP3.LUT R8, R8, 0xff000000, RZ, 0xfc, !PT ;  /* 0xff00000008087812 */ /* 0x000fe400078efcff */
[----:B------:R-:W-:Y:S02]  /*0a20*/  LOP3.LUT R9, R9, 0xff000000, RZ, 0xfc, !PT ;  /* 0xff00000009097812 */ /* 0x000fe400078efcff */
[----:B------:R-:W-:-:S02]  /*0a30*/  LEA.HI.X.SX32 R5, R5, R3, 0x1, P0 ;  /* 0x0000000305057211 */ /* 0x000fc400000f0eff */
[----:B------:R-:W-:Y:S02]  /*0a40*/  LOP3.LUT R6, R6, 0xff000000, RZ, 0xfc, !PT ;  /* 0xff00000006067812 */ /* 0x000fe400078efcff */
[----:B------:R-:W-:Y:S01]  /*0a50*/  LOP3.LUT R7, R0, 0xff000000, RZ, 0xfc, !PT ;  /* 0xff00000000077812 */ /* 0x000fe200078efcff */
[----:B------:R-:W-:Y:S04]  /*0a60*/  STG.E.64 desc[UR4][R2.64], R8 ;  /* 0x0000000802007986 */ /* 0x000fe8000c101b04 */
[----:B------:R-:W-:Y:S01]  /*0a70*/  STG.E.64 desc[UR4][R4.64], R6 ;  /* 0x0000000604007986 */ /* 0x000fe2000c101b04 */
[----:B------:R-:W-:Y:S05]  /*0a80*/  EXIT ;  /* 0x000000000000794d */ /* 0x000fea0003800000 */
.L_x_116:
        /* <DEDUP_REMOVED lines=15> */
.L_x_131:


//--------------------- .nv.shared.reserved.0     --------------------------
	.section	.nv.shared.reserved.0,"aw",@nobits
	.weak		__nv_reservedSMEM_offset_0_alias
	.size		__nv_reservedSMEM_offset_0_alias, 0, 64
	.other		__nv_reservedSMEM_offset_0_alias,@"STO_CUDA_RESERVED_SHARED STV_DEFAULT"
__nv_reservedSMEM_offset_0_alias:
	.zero		0
	.zero		64


//--------------------- .nv.constant0._Z14RgbToYuvKernelI7ushort26BGRA6410ulonglong2EvPhiS3_iii --------------------------
	.section	.nv.constant0._Z14RgbToYuvKernelI7ushort26BGRA6410ulonglong2EvPhiS3_iii,"a",@progbits
	.sectionflags	@""
	.align	4
.nv.constant0._Z14RgbToYuvKernelI7ushort26BGRA6410ulonglong2EvPhiS3_iii:
	.zero		932


//--------------------- .nv.constant0._Z20YuvToRgbPlanarKernelI7ushort26BGRA326float2EvPhiS3_iii --------------------------
	.section	.nv.constant0._Z20YuvToRgbPlanarKernelI7ushort26BGRA326float2EvPhiS3_iii,"a",@progbits
	.sectionflags	@""
	.align	4
.nv.constant0._Z20YuvToRgbPlanarKernelI7ushort26BGRA326float2EvPhiS3_iii:
	.zero		932


//--------------------- .nv.constant0._Z20YuvToRgbPlanarKernelI6uchar26RGBA326float2EvPhiS3_iii --------------------------
	.section	.nv.constant0._Z20YuvToRgbPlanarKernelI6uchar26RGBA326float2EvPhiS3_iii,"a",@progbits
	.sectionflags	@""
	.align	4
.nv.constant0._Z20YuvToRgbPlanarKernelI6uchar26RGBA326float2EvPhiS3_iii:
	.zero		932


//--------------------- .nv.constant0._Z20YuvToRgbPlanarKernelI6uchar26BGRA326float2EvPhiS3_iii --------------------------
	.section	.nv.constant0._Z20YuvToRgbPlanarKernelI6uchar26BGRA326float2EvPhiS3_iii,"a",@progbits
	.sectionflags	@""
	.align	4
.nv.constant0._Z20YuvToRgbPlanarKernelI6uchar26BGRA326float2EvPhiS3_iii:
	.zero		932


//--------------------- .nv.constant0._Z20YuvToRgbPlanarKernelI7ushort26BGRA326uchar2EvPhiS3_iii --------------------------
	.section	.nv.constant0._Z20YuvToRgbPlanarKernelI7ushort26BGRA326uchar2EvPhiS3_iii,"a",@progbits
	.sectionflags	@""
	.align	4
.nv.constant0._Z20YuvToRgbPlanarKernelI7ushort26BGRA326uchar2EvPhiS3_iii:
	.zero		932


//--------------------- .nv.constant0._Z20YuvToRgbPlanarKernelI6uchar26RGBA32S0_EvPhiS2_iii --------------------------
	.section	.nv.constant0._Z20YuvToRgbPlanarKernelI6uchar26RGBA32S0_EvPhiS2_iii,"a",@progbits
	.sectionflags	@""
	.align	4
.nv.constant0._Z20YuvToRgbPlanarKernelI6uchar26RGBA32S0_EvPhiS2_iii:
	.zero		932


//--------------------- .nv.constant0._Z20YuvToRgbPlanarKernelI6uchar26BGRA32S0_EvPhiS2_iii --------------------------
	.section	.nv.constant0._Z20YuvToRgbPlanarKernelI6uchar26BGRA32S0_EvPhiS2_iii,"a",@progbits
	.sectionflags	@""
	.align	4
.nv.constant0._Z20YuvToRgbPlanarKernelI6uchar26BGRA32S0_EvPhiS2_iii:
	.zero		932


//--------------------- .nv.constant0._Z14YuvToRgbKernelI7ushort26BGRA6410ulonglong2EvPhiS3_iii --------------------------
	.section	.nv.constant0._Z14YuvToRgbKernelI7ushort26BGRA6410ulonglong2EvPhiS3_iii,"a",@progbits
	.sectionflags	@""
	.align	4
.nv.constant0._Z14YuvToRgbKernelI7ushort26BGRA6410ulonglong2EvPhiS3_iii:
	.zero		932


//--------------------- .nv.constant0._Z14YuvToRgbKernelI7ushort26BGRA325uint2EvPhiS3_iii --------------------------
	.section	.nv.constant0._Z14YuvToRgbKernelI7ushort26BGRA325uint2EvPhiS3_iii,"a",@progbits
	.sectionflags	@""
	.align	4
.nv.constant0._Z14YuvToRgbKernelI7ushort26BGRA325uint2EvPhiS3_iii:
	.zero		932


//--------------------- .nv.constant0._Z14YuvToRgbKernelI6uchar26BGRA6410ulonglong2EvPhiS3_iii --------------------------
	.section	.nv.constant0._Z14YuvToRgbKernelI6uchar26BGRA6410ulonglong2EvPhiS3_iii,"a",@progbits
	.sectionflags	@""
	.align	4
.nv.constant0._Z14YuvToRgbKernelI6uchar26BGRA6410ulonglong2EvPhiS3_iii:
	.zero		932


//--------------------- .nv.constant0._Z14YuvToRgbKernelI6uchar26RGBA325uint2EvPhiS3_iii --------------------------
	.section	.nv.constant0._Z14YuvToRgbKernelI6uchar26RGBA325uint2EvPhiS3_iii,"a",@progbits
	.sectionflags	@""
	.align	4
.nv.constant0._Z14YuvToRgbKernelI6uchar26RGBA325uint2EvPhiS3_iii:
	.zero		932


//--------------------- .nv.constant0._Z14YuvToRgbKernelI6uchar26BGRA325uint2EvPhiS3_iii --------------------------
	.section	.nv.constant0._Z14YuvToRgbKernelI6uchar26BGRA325uint2EvPhiS3_iii,"a",@progbits
	.sectionflags	@""
	.align	4
.nv.constant0._Z14YuvToRgbKernelI6uchar26BGRA325uint2EvPhiS3_iii:
	.zero		932


//--------------------- SYMBOLS --------------------------

	.type		.nv.reservedSmem.offset0,@object
	.size		.nv.reservedSmem.offset0,0x4
